//
// Generated by NVIDIA NVVM Compiler
//
// Compiler Build ID: CL-36424714
// Cuda compilation tools, release 13.0, V13.0.88
// Based on NVVM 20.0.0
//

.version 9.0
.target sm_100
.address_size 64

	// .globl	_Z11fp32_kernelPf

.visible .entry _Z11fp32_kernelPf(
	.param .u64 .ptr .align 1 _Z11fp32_kernelPf_param_0
)
{
	.reg .pred 	%p<2>;
	.reg .b32 	%r<10>;
	.reg .b32 	%f<65546>;
	.reg .b64 	%rd<5>;

	ld.param.u64 	%rd1, [_Z11fp32_kernelPf_param_0];
	mov.u32 	%r1, %tid.x;
	cvt.rn.f32.u32 	%f65545, %r1;
	add.s32 	%r5, %r1, 1;
	cvt.rn.f32.u32 	%f65544, %r5;
	mov.b32 	%r9, 0;
$L__BB0_1:
	mov.f32 	%f65536, 0f3F800000;
	mov.f32 	%f65541, 0f40400000;
	// begin inline asm
	fma.rn.f32 %f7, %f65536, %f65541, %f65545;
	// end inline asm
	mov.f32 	%f65532, 0fC0000000;
	mov.f32 	%f65537, 0f40800000;
	// begin inline asm
	fma.rn.f32 %f11, %f65532, %f65537, %f7;
	// end inline asm
	// begin inline asm
	fma.rn.f32 %f15, %f65536, %f65537, %f65544;
	// end inline asm
	mov.f32 	%f65540, 0f40000000;
	// begin inline asm
	fma.rn.f32 %f19, %f65540, %f65541, %f15;
	// end inline asm
	// begin inline asm
	fma.rn.f32 %f23, %f65536, %f65541, %f11;
	// end inline asm
	// begin inline asm
	fma.rn.f32 %f27, %f65532, %f65537, %f23;
	// end inline asm
	// begin inline asm
	fma.rn.f32 %f31, %f65536, %f65537, %f19;
	// end inline asm
	// begin inline asm
	fma.rn.f32 %f35, %f65540, %f65541, %f31;
	// end inline asm
	// begin inline asm
	fma.rn.f32 %f39, %f65536, %f65541, %f27;
	// end inline asm
	// begin inline asm
	fma.rn.f32 %f43, %f65532, %f65537, %f39;
	// end inline asm
	// begin inline asm
	fma.rn.f32 %f47, %f65536, %f65537, %f35;
	// end inline asm
	// begin inline asm
	fma.rn.f32 %f51, %f65540, %f65541, %f47;
	// end inline asm
	// begin inline asm
	fma.rn.f32 %f55, %f65536, %f65541, %f43;
	// end inline asm
	// begin inline asm
	fma.rn.f32 %f59, %f65532, %f65537, %f55;
	// end inline asm
	// begin inline asm
	fma.rn.f32 %f63, %f65536, %f65537, %f51;
	// end inline asm
	// begin inline asm
	fma.rn.f32 %f67, %f65540, %f65541, %f63;
	// end inline asm
	// begin inline asm
	fma.rn.f32 %f71, %f65536, %f65541, %f59;
	// end inline asm
	// begin inline asm
	fma.rn.f32 %f75, %f65532, %f65537, %f71;
	// end inline asm
	// begin inline asm
	fma.rn.f32 %f79, %f65536, %f65537, %f67;
	// end inline asm
	// begin inline asm
	fma.rn.f32 %f83, %f65540, %f65541, %f79;
	// end inline asm
	// begin inline asm
	fma.rn.f32 %f87, %f65536, %f65541, %f75;
	// end inline asm
	// begin inline asm
	fma.rn.f32 %f91, %f65532, %f65537, %f87;
	// end inline asm
	// begin inline asm
	fma.rn.f32 %f95, %f65536, %f65537, %f83;
	// end inline asm
	// begin inline asm
	fma.rn.f32 %f99, %f65540, %f65541, %f95;
	// end inline asm
	// begin inline asm
	fma.rn.f32 %f103, %f65536, %f65541, %f91;
	// end inline asm
	// begin inline asm
	fma.rn.f32 %f107, %f65532, %f65537, %f103;
	// end inline asm
	// begin inline asm
	fma.rn.f32 %f111, %f65536, %f65537, %f99;
	// end inline asm
	// begin inline asm
	fma.rn.f32 %f115, %f65540, %f65541, %f111;
	// end inline asm
	// begin inline asm
	fma.rn.f32 %f119, %f65536, %f65541, %f107;
	// end inline asm
	// begin inline asm
	fma.rn.f32 %f123, %f65532, %f65537, %f119;
	// end inline asm
	// begin inline asm
	fma.rn.f32 %f127, %f65536, %f65537, %f115;
	// end inline asm
	// begin inline asm
	fma.rn.f32 %f131, %f65540, %f65541, %f127;
	// end inline asm
	// begin inline asm
	fma.rn.f32 %f135, %f65536, %f65541, %f123;
	// end inline asm
	// begin inline asm
	fma.rn.f32 %f139, %f65532, %f65537, %f135;
	// end inline asm
	// begin inline asm
	fma.rn.f32 %f143, %f65536, %f65537, %f131;
	// end inline asm
	// begin inline asm
	fma.rn.f32 %f147, %f65540, %f65541, %f143;
	// end inline asm
	// begin inline asm
	fma.rn.f32 %f151, %f65536, %f65541, %f139;
	// end inline asm
	// begin inline asm
	fma.rn.f32 %f155, %f65532, %f65537, %f151;
	// end inline asm
	// begin inline asm
	fma.rn.f32 %f159, %f65536, %f65537, %f147;
	// end inline asm
	// begin inline asm
	fma.rn.f32 %f163, %f65540, %f65541, %f159;
	// end inline asm
	// begin inline asm
	fma.rn.f32 %f167, %f65536, %f65541, %f155;
	// end inline asm
	// begin inline asm
	fma.rn.f32 %f171, %f65532, %f65537, %f167;
	// end inline asm
	// begin inline asm
	fma.rn.f32 %f175, %f65536, %f65537, %f163;
	// end inline asm
	// begin inline asm
	fma.rn.f32 %f179, %f65540, %f65541, %f175;
	// end inline asm
	// begin inline asm
	fma.rn.f32 %f183, %f65536, %f65541, %f171;
	// end inline asm
	// begin inline asm
	fma.rn.f32 %f187, %f65532, %f65537, %f183;
	// end inline asm
	// begin inline asm
	fma.rn.f32 %f191, %f65536, %f65537, %f179;
	// end inline asm
	// begin inline asm
	fma.rn.f32 %f195, %f65540, %f65541, %f191;
	// end inline asm
	// begin inline asm
	fma.rn.f32 %f199, %f65536, %f65541, %f187;
	// end inline asm
	// begin inline asm
	fma.rn.f32 %f203, %f65532, %f65537, %f199;
	// end inline asm
	// begin inline asm
	fma.rn.f32 %f207, %f65536, %f65537, %f195;
	// end inline asm
	// begin inline asm
	fma.rn.f32 %f211, %f65540, %f65541, %f207;
	// end inline asm
	// begin inline asm
	fma.rn.f32 %f215, %f65536, %f65541, %f203;
	// end inline asm
	// begin inline asm
	fma.rn.f32 %f219, %f65532, %f65537, %f215;
	// end inline asm
	// begin inline asm
	fma.rn.f32 %f223, %f65536, %f65537, %f211;
	// end inline asm
	// begin inline asm
	fma.rn.f32 %f227, %f65540, %f65541, %f223;
	// end inline asm
	// begin inline asm
	fma.rn.f32 %f231, %f65536, %f65541, %f219;
	// end inline asm
	// begin inline asm
	fma.rn.f32 %f235, %f65532, %f65537, %f231;
	// end inline asm
	// begin inline asm
	fma.rn.f32 %f239, %f65536, %f65537, %f227;
	// end inline asm
	// begin inline asm
	fma.rn.f32 %f243, %f65540, %f65541, %f239;
	// end inline asm
	// begin inline asm
	fma.rn.f32 %f247, %f65536, %f65541, %f235;
	// end inline asm
	// begin inline asm
	fma.rn.f32 %f251, %f65532, %f65537, %f247;
	// end inline asm
	// begin inline asm
	fma.rn.f32 %f255, %f65536, %f65537, %f243;
	// end inline asm
	// begin inline asm
	fma.rn.f32 %f259, %f65540, %f65541, %f255;
	// end inline asm
	// begin inline asm
	fma.rn.f32 %f263, %f65536, %f65541, %f251;
	// end inline asm
	// begin inline asm
	fma.rn.f32 %f267, %f65532, %f65537, %f263;
	// end inline asm
	// begin inline asm
	fma.rn.f32 %f271, %f65536, %f65537, %f259;
	// end inline asm
	// begin inline asm
	fma.rn.f32 %f275, %f65540, %f65541, %f271;
	// end inline asm
	// begin inline asm
	fma.rn.f32 %f279, %f65536, %f65541, %f267;
	// end inline asm
	// begin inline asm
	fma.rn.f32 %f283, %f65532, %f65537, %f279;
	// end inline asm
	// begin inline asm
	fma.rn.f32 %f287, %f65536, %f65537, %f275;
	// end inline asm
	// begin inline asm
	fma.rn.f32 %f291, %f65540, %f65541, %f287;
	// end inline asm
	// begin inline asm
	fma.rn.f32 %f295, %f65536, %f65541, %f283;
	// end inline asm
	// begin inline asm
	fma.rn.f32 %f299, %f65532, %f65537, %f295;
	// end inline asm
	// begin inline asm
	fma.rn.f32 %f303, %f65536, %f65537, %f291;
	// end inline asm
	// begin inline asm
	fma.rn.f32 %f307, %f65540, %f65541, %f303;
	// end inline asm
	// begin inline asm
	fma.rn.f32 %f311, %f65536, %f65541, %f299;
	// end inline asm
	// begin inline asm
	fma.rn.f32 %f315, %f65532, %f65537, %f311;
	// end inline asm
	// begin inline asm
	fma.rn.f32 %f319, %f65536, %f65537, %f307;
	// end inline asm
	// begin inline asm
	fma.rn.f32 %f323, %f65540, %f65541, %f319;
	// end inline asm
	// begin inline asm
	fma.rn.f32 %f327, %f65536, %f65541, %f315;
	// end inline asm
	// begin inline asm
	fma.rn.f32 %f331, %f65532, %f65537, %f327;
	// end inline asm
	// begin inline asm
	fma.rn.f32 %f335, %f65536, %f65537, %f323;
	// end inline asm
	// begin inline asm
	fma.rn.f32 %f339, %f65540, %f65541, %f335;
	// end inline asm
	// begin inline asm
	fma.rn.f32 %f343, %f65536, %f65541, %f331;
	// end inline asm
	// begin inline asm
	fma.rn.f32 %f347, %f65532, %f65537, %f343;
	// end inline asm
	// begin inline asm
	fma.rn.f32 %f351, %f65536, %f65537, %f339;
	// end inline asm
	// begin inline asm
	fma.rn.f32 %f355, %f65540, %f65541, %f351;
	// end inline asm
	// begin inline asm
	fma.rn.f32 %f359, %f65536, %f65541, %f347;
	// end inline asm
	// begin inline asm
	fma.rn.f32 %f363, %f65532, %f65537, %f359;
	// end inline asm
	// begin inline asm
	fma.rn.f32 %f367, %f65536, %f65537, %f355;
	// end inline asm
	// begin inline asm
	fma.rn.f32 %f371, %f65540, %f65541, %f367;
	// end inline asm
	// begin inline asm
	fma.rn.f32 %f375, %f65536, %f65541, %f363;
	// end inline asm
	// begin inline asm
	fma.rn.f32 %f379, %f65532, %f65537, %f375;
	// end inline asm
	// begin inline asm
	fma.rn.f32 %f383, %f65536, %f65537, %f371;
	// end inline asm
	// begin inline asm
	fma.rn.f32 %f387, %f65540, %f65541, %f383;
	// end inline asm
	// begin inline asm
	fma.rn.f32 %f391, %f65536, %f65541, %f379;
	// end inline asm
	// begin inline asm
	fma.rn.f32 %f395, %f65532, %f65537, %f391;
	// end inline asm
	// begin inline asm
	fma.rn.f32 %f399, %f65536, %f65537, %f387;
	// end inline asm
	// begin inline asm
	fma.rn.f32 %f403, %f65540, %f65541, %f399;
	// end inline asm
	// begin inline asm
	fma.rn.f32 %f407, %f65536, %f65541, %f395;
	// end inline asm
	// begin inline asm
	fma.rn.f32 %f411, %f65532, %f65537, %f407;
	// end inline asm
	// begin inline asm
	fma.rn.f32 %f415, %f65536, %f65537, %f403;
	// end inline asm
	// begin inline asm
	fma.rn.f32 %f419, %f65540, %f65541, %f415;
	// end inline asm
	// begin inline asm
	fma.rn.f32 %f423, %f65536, %f65541, %f411;
	// end inline asm
	// begin inline asm
	fma.rn.f32 %f427, %f65532, %f65537, %f423;
	// end inline asm
	// begin inline asm
	fma.rn.f32 %f431, %f65536, %f65537, %f419;
	// end inline asm
	// begin inline asm
	fma.rn.f32 %f435, %f65540, %f65541, %f431;
	// end inline asm
	// begin inline asm
	fma.rn.f32 %f439, %f65536, %f65541, %f427;
	// end inline asm
	// begin inline asm
	fma.rn.f32 %f443, %f65532, %f65537, %f439;
	// end inline asm
	// begin inline asm
	fma.rn.f32 %f447, %f65536, %f65537, %f435;
	// end inline asm
	// begin inline asm
	fma.rn.f32 %f451, %f65540, %f65541, %f447;
	// end inline asm
	// begin inline asm
	fma.rn.f32 %f455, %f65536, %f65541, %f443;
	// end inline asm
	// begin inline asm
	fma.rn.f32 %f459, %f65532, %f65537, %f455;
	// end inline asm
	// begin inline asm
	fma.rn.f32 %f463, %f65536, %f65537, %f451;
	// end inline asm
	// begin inline asm
	fma.rn.f32 %f467, %f65540, %f65541, %f463;
	// end inline asm
	// begin inline asm
	fma.rn.f32 %f471, %f65536, %f65541, %f459;
	// end inline asm
	// begin inline asm
	fma.rn.f32 %f475, %f65532, %f65537, %f471;
	// end inline asm
	// begin inline asm
	fma.rn.f32 %f479, %f65536, %f65537, %f467;
	// end inline asm
	// begin inline asm
	fma.rn.f32 %f483, %f65540, %f65541, %f479;
	// end inline asm
	// begin inline asm
	fma.rn.f32 %f487, %f65536, %f65541, %f475;
	// end inline asm
	// begin inline asm
	fma.rn.f32 %f491, %f65532, %f65537, %f487;
	// end inline asm
	// begin inline asm
	fma.rn.f32 %f495, %f65536, %f65537, %f483;
	// end inline asm
	// begin inline asm
	fma.rn.f32 %f499, %f65540, %f65541, %f495;
	// end inline asm
	// begin inline asm
	fma.rn.f32 %f503, %f65536, %f65541, %f491;
	// end inline asm
	// begin inline asm
	fma.rn.f32 %f507, %f65532, %f65537, %f503;
	// end inline asm
	// begin inline asm
	fma.rn.f32 %f511, %f65536, %f65537, %f499;
	// end inline asm
	// begin inline asm
	fma.rn.f32 %f515, %f65540, %f65541, %f511;
	// end inline asm
	// begin inline asm
	fma.rn.f32 %f519, %f65536, %f65541, %f507;
	// end inline asm
	// begin inline asm
	fma.rn.f32 %f523, %f65532, %f65537, %f519;
	// end inline asm
	// begin inline asm
	fma.rn.f32 %f527, %f65536, %f65537, %f515;
	// end inline asm
	// begin inline asm
	fma.rn.f32 %f531, %f65540, %f65541, %f527;
	// end inline asm
	// begin inline asm
	fma.rn.f32 %f535, %f65536, %f65541, %f523;
	// end inline asm
	// begin inline asm
	fma.rn.f32 %f539, %f65532, %f65537, %f535;
	// end inline asm
	// begin inline asm
	fma.rn.f32 %f543, %f65536, %f65537, %f531;
	// end inline asm
	// begin inline asm
	fma.rn.f32 %f547, %f65540, %f65541, %f543;
	// end inline asm
	// begin inline asm
	fma.rn.f32 %f551, %f65536, %f65541, %f539;
	// end inline asm
	// begin inline asm
	fma.rn.f32 %f555, %f65532, %f65537, %f551;
	// end inline asm
	// begin inline asm
	fma.rn.f32 %f559, %f65536, %f65537, %f547;
	// end inline asm
	// begin inline asm
	fma.rn.f32 %f563, %f65540, %f65541, %f559;
	// end inline asm
	// begin inline asm
	fma.rn.f32 %f567, %f65536, %f65541, %f555;
	// end inline asm
	// begin inline asm
	fma.rn.f32 %f571, %f65532, %f65537, %f567;
	// end inline asm
	// begin inline asm
	fma.rn.f32 %f575, %f65536, %f65537, %f563;
	// end inline asm
	// begin inline asm
	fma.rn.f32 %f579, %f65540, %f65541, %f575;
	// end inline asm
	// begin inline asm
	fma.rn.f32 %f583, %f65536, %f65541, %f571;
	// end inline asm
	// begin inline asm
	fma.rn.f32 %f587, %f65532, %f65537, %f583;
	// end inline asm
	// begin inline asm
	fma.rn.f32 %f591, %f65536, %f65537, %f579;
	// end inline asm
	// begin inline asm
	fma.rn.f32 %f595, %f65540, %f65541, %f591;
	// end inline asm
	// begin inline asm
	fma.rn.f32 %f599, %f65536, %f65541, %f587;
	// end inline asm
	// begin inline asm
	fma.rn.f32 %f603, %f65532, %f65537, %f599;
	// end inline asm
	// begin inline asm
	fma.rn.f32 %f607, %f65536, %f65537, %f595;
	// end inline asm
	// begin inline asm
	fma.rn.f32 %f611, %f65540, %f65541, %f607;
	// end inline asm
	// begin inline asm
	fma.rn.f32 %f615, %f65536, %f65541, %f603;
	// end inline asm
	// begin inline asm
	fma.rn.f32 %f619, %f65532, %f65537, %f615;
	// end inline asm
	// begin inline asm
	fma.rn.f32 %f623, %f65536, %f65537, %f611;
	// end inline asm
	// begin inline asm
	fma.rn.f32 %f627, %f65540, %f65541, %f623;
	// end inline asm
	// begin inline asm
	fma.rn.f32 %f631, %f65536, %f65541, %f619;
	// end inline asm
	// begin inline asm
	fma.rn.f32 %f635, %f65532, %f65537, %f631;
	// end inline asm
	// begin inline asm
	fma.rn.f32 %f639, %f65536, %f65537, %f627;
	// end inline asm
	// begin inline asm
	fma.rn.f32 %f643, %f65540, %f65541, %f639;
	// end inline asm
	// begin inline asm
	fma.rn.f32 %f647, %f65536, %f65541, %f635;
	// end inline asm
	// begin inline asm
	fma.rn.f32 %f651, %f65532, %f65537, %f647;
	// end inline asm
	// begin inline asm
	fma.rn.f32 %f655, %f65536, %f65537, %f643;
	// end inline asm
	// begin inline asm
	fma.rn.f32 %f659, %f65540, %f65541, %f655;
	// end inline asm
	// begin inline asm
	fma.rn.f32 %f663, %f65536, %f65541, %f651;
	// end inline asm
	// begin inline asm
	fma.rn.f32 %f667, %f65532, %f65537, %f663;
	// end inline asm
	// begin inline asm
	fma.rn.f32 %f671, %f65536, %f65537, %f659;
	// end inline asm
	// begin inline asm
	fma.rn.f32 %f675, %f65540, %f65541, %f671;
	// end inline asm
	// begin inline asm
	fma.rn.f32 %f679, %f65536, %f65541, %f667;
	// end inline asm
	// begin inline asm
	fma.rn.f32 %f683, %f65532, %f65537, %f679;
	// end inline asm
	// begin inline asm
	fma.rn.f32 %f687, %f65536, %f65537, %f675;
	// end inline asm
	// begin inline asm
	fma.rn.f32 %f691, %f65540, %f65541, %f687;
	// end inline asm
	// begin inline asm
	fma.rn.f32 %f695, %f65536, %f65541, %f683;
	// end inline asm
	// begin inline asm
	fma.rn.f32 %f699, %f65532, %f65537, %f695;
	// end inline asm
	// begin inline asm
	fma.rn.f32 %f703, %f65536, %f65537, %f691;
	// end inline asm
	// begin inline asm
	fma.rn.f32 %f707, %f65540, %f65541, %f703;
	// end inline asm
	// begin inline asm
	fma.rn.f32 %f711, %f65536, %f65541, %f699;
	// end inline asm
	// begin inline asm
	fma.rn.f32 %f715, %f65532, %f65537, %f711;
	// end inline asm
	// begin inline asm
	fma.rn.f32 %f719, %f65536, %f65537, %f707;
	// end inline asm
	// begin inline asm
	fma.rn.f32 %f723, %f65540, %f65541, %f719;
	// end inline asm
	// begin inline asm
	fma.rn.f32 %f727, %f65536, %f65541, %f715;
	// end inline asm
	// begin inline asm
	fma.rn.f32 %f731, %f65532, %f65537, %f727;
	// end inline asm
	// begin inline asm
	fma.rn.f32 %f735, %f65536, %f65537, %f723;
	// end inline asm
	// begin inline asm
	fma.rn.f32 %f739, %f65540, %f65541, %f735;
	// end inline asm
	// begin inline asm
	fma.rn.f32 %f743, %f65536, %f65541, %f731;
	// end inline asm
	// begin inline asm
	fma.rn.f32 %f747, %f65532, %f65537, %f743;
	// end inline asm
	// begin inline asm
	fma.rn.f32 %f751, %f65536, %f65537, %f739;
	// end inline asm
	// begin inline asm
	fma.rn.f32 %f755, %f65540, %f65541, %f751;
	// end inline asm
	// begin inline asm
	fma.rn.f32 %f759, %f65536, %f65541, %f747;
	// end inline asm
	// begin inline asm
	fma.rn.f32 %f763, %f65532, %f65537, %f759;
	// end inline asm
	// begin inline asm
	fma.rn.f32 %f767, %f65536, %f65537, %f755;
	// end inline asm
	// begin inline asm
	fma.rn.f32 %f771, %f65540, %f65541, %f767;
	// end inline asm
	// begin inline asm
	fma.rn.f32 %f775, %f65536, %f65541, %f763;
	// end inline asm
	// begin inline asm
	fma.rn.f32 %f779, %f65532, %f65537, %f775;
	// end inline asm
	// begin inline asm
	fma.rn.f32 %f783, %f65536, %f65537, %f771;
	// end inline asm
	// begin inline asm
	fma.rn.f32 %f787, %f65540, %f65541, %f783;
	// end inline asm
	// begin inline asm
	fma.rn.f32 %f791, %f65536, %f65541, %f779;
	// end inline asm
	// begin inline asm
	fma.rn.f32 %f795, %f65532, %f65537, %f791;
	// end inline asm
	// begin inline asm
	fma.rn.f32 %f799, %f65536, %f65537, %f787;
	// end inline asm
	// begin inline asm
	fma.rn.f32 %f803, %f65540, %f65541, %f799;
	// end inline asm
	// begin inline asm
	fma.rn.f32 %f807, %f65536, %f65541, %f795;
	// end inline asm
	// begin inline asm
	fma.rn.f32 %f811, %f65532, %f65537, %f807;
	// end inline asm
	// begin inline asm
	fma.rn.f32 %f815, %f65536, %f65537, %f803;
	// end inline asm
	// begin inline asm
	fma.rn.f32 %f819, %f65540, %f65541, %f815;
	// end inline asm
	// begin inline asm
	fma.rn.f32 %f823, %f65536, %f65541, %f811;
	// end inline asm
	// begin inline asm
	fma.rn.f32 %f827, %f65532, %f65537, %f823;
	// end inline asm
	// begin inline asm
	fma.rn.f32 %f831, %f65536, %f65537, %f819;
	// end inline asm
	// begin inline asm
	fma.rn.f32 %f835, %f65540, %f65541, %f831;
	// end inline asm
	// begin inline asm
	fma.rn.f32 %f839, %f65536, %f65541, %f827;
	// end inline asm
	// begin inline asm
	fma.rn.f32 %f843, %f65532, %f65537, %f839;
	// end inline asm
	// begin inline asm
	fma.rn.f32 %f847, %f65536, %f65537, %f835;
	// end inline asm
	// begin inline asm
	fma.rn.f32 %f851, %f65540, %f65541, %f847;
	// end inline asm
	// begin inline asm
	fma.rn.f32 %f855, %f65536, %f65541, %f843;
	// end inline asm
	// begin inline asm
	fma.rn.f32 %f859, %f65532, %f65537, %f855;
	// end inline asm
	// begin inline asm
	fma.rn.f32 %f863, %f65536, %f65537, %f851;
	// end inline asm
	// begin inline asm
	fma.rn.f32 %f867, %f65540, %f65541, %f863;
	// end inline asm
	// begin inline asm
	fma.rn.f32 %f871, %f65536, %f65541, %f859;
	// end inline asm
	// begin inline asm
	fma.rn.f32 %f875, %f65532, %f65537, %f871;
	// end inline asm
	// begin inline asm
	fma.rn.f32 %f879, %f65536, %f65537, %f867;
	// end inline asm
	// begin inline asm
	fma.rn.f32 %f883, %f65540, %f65541, %f879;
	// end inline asm
	// begin inline asm
	fma.rn.f32 %f887, %f65536, %f65541, %f875;
	// end inline asm
	// begin inline asm
	fma.rn.f32 %f891, %f65532, %f65537, %f887;
	// end inline asm
	// begin inline asm
	fma.rn.f32 %f895, %f65536, %f65537, %f883;
	// end inline asm
	// begin inline asm
	fma.rn.f32 %f899, %f65540, %f65541, %f895;
	// end inline asm
	// begin inline asm
	fma.rn.f32 %f903, %f65536, %f65541, %f891;
	// end inline asm
	// begin inline asm
	fma.rn.f32 %f907, %f65532, %f65537, %f903;
	// end inline asm
	// begin inline asm
	fma.rn.f32 %f911, %f65536, %f65537, %f899;
	// end inline asm
	// begin inline asm
	fma.rn.f32 %f915, %f65540, %f65541, %f911;
	// end inline asm
	// begin inline asm
	fma.rn.f32 %f919, %f65536, %f65541, %f907;
	// end inline asm
	// begin inline asm
	fma.rn.f32 %f923, %f65532, %f65537, %f919;
	// end inline asm
	// begin inline asm
	fma.rn.f32 %f927, %f65536, %f65537, %f915;
	// end inline asm
	// begin inline asm
	fma.rn.f32 %f931, %f65540, %f65541, %f927;
	// end inline asm
	// begin inline asm
	fma.rn.f32 %f935, %f65536, %f65541, %f923;
	// end inline asm
	// begin inline asm
	fma.rn.f32 %f939, %f65532, %f65537, %f935;
	// end inline asm
	// begin inline asm
	fma.rn.f32 %f943, %f65536, %f65537, %f931;
	// end inline asm
	// begin inline asm
	fma.rn.f32 %f947, %f65540, %f65541, %f943;
	// end inline asm
	// begin inline asm
	fma.rn.f32 %f951, %f65536, %f65541, %f939;
	// end inline asm
	// begin inline asm
	fma.rn.f32 %f955, %f65532, %f65537, %f951;
	// end inline asm
	// begin inline asm
	fma.rn.f32 %f959, %f65536, %f65537, %f947;
	// end inline asm
	// begin inline asm
	fma.rn.f32 %f963, %f65540, %f65541, %f959;
	// end inline asm
	// begin inline asm
	fma.rn.f32 %f967, %f65536, %f65541, %f955;
	// end inline asm
	// begin inline asm
	fma.rn.f32 %f971, %f65532, %f65537, %f967;
	// end inline asm
	// begin inline asm
	fma.rn.f32 %f975, %f65536, %f65537, %f963;
	// end inline asm
	// begin inline asm
	fma.rn.f32 %f979, %f65540, %f65541, %f975;
	// end inline asm
	// begin inline asm
	fma.rn.f32 %f983, %f65536, %f65541, %f971;
	// end inline asm
	// begin inline asm
	fma.rn.f32 %f987, %f65532, %f65537, %f983;
	// end inline asm
	// begin inline asm
	fma.rn.f32 %f991, %f65536, %f65537, %f979;
	// end inline asm
	// begin inline asm
	fma.rn.f32 %f995, %f65540, %f65541, %f991;
	// end inline asm
	// begin inline asm
	fma.rn.f32 %f999, %f65536, %f65541, %f987;
	// end inline asm
	// begin inline asm
	fma.rn.f32 %f1003, %f65532, %f65537, %f999;
	// end inline asm
	// begin inline asm
	fma.rn.f32 %f1007, %f65536, %f65537, %f995;
	// end inline asm
	// begin inline asm
	fma.rn.f32 %f1011, %f65540, %f65541, %f1007;
	// end inline asm
	// begin inline asm
	fma.rn.f32 %f1015, %f65536, %f65541, %f1003;
	// end inline asm
	// begin inline asm
	fma.rn.f32 %f1019, %f65532, %f65537, %f1015;
	// end inline asm
	// begin inline asm
	fma.rn.f32 %f1023, %f65536, %f65537, %f1011;
	// end inline asm
	// begin inline asm
	fma.rn.f32 %f1027, %f65540, %f65541, %f1023;
	// end inline asm
	// begin inline asm
	fma.rn.f32 %f1031, %f65536, %f65541, %f1019;
	// end inline asm
	// begin inline asm
	fma.rn.f32 %f1035, %f65532, %f65537, %f1031;
	// end inline asm
	// begin inline asm
	fma.rn.f32 %f1039, %f65536, %f65537, %f1027;
	// end inline asm
	// begin inline asm
	fma.rn.f32 %f1043, %f65540, %f65541, %f1039;
	// end inline asm
	// begin inline asm
	fma.rn.f32 %f1047, %f65536, %f65541, %f1035;
	// end inline asm
	// begin inline asm
	fma.rn.f32 %f1051, %f65532, %f65537, %f1047;
	// end inline asm
	// begin inline asm
	fma.rn.f32 %f1055, %f65536, %f65537, %f1043;
	// end inline asm
	// begin inline asm
	fma.rn.f32 %f1059, %f65540, %f65541, %f1055;
	// end inline asm
	// begin inline asm
	fma.rn.f32 %f1063, %f65536, %f65541, %f1051;
	// end inline asm
	// begin inline asm
	fma.rn.f32 %f1067, %f65532, %f65537, %f1063;
	// end inline asm
	// begin inline asm
	fma.rn.f32 %f1071, %f65536, %f65537, %f1059;
	// end inline asm
	// begin inline asm
	fma.rn.f32 %f1075, %f65540, %f65541, %f1071;
	// end inline asm
	// begin inline asm
	fma.rn.f32 %f1079, %f65536, %f65541, %f1067;
	// end inline asm
	// begin inline asm
	fma.rn.f32 %f1083, %f65532, %f65537, %f1079;
	// end inline asm
	// begin inline asm
	fma.rn.f32 %f1087, %f65536, %f65537, %f1075;
	// end inline asm
	// begin inline asm
	fma.rn.f32 %f1091, %f65540, %f65541, %f1087;
	// end inline asm
	// begin inline asm
	fma.rn.f32 %f1095, %f65536, %f65541, %f1083;
	// end inline asm
	// begin inline asm
	fma.rn.f32 %f1099, %f65532, %f65537, %f1095;
	// end inline asm
	// begin inline asm
	fma.rn.f32 %f1103, %f65536, %f65537, %f1091;
	// end inline asm
	// begin inline asm
	fma.rn.f32 %f1107, %f65540, %f65541, %f1103;
	// end inline asm
	// begin inline asm
	fma.rn.f32 %f1111, %f65536, %f65541, %f1099;
	// end inline asm
	// begin inline asm
	fma.rn.f32 %f1115, %f65532, %f65537, %f1111;
	// end inline asm
	// begin inline asm
	fma.rn.f32 %f1119, %f65536, %f65537, %f1107;
	// end inline asm
	// begin inline asm
	fma.rn.f32 %f1123, %f65540, %f65541, %f1119;
	// end inline asm
	// begin inline asm
	fma.rn.f32 %f1127, %f65536, %f65541, %f1115;
	// end inline asm
	// begin inline asm
	fma.rn.f32 %f1131, %f65532, %f65537, %f1127;
	// end inline asm
	// begin inline asm
	fma.rn.f32 %f1135, %f65536, %f65537, %f1123;
	// end inline asm
	// begin inline asm
	fma.rn.f32 %f1139, %f65540, %f65541, %f1135;
	// end inline asm
	// begin inline asm
	fma.rn.f32 %f1143, %f65536, %f65541, %f1131;
	// end inline asm
	// begin inline asm
	fma.rn.f32 %f1147, %f65532, %f65537, %f1143;
	// end inline asm
	// begin inline asm
	fma.rn.f32 %f1151, %f65536, %f65537, %f1139;
	// end inline asm
	// begin inline asm
	fma.rn.f32 %f1155, %f65540, %f65541, %f1151;
	// end inline asm
	// begin inline asm
	fma.rn.f32 %f1159, %f65536, %f65541, %f1147;
	// end inline asm
	// begin inline asm
	fma.rn.f32 %f1163, %f65532, %f65537, %f1159;
	// end inline asm
	// begin inline asm
	fma.rn.f32 %f1167, %f65536, %f65537, %f1155;
	// end inline asm
	// begin inline asm
	fma.rn.f32 %f1171, %f65540, %f65541, %f1167;
	// end inline asm
	// begin inline asm
	fma.rn.f32 %f1175, %f65536, %f65541, %f1163;
	// end inline asm
	// begin inline asm
	fma.rn.f32 %f1179, %f65532, %f65537, %f1175;
	// end inline asm
	// begin inline asm
	fma.rn.f32 %f1183, %f65536, %f65537, %f1171;
	// end inline asm
	// begin inline asm
	fma.rn.f32 %f1187, %f65540, %f65541, %f1183;
	// end inline asm
	// begin inline asm
	fma.rn.f32 %f1191, %f65536, %f65541, %f1179;
	// end inline asm
	// begin inline asm
	fma.rn.f32 %f1195, %f65532, %f65537, %f1191;
	// end inline asm
	// begin inline asm
	fma.rn.f32 %f1199, %f65536, %f65537, %f1187;
	// end inline asm
	// begin inline asm
	fma.rn.f32 %f1203, %f65540, %f65541, %f1199;
	// end inline asm
	// begin inline asm
	fma.rn.f32 %f1207, %f65536, %f65541, %f1195;
	// end inline asm
	// begin inline asm
	fma.rn.f32 %f1211, %f65532, %f65537, %f1207;
	// end inline asm
	// begin inline asm
	fma.rn.f32 %f1215, %f65536, %f65537, %f1203;
	// end inline asm
	// begin inline asm
	fma.rn.f32 %f1219, %f65540, %f65541, %f1215;
	// end inline asm
	// begin inline asm
	fma.rn.f32 %f1223, %f65536, %f65541, %f1211;
	// end inline asm
	// begin inline asm
	fma.rn.f32 %f1227, %f65532, %f65537, %f1223;
	// end inline asm
	// begin inline asm
	fma.rn.f32 %f1231, %f65536, %f65537, %f1219;
	// end inline asm
	// begin inline asm
	fma.rn.f32 %f1235, %f65540, %f65541, %f1231;
	// end inline asm
	// begin inline asm
	fma.rn.f32 %f1239, %f65536, %f65541, %f1227;
	// end inline asm
	// begin inline asm
	fma.rn.f32 %f1243, %f65532, %f65537, %f1239;
	// end inline asm
	// begin inline asm
	fma.rn.f32 %f1247, %f65536, %f65537, %f1235;
	// end inline asm
	// begin inline asm
	fma.rn.f32 %f1251, %f65540, %f65541, %f1247;
	// end inline asm
	// begin inline asm
	fma.rn.f32 %f1255, %f65536, %f65541, %f1243;
	// end inline asm
	// begin inline asm
	fma.rn.f32 %f1259, %f65532, %f65537, %f1255;
	// end inline asm
	// begin inline asm
	fma.rn.f32 %f1263, %f65536, %f65537, %f1251;
	// end inline asm
	// begin inline asm
	fma.rn.f32 %f1267, %f65540, %f65541, %f1263;
	// end inline asm
	// begin inline asm
	fma.rn.f32 %f1271, %f65536, %f65541, %f1259;
	// end inline asm
	// begin inline asm
	fma.rn.f32 %f1275, %f65532, %f65537, %f1271;
	// end inline asm
	// begin inline asm
	fma.rn.f32 %f1279, %f65536, %f65537, %f1267;
	// end inline asm
	// begin inline asm
	fma.rn.f32 %f1283, %f65540, %f65541, %f1279;
	// end inline asm
	// begin inline asm
	fma.rn.f32 %f1287, %f65536, %f65541, %f1275;
	// end inline asm
	// begin inline asm
	fma.rn.f32 %f1291, %f65532, %f65537, %f1287;
	// end inline asm
	// begin inline asm
	fma.rn.f32 %f1295, %f65536, %f65537, %f1283;
	// end inline asm
	// begin inline asm
	fma.rn.f32 %f1299, %f65540, %f65541, %f1295;
	// end inline asm
	// begin inline asm
	fma.rn.f32 %f1303, %f65536, %f65541, %f1291;
	// end inline asm
	// begin inline asm
	fma.rn.f32 %f1307, %f65532, %f65537, %f1303;
	// end inline asm
	// begin inline asm
	fma.rn.f32 %f1311, %f65536, %f65537, %f1299;
	// end inline asm
	// begin inline asm
	fma.rn.f32 %f1315, %f65540, %f65541, %f1311;
	// end inline asm
	// begin inline asm
	fma.rn.f32 %f1319, %f65536, %f65541, %f1307;
	// end inline asm
	// begin inline asm
	fma.rn.f32 %f1323, %f65532, %f65537, %f1319;
	// end inline asm
	// begin inline asm
	fma.rn.f32 %f1327, %f65536, %f65537, %f1315;
	// end inline asm
	// begin inline asm
	fma.rn.f32 %f1331, %f65540, %f65541, %f1327;
	// end inline asm
	// begin inline asm
	fma.rn.f32 %f1335, %f65536, %f65541, %f1323;
	// end inline asm
	// begin inline asm
	fma.rn.f32 %f1339, %f65532, %f65537, %f1335;
	// end inline asm
	// begin inline asm
	fma.rn.f32 %f1343, %f65536, %f65537, %f1331;
	// end inline asm
	// begin inline asm
	fma.rn.f32 %f1347, %f65540, %f65541, %f1343;
	// end inline asm
	// begin inline asm
	fma.rn.f32 %f1351, %f65536, %f65541, %f1339;
	// end inline asm
	// begin inline asm
	fma.rn.f32 %f1355, %f65532, %f65537, %f1351;
	// end inline asm
	// begin inline asm
	fma.rn.f32 %f1359, %f65536, %f65537, %f1347;
	// end inline asm
	// begin inline asm
	fma.rn.f32 %f1363, %f65540, %f65541, %f1359;
	// end inline asm
	// begin inline asm
	fma.rn.f32 %f1367, %f65536, %f65541, %f1355;
	// end inline asm
	// begin inline asm
	fma.rn.f32 %f1371, %f65532, %f65537, %f1367;
	// end inline asm
	// begin inline asm
	fma.rn.f32 %f1375, %f65536, %f65537, %f1363;
	// end inline asm
	// begin inline asm
	fma.rn.f32 %f1379, %f65540, %f65541, %f1375;
	// end inline asm
	// begin inline asm
	fma.rn.f32 %f1383, %f65536, %f65541, %f1371;
	// end inline asm
	// begin inline asm
	fma.rn.f32 %f1387, %f65532, %f65537, %f1383;
	// end inline asm
	// begin inline asm
	fma.rn.f32 %f1391, %f65536, %f65537, %f1379;
	// end inline asm
	// begin inline asm
	fma.rn.f32 %f1395, %f65540, %f65541, %f1391;
	// end inline asm
	// begin inline asm
	fma.rn.f32 %f1399, %f65536, %f65541, %f1387;
	// end inline asm
	// begin inline asm
	fma.rn.f32 %f1403, %f65532, %f65537, %f1399;
	// end inline asm
	// begin inline asm
	fma.rn.f32 %f1407, %f65536, %f65537, %f1395;
	// end inline asm
	// begin inline asm
	fma.rn.f32 %f1411, %f65540, %f65541, %f1407;
	// end inline asm
	// begin inline asm
	fma.rn.f32 %f1415, %f65536, %f65541, %f1403;
	// end inline asm
	// begin inline asm
	fma.rn.f32 %f1419, %f65532, %f65537, %f1415;
	// end inline asm
	// begin inline asm
	fma.rn.f32 %f1423, %f65536, %f65537, %f1411;
	// end inline asm
	// begin inline asm
	fma.rn.f32 %f1427, %f65540, %f65541, %f1423;
	// end inline asm
	// begin inline asm
	fma.rn.f32 %f1431, %f65536, %f65541, %f1419;
	// end inline asm
	// begin inline asm
	fma.rn.f32 %f1435, %f65532, %f65537, %f1431;
	// end inline asm
	// begin inline asm
	fma.rn.f32 %f1439, %f65536, %f65537, %f1427;
	// end inline asm
	// begin inline asm
	fma.rn.f32 %f1443, %f65540, %f65541, %f1439;
	// end inline asm
	// begin inline asm
	fma.rn.f32 %f1447, %f65536, %f65541, %f1435;
	// end inline asm
	// begin inline asm
	fma.rn.f32 %f1451, %f65532, %f65537, %f1447;
	// end inline asm
	// begin inline asm
	fma.rn.f32 %f1455, %f65536, %f65537, %f1443;
	// end inline asm
	// begin inline asm
	fma.rn.f32 %f1459, %f65540, %f65541, %f1455;
	// end inline asm
	// begin inline asm
	fma.rn.f32 %f1463, %f65536, %f65541, %f1451;
	// end inline asm
	// begin inline asm
	fma.rn.f32 %f1467, %f65532, %f65537, %f1463;
	// end inline asm
	// begin inline asm
	fma.rn.f32 %f1471, %f65536, %f65537, %f1459;
	// end inline asm
	// begin inline asm
	fma.rn.f32 %f1475, %f65540, %f65541, %f1471;
	// end inline asm
	// begin inline asm
	fma.rn.f32 %f1479, %f65536, %f65541, %f1467;
	// end inline asm
	// begin inline asm
	fma.rn.f32 %f1483, %f65532, %f65537, %f1479;
	// end inline asm
	// begin inline asm
	fma.rn.f32 %f1487, %f65536, %f65537, %f1475;
	// end inline asm
	// begin inline asm
	fma.rn.f32 %f1491, %f65540, %f65541, %f1487;
	// end inline asm
	// begin inline asm
	fma.rn.f32 %f1495, %f65536, %f65541, %f1483;
	// end inline asm
	// begin inline asm
	fma.rn.f32 %f1499, %f65532, %f65537, %f1495;
	// end inline asm
	// begin inline asm
	fma.rn.f32 %f1503, %f65536, %f65537, %f1491;
	// end inline asm
	// begin inline asm
	fma.rn.f32 %f1507, %f65540, %f65541, %f1503;
	// end inline asm
	// begin inline asm
	fma.rn.f32 %f1511, %f65536, %f65541, %f1499;
	// end inline asm
	// begin inline asm
	fma.rn.f32 %f1515, %f65532, %f65537, %f1511;
	// end inline asm
	// begin inline asm
	fma.rn.f32 %f1519, %f65536, %f65537, %f1507;
	// end inline asm
	// begin inline asm
	fma.rn.f32 %f1523, %f65540, %f65541, %f1519;
	// end inline asm
	// begin inline asm
	fma.rn.f32 %f1527, %f65536, %f65541, %f1515;
	// end inline asm
	// begin inline asm
	fma.rn.f32 %f1531, %f65532, %f65537, %f1527;
	// end inline asm
	// begin inline asm
	fma.rn.f32 %f1535, %f65536, %f65537, %f1523;
	// end inline asm
	// begin inline asm
	fma.rn.f32 %f1539, %f65540, %f65541, %f1535;
	// end inline asm
	// begin inline asm
	fma.rn.f32 %f1543, %f65536, %f65541, %f1531;
	// end inline asm
	// begin inline asm
	fma.rn.f32 %f1547, %f65532, %f65537, %f1543;
	// end inline asm
	// begin inline asm
	fma.rn.f32 %f1551, %f65536, %f65537, %f1539;
	// end inline asm
	// begin inline asm
	fma.rn.f32 %f1555, %f65540, %f65541, %f1551;
	// end inline asm
	// begin inline asm
	fma.rn.f32 %f1559, %f65536, %f65541, %f1547;
	// end inline asm
	// begin inline asm
	fma.rn.f32 %f1563, %f65532, %f65537, %f1559;
	// end inline asm
	// begin inline asm
	fma.rn.f32 %f1567, %f65536, %f65537, %f1555;
	// end inline asm
	// begin inline asm
	fma.rn.f32 %f1571, %f65540, %f65541, %f1567;
	// end inline asm
	// begin inline asm
	fma.rn.f32 %f1575, %f65536, %f65541, %f1563;
	// end inline asm
	// begin inline asm
	fma.rn.f32 %f1579, %f65532, %f65537, %f1575;
	// end inline asm
	// begin inline asm
	fma.rn.f32 %f1583, %f65536, %f65537, %f1571;
	// end inline asm
	// begin inline asm
	fma.rn.f32 %f1587, %f65540, %f65541, %f1583;
	// end inline asm
	// begin inline asm
	fma.rn.f32 %f1591, %f65536, %f65541, %f1579;
	// end inline asm
	// begin inline asm
	fma.rn.f32 %f1595, %f65532, %f65537, %f1591;
	// end inline asm
	// begin inline asm
	fma.rn.f32 %f1599, %f65536, %f65537, %f1587;
	// end inline asm
	// begin inline asm
	fma.rn.f32 %f1603, %f65540, %f65541, %f1599;
	// end inline asm
	// begin inline asm
	fma.rn.f32 %f1607, %f65536, %f65541, %f1595;
	// end inline asm
	// begin inline asm
	fma.rn.f32 %f1611, %f65532, %f65537, %f1607;
	// end inline asm
	// begin inline asm
	fma.rn.f32 %f1615, %f65536, %f65537, %f1603;
	// end inline asm
	// begin inline asm
	fma.rn.f32 %f1619, %f65540, %f65541, %f1615;
	// end inline asm
	// begin inline asm
	fma.rn.f32 %f1623, %f65536, %f65541, %f1611;
	// end inline asm
	// begin inline asm
	fma.rn.f32 %f1627, %f65532, %f65537, %f1623;
	// end inline asm
	// begin inline asm
	fma.rn.f32 %f1631, %f65536, %f65537, %f1619;
	// end inline asm
	// begin inline asm
	fma.rn.f32 %f1635, %f65540, %f65541, %f1631;
	// end inline asm
	// begin inline asm
	fma.rn.f32 %f1639, %f65536, %f65541, %f1627;
	// end inline asm
	// begin inline asm
	fma.rn.f32 %f1643, %f65532, %f65537, %f1639;
	// end inline asm
	// begin inline asm
	fma.rn.f32 %f1647, %f65536, %f65537, %f1635;
	// end inline asm
	// begin inline asm
	fma.rn.f32 %f1651, %f65540, %f65541, %f1647;
	// end inline asm
	// begin inline asm
	fma.rn.f32 %f1655, %f65536, %f65541, %f1643;
	// end inline asm
	// begin inline asm
	fma.rn.f32 %f1659, %f65532, %f65537, %f1655;
	// end inline asm
	// begin inline asm
	fma.rn.f32 %f1663, %f65536, %f65537, %f1651;
	// end inline asm
	// begin inline asm
	fma.rn.f32 %f1667, %f65540, %f65541, %f1663;
	// end inline asm
	// begin inline asm
	fma.rn.f32 %f1671, %f65536, %f65541, %f1659;
	// end inline asm
	// begin inline asm
	fma.rn.f32 %f1675, %f65532, %f65537, %f1671;
	// end inline asm
	// begin inline asm
	fma.rn.f32 %f1679, %f65536, %f65537, %f1667;
	// end inline asm
	// begin inline asm
	fma.rn.f32 %f1683, %f65540, %f65541, %f1679;
	// end inline asm
	// begin inline asm
	fma.rn.f32 %f1687, %f65536, %f65541, %f1675;
	// end inline asm
	// begin inline asm
	fma.rn.f32 %f1691, %f65532, %f65537, %f1687;
	// end inline asm
	// begin inline asm
	fma.rn.f32 %f1695, %f65536, %f65537, %f1683;
	// end inline asm
	// begin inline asm
	fma.rn.f32 %f1699, %f65540, %f65541, %f1695;
	// end inline asm
	// begin inline asm
	fma.rn.f32 %f1703, %f65536, %f65541, %f1691;
	// end inline asm
	// begin inline asm
	fma.rn.f32 %f1707, %f65532, %f65537, %f1703;
	// end inline asm
	// begin inline asm
	fma.rn.f32 %f1711, %f65536, %f65537, %f1699;
	// end inline asm
	// begin inline asm
	fma.rn.f32 %f1715, %f65540, %f65541, %f1711;
	// end inline asm
	// begin inline asm
	fma.rn.f32 %f1719, %f65536, %f65541, %f1707;
	// end inline asm
	// begin inline asm
	fma.rn.f32 %f1723, %f65532, %f65537, %f1719;
	// end inline asm
	// begin inline asm
	fma.rn.f32 %f1727, %f65536, %f65537, %f1715;
	// end inline asm
	// begin inline asm
	fma.rn.f32 %f1731, %f65540, %f65541, %f1727;
	// end inline asm
	// begin inline asm
	fma.rn.f32 %f1735, %f65536, %f65541, %f1723;
	// end inline asm
	// begin inline asm
	fma.rn.f32 %f1739, %f65532, %f65537, %f1735;
	// end inline asm
	// begin inline asm
	fma.rn.f32 %f1743, %f65536, %f65537, %f1731;
	// end inline asm
	// begin inline asm
	fma.rn.f32 %f1747, %f65540, %f65541, %f1743;
	// end inline asm
	// begin inline asm
	fma.rn.f32 %f1751, %f65536, %f65541, %f1739;
	// end inline asm
	// begin inline asm
	fma.rn.f32 %f1755, %f65532, %f65537, %f1751;
	// end inline asm
	// begin inline asm
	fma.rn.f32 %f1759, %f65536, %f65537, %f1747;
	// end inline asm
	// begin inline asm
	fma.rn.f32 %f1763, %f65540, %f65541, %f1759;
	// end inline asm
	// begin inline asm
	fma.rn.f32 %f1767, %f65536, %f65541, %f1755;
	// end inline asm
	// begin inline asm
	fma.rn.f32 %f1771, %f65532, %f65537, %f1767;
	// end inline asm
	// begin inline asm
	fma.rn.f32 %f1775, %f65536, %f65537, %f1763;
	// end inline asm
	// begin inline asm
	fma.rn.f32 %f1779, %f65540, %f65541, %f1775;
	// end inline asm
	// begin inline asm
	fma.rn.f32 %f1783, %f65536, %f65541, %f1771;
	// end inline asm
	// begin inline asm
	fma.rn.f32 %f1787, %f65532, %f65537, %f1783;
	// end inline asm
	// begin inline asm
	fma.rn.f32 %f1791, %f65536, %f65537, %f1779;
	// end inline asm
	// begin inline asm
	fma.rn.f32 %f1795, %f65540, %f65541, %f1791;
	// end inline asm
	// begin inline asm
	fma.rn.f32 %f1799, %f65536, %f65541, %f1787;
	// end inline asm
	// begin inline asm
	fma.rn.f32 %f1803, %f65532, %f65537, %f1799;
	// end inline asm
	// begin inline asm
	fma.rn.f32 %f1807, %f65536, %f65537, %f1795;
	// end inline asm
	// begin inline asm
	fma.rn.f32 %f1811, %f65540, %f65541, %f1807;
	// end inline asm
	// begin inline asm
	fma.rn.f32 %f1815, %f65536, %f65541, %f1803;
	// end inline asm
	// begin inline asm
	fma.rn.f32 %f1819, %f65532, %f65537, %f1815;
	// end inline asm
	// begin inline asm
	fma.rn.f32 %f1823, %f65536, %f65537, %f1811;
	// end inline asm
	// begin inline asm
	fma.rn.f32 %f1827, %f65540, %f65541, %f1823;
	// end inline asm
	// begin inline asm
	fma.rn.f32 %f1831, %f65536, %f65541, %f1819;
	// end inline asm
	// begin inline asm
	fma.rn.f32 %f1835, %f65532, %f65537, %f1831;
	// end inline asm
	// begin inline asm
	fma.rn.f32 %f1839, %f65536, %f65537, %f1827;
	// end inline asm
	// begin inline asm
	fma.rn.f32 %f1843, %f65540, %f65541, %f1839;
	// end inline asm
	// begin inline asm
	fma.rn.f32 %f1847, %f65536, %f65541, %f1835;
	// end inline asm
	// begin inline asm
	fma.rn.f32 %f1851, %f65532, %f65537, %f1847;
	// end inline asm
	// begin inline asm
	fma.rn.f32 %f1855, %f65536, %f65537, %f1843;
	// end inline asm
	// begin inline asm
	fma.rn.f32 %f1859, %f65540, %f65541, %f1855;
	// end inline asm
	// begin inline asm
	fma.rn.f32 %f1863, %f65536, %f65541, %f1851;
	// end inline asm
	// begin inline asm
	fma.rn.f32 %f1867, %f65532, %f65537, %f1863;
	// end inline asm
	// begin inline asm
	fma.rn.f32 %f1871, %f65536, %f65537, %f1859;
	// end inline asm
	// begin inline asm
	fma.rn.f32 %f1875, %f65540, %f65541, %f1871;
	// end inline asm
	// begin inline asm
	fma.rn.f32 %f1879, %f65536, %f65541, %f1867;
	// end inline asm
	// begin inline asm
	fma.rn.f32 %f1883, %f65532, %f65537, %f1879;
	// end inline asm
	// begin inline asm
	fma.rn.f32 %f1887, %f65536, %f65537, %f1875;
	// end inline asm
	// begin inline asm
	fma.rn.f32 %f1891, %f65540, %f65541, %f1887;
	// end inline asm
	// begin inline asm
	fma.rn.f32 %f1895, %f65536, %f65541, %f1883;
	// end inline asm
	// begin inline asm
	fma.rn.f32 %f1899, %f65532, %f65537, %f1895;
	// end inline asm
	// begin inline asm
	fma.rn.f32 %f1903, %f65536, %f65537, %f1891;
	// end inline asm
	// begin inline asm
	fma.rn.f32 %f1907, %f65540, %f65541, %f1903;
	// end inline asm
	// begin inline asm
	fma.rn.f32 %f1911, %f65536, %f65541, %f1899;
	// end inline asm
	// begin inline asm
	fma.rn.f32 %f1915, %f65532, %f65537, %f1911;
	// end inline asm
	// begin inline asm
	fma.rn.f32 %f1919, %f65536, %f65537, %f1907;
	// end inline asm
	// begin inline asm
	fma.rn.f32 %f1923, %f65540, %f65541, %f1919;
	// end inline asm
	// begin inline asm
	fma.rn.f32 %f1927, %f65536, %f65541, %f1915;
	// end inline asm
	// begin inline asm
	fma.rn.f32 %f1931, %f65532, %f65537, %f1927;
	// end inline asm
	// begin inline asm
	fma.rn.f32 %f1935, %f65536, %f65537, %f1923;
	// end inline asm
	// begin inline asm
	fma.rn.f32 %f1939, %f65540, %f65541, %f1935;
	// end inline asm
	// begin inline asm
	fma.rn.f32 %f1943, %f65536, %f65541, %f1931;
	// end inline asm
	// begin inline asm
	fma.rn.f32 %f1947, %f65532, %f65537, %f1943;
	// end inline asm
	// begin inline asm
	fma.rn.f32 %f1951, %f65536, %f65537, %f1939;
	// end inline asm
	// begin inline asm
	fma.rn.f32 %f1955, %f65540, %f65541, %f1951;
	// end inline asm
	// begin inline asm
	fma.rn.f32 %f1959, %f65536, %f65541, %f1947;
	// end inline asm
	// begin inline asm
	fma.rn.f32 %f1963, %f65532, %f65537, %f1959;
	// end inline asm
	// begin inline asm
	fma.rn.f32 %f1967, %f65536, %f65537, %f1955;
	// end inline asm
	// begin inline asm
	fma.rn.f32 %f1971, %f65540, %f65541, %f1967;
	// end inline asm
	// begin inline asm
	fma.rn.f32 %f1975, %f65536, %f65541, %f1963;
	// end inline asm
	// begin inline asm
	fma.rn.f32 %f1979, %f65532, %f65537, %f1975;
	// end inline asm
	// begin inline asm
	fma.rn.f32 %f1983, %f65536, %f65537, %f1971;
	// end inline asm
	// begin inline asm
	fma.rn.f32 %f1987, %f65540, %f65541, %f1983;
	// end inline asm
	// begin inline asm
	fma.rn.f32 %f1991, %f65536, %f65541, %f1979;
	// end inline asm
	// begin inline asm
	fma.rn.f32 %f1995, %f65532, %f65537, %f1991;
	// end inline asm
	// begin inline asm
	fma.rn.f32 %f1999, %f65536, %f65537, %f1987;
	// end inline asm
	// begin inline asm
	fma.rn.f32 %f2003, %f65540, %f65541, %f1999;
	// end inline asm
	// begin inline asm
	fma.rn.f32 %f2007, %f65536, %f65541, %f1995;
	// end inline asm
	// begin inline asm
	fma.rn.f32 %f2011, %f65532, %f65537, %f2007;
	// end inline asm
	// begin inline asm
	fma.rn.f32 %f2015, %f65536, %f65537, %f2003;
	// end inline asm
	// begin inline asm
	fma.rn.f32 %f2019, %f65540, %f65541, %f2015;
	// end inline asm
	// begin inline asm
	fma.rn.f32 %f2023, %f65536, %f65541, %f2011;
	// end inline asm
	// begin inline asm
	fma.rn.f32 %f2027, %f65532, %f65537, %f2023;
	// end inline asm
	// begin inline asm
	fma.rn.f32 %f2031, %f65536, %f65537, %f2019;
	// end inline asm
	// begin inline asm
	fma.rn.f32 %f2035, %f65540, %f65541, %f2031;
	// end inline asm
	// begin inline asm
	fma.rn.f32 %f2039, %f65536, %f65541, %f2027;
	// end inline asm
	// begin inline asm
	fma.rn.f32 %f2043, %f65532, %f65537, %f2039;
	// end inline asm
	// begin inline asm
	fma.rn.f32 %f2047, %f65536, %f65537, %f2035;
	// end inline asm
	// begin inline asm
	fma.rn.f32 %f2051, %f65540, %f65541, %f2047;
	// end inline asm
	// begin inline asm
	fma.rn.f32 %f2055, %f65536, %f65541, %f2043;
	// end inline asm
	// begin inline asm
	fma.rn.f32 %f2059, %f65532, %f65537, %f2055;
	// end inline asm
	// begin inline asm
	fma.rn.f32 %f2063, %f65536, %f65537, %f2051;
	// end inline asm
	// begin inline asm
	fma.rn.f32 %f2067, %f65540, %f65541, %f2063;
	// end inline asm
	// begin inline asm
	fma.rn.f32 %f2071, %f65536, %f65541, %f2059;
	// end inline asm
	// begin inline asm
	fma.rn.f32 %f2075, %f65532, %f65537, %f2071;
	// end inline asm
	// begin inline asm
	fma.rn.f32 %f2079, %f65536, %f65537, %f2067;
	// end inline asm
	// begin inline asm
	fma.rn.f32 %f2083, %f65540, %f65541, %f2079;
	// end inline asm
	// begin inline asm
	fma.rn.f32 %f2087, %f65536, %f65541, %f2075;
	// end inline asm
	// begin inline asm
	fma.rn.f32 %f2091, %f65532, %f65537, %f2087;
	// end inline asm
	// begin inline asm
	fma.rn.f32 %f2095, %f65536, %f65537, %f2083;
	// end inline asm
	// begin inline asm
	fma.rn.f32 %f2099, %f65540, %f65541, %f2095;
	// end inline asm
	// begin inline asm
	fma.rn.f32 %f2103, %f65536, %f65541, %f2091;
	// end inline asm
	// begin inline asm
	fma.rn.f32 %f2107, %f65532, %f65537, %f2103;
	// end inline asm
	// begin inline asm
	fma.rn.f32 %f2111, %f65536, %f65537, %f2099;
	// end inline asm
	// begin inline asm
	fma.rn.f32 %f2115, %f65540, %f65541, %f2111;
	// end inline asm
	// begin inline asm
	fma.rn.f32 %f2119, %f65536, %f65541, %f2107;
	// end inline asm
	// begin inline asm
	fma.rn.f32 %f2123, %f65532, %f65537, %f2119;
	// end inline asm
	// begin inline asm
	fma.rn.f32 %f2127, %f65536, %f65537, %f2115;
	// end inline asm
	// begin inline asm
	fma.rn.f32 %f2131, %f65540, %f65541, %f2127;
	// end inline asm
	// begin inline asm
	fma.rn.f32 %f2135, %f65536, %f65541, %f2123;
	// end inline asm
	// begin inline asm
	fma.rn.f32 %f2139, %f65532, %f65537, %f2135;
	// end inline asm
	// begin inline asm
	fma.rn.f32 %f2143, %f65536, %f65537, %f2131;
	// end inline asm
	// begin inline asm
	fma.rn.f32 %f2147, %f65540, %f65541, %f2143;
	// end inline asm
	// begin inline asm
	fma.rn.f32 %f2151, %f65536, %f65541, %f2139;
	// end inline asm
	// begin inline asm
	fma.rn.f32 %f2155, %f65532, %f65537, %f2151;
	// end inline asm
	// begin inline asm
	fma.rn.f32 %f2159, %f65536, %f65537, %f2147;
	// end inline asm
	// begin inline asm
	fma.rn.f32 %f2163, %f65540, %f65541, %f2159;
	// end inline asm
	// begin inline asm
	fma.rn.f32 %f2167, %f65536, %f65541, %f2155;
	// end inline asm
	// begin inline asm
	fma.rn.f32 %f2171, %f65532, %f65537, %f2167;
	// end inline asm
	// begin inline asm
	fma.rn.f32 %f2175, %f65536, %f65537, %f2163;
	// end inline asm
	// begin inline asm
	fma.rn.f32 %f2179, %f65540, %f65541, %f2175;
	// end inline asm
	// begin inline asm
	fma.rn.f32 %f2183, %f65536, %f65541, %f2171;
	// end inline asm
	// begin inline asm
	fma.rn.f32 %f2187, %f65532, %f65537, %f2183;
	// end inline asm
	// begin inline asm
	fma.rn.f32 %f2191, %f65536, %f65537, %f2179;
	// end inline asm
	// begin inline asm
	fma.rn.f32 %f2195, %f65540, %f65541, %f2191;
	// end inline asm
	// begin inline asm
	fma.rn.f32 %f2199, %f65536, %f65541, %f2187;
	// end inline asm
	// begin inline asm
	fma.rn.f32 %f2203, %f65532, %f65537, %f2199;
	// end inline asm
	// begin inline asm
	fma.rn.f32 %f2207, %f65536, %f65537, %f2195;
	// end inline asm
	// begin inline asm
	fma.rn.f32 %f2211, %f65540, %f65541, %f2207;
	// end inline asm
	// begin inline asm
	fma.rn.f32 %f2215, %f65536, %f65541, %f2203;
	// end inline asm
	// begin inline asm
	fma.rn.f32 %f2219, %f65532, %f65537, %f2215;
	// end inline asm
	// begin inline asm
	fma.rn.f32 %f2223, %f65536, %f65537, %f2211;
	// end inline asm
	// begin inline asm
	fma.rn.f32 %f2227, %f65540, %f65541, %f2223;
	// end inline asm
	// begin inline asm
	fma.rn.f32 %f2231, %f65536, %f65541, %f2219;
	// end inline asm
	// begin inline asm
	fma.rn.f32 %f2235, %f65532, %f65537, %f2231;
	// end inline asm
	// begin inline asm
	fma.rn.f32 %f2239, %f65536, %f65537, %f2227;
	// end inline asm
	// begin inline asm
	fma.rn.f32 %f2243, %f65540, %f65541, %f2239;
	// end inline asm
	// begin inline asm
	fma.rn.f32 %f2247, %f65536, %f65541, %f2235;
	// end inline asm
	// begin inline asm
	fma.rn.f32 %f2251, %f65532, %f65537, %f2247;
	// end inline asm
	// begin inline asm
	fma.rn.f32 %f2255, %f65536, %f65537, %f2243;
	// end inline asm
	// begin inline asm
	fma.rn.f32 %f2259, %f65540, %f65541, %f2255;
	// end inline asm
	// begin inline asm
	fma.rn.f32 %f2263, %f65536, %f65541, %f2251;
	// end inline asm
	// begin inline asm
	fma.rn.f32 %f2267, %f65532, %f65537, %f2263;
	// end inline asm
	// begin inline asm
	fma.rn.f32 %f2271, %f65536, %f65537, %f2259;
	// end inline asm
	// begin inline asm
	fma.rn.f32 %f2275, %f65540, %f65541, %f2271;
	// end inline asm
	// begin inline asm
	fma.rn.f32 %f2279, %f65536, %f65541, %f2267;
	// end inline asm
	// begin inline asm
	fma.rn.f32 %f2283, %f65532, %f65537, %f2279;
	// end inline asm
	// begin inline asm
	fma.rn.f32 %f2287, %f65536, %f65537, %f2275;
	// end inline asm
	// begin inline asm
	fma.rn.f32 %f2291, %f65540, %f65541, %f2287;
	// end inline asm
	// begin inline asm
	fma.rn.f32 %f2295, %f65536, %f65541, %f2283;
	// end inline asm
	// begin inline asm
	fma.rn.f32 %f2299, %f65532, %f65537, %f2295;
	// end inline asm
	// begin inline asm
	fma.rn.f32 %f2303, %f65536, %f65537, %f2291;
	// end inline asm
	// begin inline asm
	fma.rn.f32 %f2307, %f65540, %f65541, %f2303;
	// end inline asm
	// begin inline asm
	fma.rn.f32 %f2311, %f65536, %f65541, %f2299;
	// end inline asm
	// begin inline asm
	fma.rn.f32 %f2315, %f65532, %f65537, %f2311;
	// end inline asm
	// begin inline asm
	fma.rn.f32 %f2319, %f65536, %f65537, %f2307;
	// end inline asm
	// begin inline asm
	fma.rn.f32 %f2323, %f65540, %f65541, %f2319;
	// end inline asm
	// begin inline asm
	fma.rn.f32 %f2327, %f65536, %f65541, %f2315;
	// end inline asm
	// begin inline asm
	fma.rn.f32 %f2331, %f65532, %f65537, %f2327;
	// end inline asm
	// begin inline asm
	fma.rn.f32 %f2335, %f65536, %f65537, %f2323;
	// end inline asm
	// begin inline asm
	fma.rn.f32 %f2339, %f65540, %f65541, %f2335;
	// end inline asm
	// begin inline asm
	fma.rn.f32 %f2343, %f65536, %f65541, %f2331;
	// end inline asm
	// begin inline asm
	fma.rn.f32 %f2347, %f65532, %f65537, %f2343;
	// end inline asm
	// begin inline asm
	fma.rn.f32 %f2351, %f65536, %f65537, %f2339;
	// end inline asm
	// begin inline asm
	fma.rn.f32 %f2355, %f65540, %f65541, %f2351;
	// end inline asm
	// begin inline asm
	fma.rn.f32 %f2359, %f65536, %f65541, %f2347;
	// end inline asm
	// begin inline asm
	fma.rn.f32 %f2363, %f65532, %f65537, %f2359;
	// end inline asm
	// begin inline asm
	fma.rn.f32 %f2367, %f65536, %f65537, %f2355;
	// end inline asm
	// begin inline asm
	fma.rn.f32 %f2371, %f65540, %f65541, %f2367;
	// end inline asm
	// begin inline asm
	fma.rn.f32 %f2375, %f65536, %f65541, %f2363;
	// end inline asm
	// begin inline asm
	fma.rn.f32 %f2379, %f65532, %f65537, %f2375;
	// end inline asm
	// begin inline asm
	fma.rn.f32 %f2383, %f65536, %f65537, %f2371;
	// end inline asm
	// begin inline asm
	fma.rn.f32 %f2387, %f65540, %f65541, %f2383;
	// end inline asm
	// begin inline asm
	fma.rn.f32 %f2391, %f65536, %f65541, %f2379;
	// end inline asm
	// begin inline asm
	fma.rn.f32 %f2395, %f65532, %f65537, %f2391;
	// end inline asm
	// begin inline asm
	fma.rn.f32 %f2399, %f65536, %f65537, %f2387;
	// end inline asm
	// begin inline asm
	fma.rn.f32 %f2403, %f65540, %f65541, %f2399;
	// end inline asm
	// begin inline asm
	fma.rn.f32 %f2407, %f65536, %f65541, %f2395;
	// end inline asm
	// begin inline asm
	fma.rn.f32 %f2411, %f65532, %f65537, %f2407;
	// end inline asm
	// begin inline asm
	fma.rn.f32 %f2415, %f65536, %f65537, %f2403;
	// end inline asm
	// begin inline asm
	fma.rn.f32 %f2419, %f65540, %f65541, %f2415;
	// end inline asm
	// begin inline asm
	fma.rn.f32 %f2423, %f65536, %f65541, %f2411;
	// end inline asm
	// begin inline asm
	fma.rn.f32 %f2427, %f65532, %f65537, %f2423;
	// end inline asm
	// begin inline asm
	fma.rn.f32 %f2431, %f65536, %f65537, %f2419;
	// end inline asm
	// begin inline asm
	fma.rn.f32 %f2435, %f65540, %f65541, %f2431;
	// end inline asm
	// begin inline asm
	fma.rn.f32 %f2439, %f65536, %f65541, %f2427;
	// end inline asm
	// begin inline asm
	fma.rn.f32 %f2443, %f65532, %f65537, %f2439;
	// end inline asm
	// begin inline asm
	fma.rn.f32 %f2447, %f65536, %f65537, %f2435;
	// end inline asm
	// begin inline asm
	fma.rn.f32 %f2451, %f65540, %f65541, %f2447;
	// end inline asm
	// begin inline asm
	fma.rn.f32 %f2455, %f65536, %f65541, %f2443;
	// end inline asm
	// begin inline asm
	fma.rn.f32 %f2459, %f65532, %f65537, %f2455;
	// end inline asm
	// begin inline asm
	fma.rn.f32 %f2463, %f65536, %f65537, %f2451;
	// end inline asm
	// begin inline asm
	fma.rn.f32 %f2467, %f65540, %f65541, %f2463;
	// end inline asm
	// begin inline asm
	fma.rn.f32 %f2471, %f65536, %f65541, %f2459;
	// end inline asm
	// begin inline asm
	fma.rn.f32 %f2475, %f65532, %f65537, %f2471;
	// end inline asm
	// begin inline asm
	fma.rn.f32 %f2479, %f65536, %f65537, %f2467;
	// end inline asm
	// begin inline asm
	fma.rn.f32 %f2483, %f65540, %f65541, %f2479;
	// end inline asm
	// begin inline asm
	fma.rn.f32 %f2487, %f65536, %f65541, %f2475;
	// end inline asm
	// begin inline asm
	fma.rn.f32 %f2491, %f65532, %f65537, %f2487;
	// end inline asm
	// begin inline asm
	fma.rn.f32 %f2495, %f65536, %f65537, %f2483;
	// end inline asm
	// begin inline asm
	fma.rn.f32 %f2499, %f65540, %f65541, %f2495;
	// end inline asm
	// begin inline asm
	fma.rn.f32 %f2503, %f65536, %f65541, %f2491;
	// end inline asm
	// begin inline asm
	fma.rn.f32 %f2507, %f65532, %f65537, %f2503;
	// end inline asm
	// begin inline asm
	fma.rn.f32 %f2511, %f65536, %f65537, %f2499;
	// end inline asm
	// begin inline asm
	fma.rn.f32 %f2515, %f65540, %f65541, %f2511;
	// end inline asm
	// begin inline asm
	fma.rn.f32 %f2519, %f65536, %f65541, %f2507;
	// end inline asm
	// begin inline asm
	fma.rn.f32 %f2523, %f65532, %f65537, %f2519;
	// end inline asm
	// begin inline asm
	fma.rn.f32 %f2527, %f65536, %f65537, %f2515;
	// end inline asm
	// begin inline asm
	fma.rn.f32 %f2531, %f65540, %f65541, %f2527;
	// end inline asm
	// begin inline asm
	fma.rn.f32 %f2535, %f65536, %f65541, %f2523;
	// end inline asm
	// begin inline asm
	fma.rn.f32 %f2539, %f65532, %f65537, %f2535;
	// end inline asm
	// begin inline asm
	fma.rn.f32 %f2543, %f65536, %f65537, %f2531;
	// end inline asm
	// begin inline asm
	fma.rn.f32 %f2547, %f65540, %f65541, %f2543;
	// end inline asm
	// begin inline asm
	fma.rn.f32 %f2551, %f65536, %f65541, %f2539;
	// end inline asm
	// begin inline asm
	fma.rn.f32 %f2555, %f65532, %f65537, %f2551;
	// end inline asm
	// begin inline asm
	fma.rn.f32 %f2559, %f65536, %f65537, %f2547;
	// end inline asm
	// begin inline asm
	fma.rn.f32 %f2563, %f65540, %f65541, %f2559;
	// end inline asm
	// begin inline asm
	fma.rn.f32 %f2567, %f65536, %f65541, %f2555;
	// end inline asm
	// begin inline asm
	fma.rn.f32 %f2571, %f65532, %f65537, %f2567;
	// end inline asm
	// begin inline asm
	fma.rn.f32 %f2575, %f65536, %f65537, %f2563;
	// end inline asm
	// begin inline asm
	fma.rn.f32 %f2579, %f65540, %f65541, %f2575;
	// end inline asm
	// begin inline asm
	fma.rn.f32 %f2583, %f65536, %f65541, %f2571;
	// end inline asm
	// begin inline asm
	fma.rn.f32 %f2587, %f65532, %f65537, %f2583;
	// end inline asm
	// begin inline asm
	fma.rn.f32 %f2591, %f65536, %f65537, %f2579;
	// end inline asm
	// begin inline asm
	fma.rn.f32 %f2595, %f65540, %f65541, %f2591;
	// end inline asm
	// begin inline asm
	fma.rn.f32 %f2599, %f65536, %f65541, %f2587;
	// end inline asm
	// begin inline asm
	fma.rn.f32 %f2603, %f65532, %f65537, %f2599;
	// end inline asm
	// begin inline asm
	fma.rn.f32 %f2607, %f65536, %f65537, %f2595;
	// end inline asm
	// begin inline asm
	fma.rn.f32 %f2611, %f65540, %f65541, %f2607;
	// end inline asm
	// begin inline asm
	fma.rn.f32 %f2615, %f65536, %f65541, %f2603;
	// end inline asm
	// begin inline asm
	fma.rn.f32 %f2619, %f65532, %f65537, %f2615;
	// end inline asm
	// begin inline asm
	fma.rn.f32 %f2623, %f65536, %f65537, %f2611;
	// end inline asm
	// begin inline asm
	fma.rn.f32 %f2627, %f65540, %f65541, %f2623;
	// end inline asm
	// begin inline asm
	fma.rn.f32 %f2631, %f65536, %f65541, %f2619;
	// end inline asm
	// begin inline asm
	fma.rn.f32 %f2635, %f65532, %f65537, %f2631;
	// end inline asm
	// begin inline asm
	fma.rn.f32 %f2639, %f65536, %f65537, %f2627;
	// end inline asm
	// begin inline asm
	fma.rn.f32 %f2643, %f65540, %f65541, %f2639;
	// end inline asm
	// begin inline asm
	fma.rn.f32 %f2647, %f65536, %f65541, %f2635;
	// end inline asm
	// begin inline asm
	fma.rn.f32 %f2651, %f65532, %f65537, %f2647;
	// end inline asm
	// begin inline asm
	fma.rn.f32 %f2655, %f65536, %f65537, %f2643;
	// end inline asm
	// begin inline asm
	fma.rn.f32 %f2659, %f65540, %f65541, %f2655;
	// end inline asm
	// begin inline asm
	fma.rn.f32 %f2663, %f65536, %f65541, %f2651;
	// end inline asm
	// begin inline asm
	fma.rn.f32 %f2667, %f65532, %f65537, %f2663;
	// end inline asm
	// begin inline asm
	fma.rn.f32 %f2671, %f65536, %f65537, %f2659;
	// end inline asm
	// begin inline asm
	fma.rn.f32 %f2675, %f65540, %f65541, %f2671;
	// end inline asm
	// begin inline asm
	fma.rn.f32 %f2679, %f65536, %f65541, %f2667;
	// end inline asm
	// begin inline asm
	fma.rn.f32 %f2683, %f65532, %f65537, %f2679;
	// end inline asm
	// begin inline asm
	fma.rn.f32 %f2687, %f65536, %f65537, %f2675;
	// end inline asm
	// begin inline asm
	fma.rn.f32 %f2691, %f65540, %f65541, %f2687;
	// end inline asm
	// begin inline asm
	fma.rn.f32 %f2695, %f65536, %f65541, %f2683;
	// end inline asm
	// begin inline asm
	fma.rn.f32 %f2699, %f65532, %f65537, %f2695;
	// end inline asm
	// begin inline asm
	fma.rn.f32 %f2703, %f65536, %f65537, %f2691;
	// end inline asm
	// begin inline asm
	fma.rn.f32 %f2707, %f65540, %f65541, %f2703;
	// end inline asm
	// begin inline asm
	fma.rn.f32 %f2711, %f65536, %f65541, %f2699;
	// end inline asm
	// begin inline asm
	fma.rn.f32 %f2715, %f65532, %f65537, %f2711;
	// end inline asm
	// begin inline asm
	fma.rn.f32 %f2719, %f65536, %f65537, %f2707;
	// end inline asm
	// begin inline asm
	fma.rn.f32 %f2723, %f65540, %f65541, %f2719;
	// end inline asm
	// begin inline asm
	fma.rn.f32 %f2727, %f65536, %f65541, %f2715;
	// end inline asm
	// begin inline asm
	fma.rn.f32 %f2731, %f65532, %f65537, %f2727;
	// end inline asm
	// begin inline asm
	fma.rn.f32 %f2735, %f65536, %f65537, %f2723;
	// end inline asm
	// begin inline asm
	fma.rn.f32 %f2739, %f65540, %f65541, %f2735;
	// end inline asm
	// begin inline asm
	fma.rn.f32 %f2743, %f65536, %f65541, %f2731;
	// end inline asm
	// begin inline asm
	fma.rn.f32 %f2747, %f65532, %f65537, %f2743;
	// end inline asm
	// begin inline asm
	fma.rn.f32 %f2751, %f65536, %f65537, %f2739;
	// end inline asm
	// begin inline asm
	fma.rn.f32 %f2755, %f65540, %f65541, %f2751;
	// end inline asm
	// begin inline asm
	fma.rn.f32 %f2759, %f65536, %f65541, %f2747;
	// end inline asm
	// begin inline asm
	fma.rn.f32 %f2763, %f65532, %f65537, %f2759;
	// end inline asm
	// begin inline asm
	fma.rn.f32 %f2767, %f65536, %f65537, %f2755;
	// end inline asm
	// begin inline asm
	fma.rn.f32 %f2771, %f65540, %f65541, %f2767;
	// end inline asm
	// begin inline asm
	fma.rn.f32 %f2775, %f65536, %f65541, %f2763;
	// end inline asm
	// begin inline asm
	fma.rn.f32 %f2779, %f65532, %f65537, %f2775;
	// end inline asm
	// begin inline asm
	fma.rn.f32 %f2783, %f65536, %f65537, %f2771;
	// end inline asm
	// begin inline asm
	fma.rn.f32 %f2787, %f65540, %f65541, %f2783;
	// end inline asm
	// begin inline asm
	fma.rn.f32 %f2791, %f65536, %f65541, %f2779;
	// end inline asm
	// begin inline asm
	fma.rn.f32 %f2795, %f65532, %f65537, %f2791;
	// end inline asm
	// begin inline asm
	fma.rn.f32 %f2799, %f65536, %f65537, %f2787;
	// end inline asm
	// begin inline asm
	fma.rn.f32 %f2803, %f65540, %f65541, %f2799;
	// end inline asm
	// begin inline asm
	fma.rn.f32 %f2807, %f65536, %f65541, %f2795;
	// end inline asm
	// begin inline asm
	fma.rn.f32 %f2811, %f65532, %f65537, %f2807;
	// end inline asm
	// begin inline asm
	fma.rn.f32 %f2815, %f65536, %f65537, %f2803;
	// end inline asm
	// begin inline asm
	fma.rn.f32 %f2819, %f65540, %f65541, %f2815;
	// end inline asm
	// begin inline asm
	fma.rn.f32 %f2823, %f65536, %f65541, %f2811;
	// end inline asm
	// begin inline asm
	fma.rn.f32 %f2827, %f65532, %f65537, %f2823;
	// end inline asm
	// begin inline asm
	fma.rn.f32 %f2831, %f65536, %f65537, %f2819;
	// end inline asm
	// begin inline asm
	fma.rn.f32 %f2835, %f65540, %f65541, %f2831;
	// end inline asm
	// begin inline asm
	fma.rn.f32 %f2839, %f65536, %f65541, %f2827;
	// end inline asm
	// begin inline asm
	fma.rn.f32 %f2843, %f65532, %f65537, %f2839;
	// end inline asm
	// begin inline asm
	fma.rn.f32 %f2847, %f65536, %f65537, %f2835;
	// end inline asm
	// begin inline asm
	fma.rn.f32 %f2851, %f65540, %f65541, %f2847;
	// end inline asm
	// begin inline asm
	fma.rn.f32 %f2855, %f65536, %f65541, %f2843;
	// end inline asm
	// begin inline asm
	fma.rn.f32 %f2859, %f65532, %f65537, %f2855;
	// end inline asm
	// begin inline asm
	fma.rn.f32 %f2863, %f65536, %f65537, %f2851;
	// end inline asm
	// begin inline asm
	fma.rn.f32 %f2867, %f65540, %f65541, %f2863;
	// end inline asm
	// begin inline asm
	fma.rn.f32 %f2871, %f65536, %f65541, %f2859;
	// end inline asm
	// begin inline asm
	fma.rn.f32 %f2875, %f65532, %f65537, %f2871;
	// end inline asm
	// begin inline asm
	fma.rn.f32 %f2879, %f65536, %f65537, %f2867;
	// end inline asm
	// begin inline asm
	fma.rn.f32 %f2883, %f65540, %f65541, %f2879;
	// end inline asm
	// begin inline asm
	fma.rn.f32 %f2887, %f65536, %f65541, %f2875;
	// end inline asm
	// begin inline asm
	fma.rn.f32 %f2891, %f65532, %f65537, %f2887;
	// end inline asm
	// begin inline asm
	fma.rn.f32 %f2895, %f65536, %f65537, %f2883;
	// end inline asm
	// begin inline asm
	fma.rn.f32 %f2899, %f65540, %f65541, %f2895;
	// end inline asm
	// begin inline asm
	fma.rn.f32 %f2903, %f65536, %f65541, %f2891;
	// end inline asm
	// begin inline asm
	fma.rn.f32 %f2907, %f65532, %f65537, %f2903;
	// end inline asm
	// begin inline asm
	fma.rn.f32 %f2911, %f65536, %f65537, %f2899;
	// end inline asm
	// begin inline asm
	fma.rn.f32 %f2915, %f65540, %f65541, %f2911;
	// end inline asm
	// begin inline asm
	fma.rn.f32 %f2919, %f65536, %f65541, %f2907;
	// end inline asm
	// begin inline asm
	fma.rn.f32 %f2923, %f65532, %f65537, %f2919;
	// end inline asm
	// begin inline asm
	fma.rn.f32 %f2927, %f65536, %f65537, %f2915;
	// end inline asm
	// begin inline asm
	fma.rn.f32 %f2931, %f65540, %f65541, %f2927;
	// end inline asm
	// begin inline asm
	fma.rn.f32 %f2935, %f65536, %f65541, %f2923;
	// end inline asm
	// begin inline asm
	fma.rn.f32 %f2939, %f65532, %f65537, %f2935;
	// end inline asm
	// begin inline asm
	fma.rn.f32 %f2943, %f65536, %f65537, %f2931;
	// end inline asm
	// begin inline asm
	fma.rn.f32 %f2947, %f65540, %f65541, %f2943;
	// end inline asm
	// begin inline asm
	fma.rn.f32 %f2951, %f65536, %f65541, %f2939;
	// end inline asm
	// begin inline asm
	fma.rn.f32 %f2955, %f65532, %f65537, %f2951;
	// end inline asm
	// begin inline asm
	fma.rn.f32 %f2959, %f65536, %f65537, %f2947;
	// end inline asm
	// begin inline asm
	fma.rn.f32 %f2963, %f65540, %f65541, %f2959;
	// end inline asm
	// begin inline asm
	fma.rn.f32 %f2967, %f65536, %f65541, %f2955;
	// end inline asm
	// begin inline asm
	fma.rn.f32 %f2971, %f65532, %f65537, %f2967;
	// end inline asm
	// begin inline asm
	fma.rn.f32 %f2975, %f65536, %f65537, %f2963;
	// end inline asm
	// begin inline asm
	fma.rn.f32 %f2979, %f65540, %f65541, %f2975;
	// end inline asm
	// begin inline asm
	fma.rn.f32 %f2983, %f65536, %f65541, %f2971;
	// end inline asm
	// begin inline asm
	fma.rn.f32 %f2987, %f65532, %f65537, %f2983;
	// end inline asm
	// begin inline asm
	fma.rn.f32 %f2991, %f65536, %f65537, %f2979;
	// end inline asm
	// begin inline asm
	fma.rn.f32 %f2995, %f65540, %f65541, %f2991;
	// end inline asm
	// begin inline asm
	fma.rn.f32 %f2999, %f65536, %f65541, %f2987;
	// end inline asm
	// begin inline asm
	fma.rn.f32 %f3003, %f65532, %f65537, %f2999;
	// end inline asm
	// begin inline asm
	fma.rn.f32 %f3007, %f65536, %f65537, %f2995;
	// end inline asm
	// begin inline asm
	fma.rn.f32 %f3011, %f65540, %f65541, %f3007;
	// end inline asm
	// begin inline asm
	fma.rn.f32 %f3015, %f65536, %f65541, %f3003;
	// end inline asm
	// begin inline asm
	fma.rn.f32 %f3019, %f65532, %f65537, %f3015;
	// end inline asm
	// begin inline asm
	fma.rn.f32 %f3023, %f65536, %f65537, %f3011;
	// end inline asm
	// begin inline asm
	fma.rn.f32 %f3027, %f65540, %f65541, %f3023;
	// end inline asm
	// begin inline asm
	fma.rn.f32 %f3031, %f65536, %f65541, %f3019;
	// end inline asm
	// begin inline asm
	fma.rn.f32 %f3035, %f65532, %f65537, %f3031;
	// end inline asm
	// begin inline asm
	fma.rn.f32 %f3039, %f65536, %f65537, %f3027;
	// end inline asm
	// begin inline asm
	fma.rn.f32 %f3043, %f65540, %f65541, %f3039;
	// end inline asm
	// begin inline asm
	fma.rn.f32 %f3047, %f65536, %f65541, %f3035;
	// end inline asm
	// begin inline asm
	fma.rn.f32 %f3051, %f65532, %f65537, %f3047;
	// end inline asm
	// begin inline asm
	fma.rn.f32 %f3055, %f65536, %f65537, %f3043;
	// end inline asm
	// begin inline asm
	fma.rn.f32 %f3059, %f65540, %f65541, %f3055;
	// end inline asm
	// begin inline asm
	fma.rn.f32 %f3063, %f65536, %f65541, %f3051;
	// end inline asm
	// begin inline asm
	fma.rn.f32 %f3067, %f65532, %f65537, %f3063;
	// end inline asm
	// begin inline asm
	fma.rn.f32 %f3071, %f65536, %f65537, %f3059;
	// end inline asm
	// begin inline asm
	fma.rn.f32 %f3075, %f65540, %f65541, %f3071;
	// end inline asm
	// begin inline asm
	fma.rn.f32 %f3079, %f65536, %f65541, %f3067;
	// end inline asm
	// begin inline asm
	fma.rn.f32 %f3083, %f65532, %f65537, %f3079;
	// end inline asm
	// begin inline asm
	fma.rn.f32 %f3087, %f65536, %f65537, %f3075;
	// end inline asm
	// begin inline asm
	fma.rn.f32 %f3091, %f65540, %f65541, %f3087;
	// end inline asm
	// begin inline asm
	fma.rn.f32 %f3095, %f65536, %f65541, %f3083;
	// end inline asm
	// begin inline asm
	fma.rn.f32 %f3099, %f65532, %f65537, %f3095;
	// end inline asm
	// begin inline asm
	fma.rn.f32 %f3103, %f65536, %f65537, %f3091;
	// end inline asm
	// begin inline asm
	fma.rn.f32 %f3107, %f65540, %f65541, %f3103;
	// end inline asm
	// begin inline asm
	fma.rn.f32 %f3111, %f65536, %f65541, %f3099;
	// end inline asm
	// begin inline asm
	fma.rn.f32 %f3115, %f65532, %f65537, %f3111;
	// end inline asm
	// begin inline asm
	fma.rn.f32 %f3119, %f65536, %f65537, %f3107;
	// end inline asm
	// begin inline asm
	fma.rn.f32 %f3123, %f65540, %f65541, %f3119;
	// end inline asm
	// begin inline asm
	fma.rn.f32 %f3127, %f65536, %f65541, %f3115;
	// end inline asm
	// begin inline asm
	fma.rn.f32 %f3131, %f65532, %f65537, %f3127;
	// end inline asm
	// begin inline asm
	fma.rn.f32 %f3135, %f65536, %f65537, %f3123;
	// end inline asm
	// begin inline asm
	fma.rn.f32 %f3139, %f65540, %f65541, %f3135;
	// end inline asm
	// begin inline asm
	fma.rn.f32 %f3143, %f65536, %f65541, %f3131;
	// end inline asm
	// begin inline asm
	fma.rn.f32 %f3147, %f65532, %f65537, %f3143;
	// end inline asm
	// begin inline asm
	fma.rn.f32 %f3151, %f65536, %f65537, %f3139;
	// end inline asm
	// begin inline asm
	fma.rn.f32 %f3155, %f65540, %f65541, %f3151;
	// end inline asm
	// begin inline asm
	fma.rn.f32 %f3159, %f65536, %f65541, %f3147;
	// end inline asm
	// begin inline asm
	fma.rn.f32 %f3163, %f65532, %f65537, %f3159;
	// end inline asm
	// begin inline asm
	fma.rn.f32 %f3167, %f65536, %f65537, %f3155;
	// end inline asm
	// begin inline asm
	fma.rn.f32 %f3171, %f65540, %f65541, %f3167;
	// end inline asm
	// begin inline asm
	fma.rn.f32 %f3175, %f65536, %f65541, %f3163;
	// end inline asm
	// begin inline asm
	fma.rn.f32 %f3179, %f65532, %f65537, %f3175;
	// end inline asm
	// begin inline asm
	fma.rn.f32 %f3183, %f65536, %f65537, %f3171;
	// end inline asm
	// begin inline asm
	fma.rn.f32 %f3187, %f65540, %f65541, %f3183;
	// end inline asm
	// begin inline asm
	fma.rn.f32 %f3191, %f65536, %f65541, %f3179;
	// end inline asm
	// begin inline asm
	fma.rn.f32 %f3195, %f65532, %f65537, %f3191;
	// end inline asm
	// begin inline asm
	fma.rn.f32 %f3199, %f65536, %f65537, %f3187;
	// end inline asm
	// begin inline asm
	fma.rn.f32 %f3203, %f65540, %f65541, %f3199;
	// end inline asm
	// begin inline asm
	fma.rn.f32 %f3207, %f65536, %f65541, %f3195;
	// end inline asm
	// begin inline asm
	fma.rn.f32 %f3211, %f65532, %f65537, %f3207;
	// end inline asm
	// begin inline asm
	fma.rn.f32 %f3215, %f65536, %f65537, %f3203;
	// end inline asm
	// begin inline asm
	fma.rn.f32 %f3219, %f65540, %f65541, %f3215;
	// end inline asm
	// begin inline asm
	fma.rn.f32 %f3223, %f65536, %f65541, %f3211;
	// end inline asm
	// begin inline asm
	fma.rn.f32 %f3227, %f65532, %f65537, %f3223;
	// end inline asm
	// begin inline asm
	fma.rn.f32 %f3231, %f65536, %f65537, %f3219;
	// end inline asm
	// begin inline asm
	fma.rn.f32 %f3235, %f65540, %f65541, %f3231;
	// end inline asm
	// begin inline asm
	fma.rn.f32 %f3239, %f65536, %f65541, %f3227;
	// end inline asm
	// begin inline asm
	fma.rn.f32 %f3243, %f65532, %f65537, %f3239;
	// end inline asm
	// begin inline asm
	fma.rn.f32 %f3247, %f65536, %f65537, %f3235;
	// end inline asm
	// begin inline asm
	fma.rn.f32 %f3251, %f65540, %f65541, %f3247;
	// end inline asm
	// begin inline asm
	fma.rn.f32 %f3255, %f65536, %f65541, %f3243;
	// end inline asm
	// begin inline asm
	fma.rn.f32 %f3259, %f65532, %f65537, %f3255;
	// end inline asm
	// begin inline asm
	fma.rn.f32 %f3263, %f65536, %f65537, %f3251;
	// end inline asm
	// begin inline asm
	fma.rn.f32 %f3267, %f65540, %f65541, %f3263;
	// end inline asm
	// begin inline asm
	fma.rn.f32 %f3271, %f65536, %f65541, %f3259;
	// end inline asm
	// begin inline asm
	fma.rn.f32 %f3275, %f65532, %f65537, %f3271;
	// end inline asm
	// begin inline asm
	fma.rn.f32 %f3279, %f65536, %f65537, %f3267;
	// end inline asm
	// begin inline asm
	fma.rn.f32 %f3283, %f65540, %f65541, %f3279;
	// end inline asm
	// begin inline asm
	fma.rn.f32 %f3287, %f65536, %f65541, %f3275;
	// end inline asm
	// begin inline asm
	fma.rn.f32 %f3291, %f65532, %f65537, %f3287;
	// end inline asm
	// begin inline asm
	fma.rn.f32 %f3295, %f65536, %f65537, %f3283;
	// end inline asm
	// begin inline asm
	fma.rn.f32 %f3299, %f65540, %f65541, %f3295;
	// end inline asm
	// begin inline asm
	fma.rn.f32 %f3303, %f65536, %f65541, %f3291;
	// end inline asm
	// begin inline asm
	fma.rn.f32 %f3307, %f65532, %f65537, %f3303;
	// end inline asm
	// begin inline asm
	fma.rn.f32 %f3311, %f65536, %f65537, %f3299;
	// end inline asm
	// begin inline asm
	fma.rn.f32 %f3315, %f65540, %f65541, %f3311;
	// end inline asm
	// begin inline asm
	fma.rn.f32 %f3319, %f65536, %f65541, %f3307;
	// end inline asm
	// begin inline asm
	fma.rn.f32 %f3323, %f65532, %f65537, %f3319;
	// end inline asm
	// begin inline asm
	fma.rn.f32 %f3327, %f65536, %f65537, %f3315;
	// end inline asm
	// begin inline asm
	fma.rn.f32 %f3331, %f65540, %f65541, %f3327;
	// end inline asm
	// begin inline asm
	fma.rn.f32 %f3335, %f65536, %f65541, %f3323;
	// end inline asm
	// begin inline asm
	fma.rn.f32 %f3339, %f65532, %f65537, %f3335;
	// end inline asm
	// begin inline asm
	fma.rn.f32 %f3343, %f65536, %f65537, %f3331;
	// end inline asm
	// begin inline asm
	fma.rn.f32 %f3347, %f65540, %f65541, %f3343;
	// end inline asm
	// begin inline asm
	fma.rn.f32 %f3351, %f65536, %f65541, %f3339;
	// end inline asm
	// begin inline asm
	fma.rn.f32 %f3355, %f65532, %f65537, %f3351;
	// end inline asm
	// begin inline asm
	fma.rn.f32 %f3359, %f65536, %f65537, %f3347;
	// end inline asm
	// begin inline asm
	fma.rn.f32 %f3363, %f65540, %f65541, %f3359;
	// end inline asm
	// begin inline asm
	fma.rn.f32 %f3367, %f65536, %f65541, %f3355;
	// end inline asm
	// begin inline asm
	fma.rn.f32 %f3371, %f65532, %f65537, %f3367;
	// end inline asm
	// begin inline asm
	fma.rn.f32 %f3375, %f65536, %f65537, %f3363;
	// end inline asm
	// begin inline asm
	fma.rn.f32 %f3379, %f65540, %f65541, %f3375;
	// end inline asm
	// begin inline asm
	fma.rn.f32 %f3383, %f65536, %f65541, %f3371;
	// end inline asm
	// begin inline asm
	fma.rn.f32 %f3387, %f65532, %f65537, %f3383;
	// end inline asm
	// begin inline asm
	fma.rn.f32 %f3391, %f65536, %f65537, %f3379;
	// end inline asm
	// begin inline asm
	fma.rn.f32 %f3395, %f65540, %f65541, %f3391;
	// end inline asm
	// begin inline asm
	fma.rn.f32 %f3399, %f65536, %f65541, %f3387;
	// end inline asm
	// begin inline asm
	fma.rn.f32 %f3403, %f65532, %f65537, %f3399;
	// end inline asm
	// begin inline asm
	fma.rn.f32 %f3407, %f65536, %f65537, %f3395;
	// end inline asm
	// begin inline asm
	fma.rn.f32 %f3411, %f65540, %f65541, %f3407;
	// end inline asm
	// begin inline asm
	fma.rn.f32 %f3415, %f65536, %f65541, %f3403;
	// end inline asm
	// begin inline asm
	fma.rn.f32 %f3419, %f65532, %f65537, %f3415;
	// end inline asm
	// begin inline asm
	fma.rn.f32 %f3423, %f65536, %f65537, %f3411;
	// end inline asm
	// begin inline asm
	fma.rn.f32 %f3427, %f65540, %f65541, %f3423;
	// end inline asm
	// begin inline asm
	fma.rn.f32 %f3431, %f65536, %f65541, %f3419;
	// end inline asm
	// begin inline asm
	fma.rn.f32 %f3435, %f65532, %f65537, %f3431;
	// end inline asm
	// begin inline asm
	fma.rn.f32 %f3439, %f65536, %f65537, %f3427;
	// end inline asm
	// begin inline asm
	fma.rn.f32 %f3443, %f65540, %f65541, %f3439;
	// end inline asm
	// begin inline asm
	fma.rn.f32 %f3447, %f65536, %f65541, %f3435;
	// end inline asm
	// begin inline asm
	fma.rn.f32 %f3451, %f65532, %f65537, %f3447;
	// end inline asm
	// begin inline asm
	fma.rn.f32 %f3455, %f65536, %f65537, %f3443;
	// end inline asm
	// begin inline asm
	fma.rn.f32 %f3459, %f65540, %f65541, %f3455;
	// end inline asm
	// begin inline asm
	fma.rn.f32 %f3463, %f65536, %f65541, %f3451;
	// end inline asm
	// begin inline asm
	fma.rn.f32 %f3467, %f65532, %f65537, %f3463;
	// end inline asm
	// begin inline asm
	fma.rn.f32 %f3471, %f65536, %f65537, %f3459;
	// end inline asm
	// begin inline asm
	fma.rn.f32 %f3475, %f65540, %f65541, %f3471;
	// end inline asm
	// begin inline asm
	fma.rn.f32 %f3479, %f65536, %f65541, %f3467;
	// end inline asm
	// begin inline asm
	fma.rn.f32 %f3483, %f65532, %f65537, %f3479;
	// end inline asm
	// begin inline asm
	fma.rn.f32 %f3487, %f65536, %f65537, %f3475;
	// end inline asm
	// begin inline asm
	fma.rn.f32 %f3491, %f65540, %f65541, %f3487;
	// end inline asm
	// begin inline asm
	fma.rn.f32 %f3495, %f65536, %f65541, %f3483;
	// end inline asm
	// begin inline asm
	fma.rn.f32 %f3499, %f65532, %f65537, %f3495;
	// end inline asm
	// begin inline asm
	fma.rn.f32 %f3503, %f65536, %f65537, %f3491;
	// end inline asm
	// begin inline asm
	fma.rn.f32 %f3507, %f65540, %f65541, %f3503;
	// end inline asm
	// begin inline asm
	fma.rn.f32 %f3511, %f65536, %f65541, %f3499;
	// end inline asm
	// begin inline asm
	fma.rn.f32 %f3515, %f65532, %f65537, %f3511;
	// end inline asm
	// begin inline asm
	fma.rn.f32 %f3519, %f65536, %f65537, %f3507;
	// end inline asm
	// begin inline asm
	fma.rn.f32 %f3523, %f65540, %f65541, %f3519;
	// end inline asm
	// begin inline asm
	fma.rn.f32 %f3527, %f65536, %f65541, %f3515;
	// end inline asm
	// begin inline asm
	fma.rn.f32 %f3531, %f65532, %f65537, %f3527;
	// end inline asm
	// begin inline asm
	fma.rn.f32 %f3535, %f65536, %f65537, %f3523;
	// end inline asm
	// begin inline asm
	fma.rn.f32 %f3539, %f65540, %f65541, %f3535;
	// end inline asm
	// begin inline asm
	fma.rn.f32 %f3543, %f65536, %f65541, %f3531;
	// end inline asm
	// begin inline asm
	fma.rn.f32 %f3547, %f65532, %f65537, %f3543;
	// end inline asm
	// begin inline asm
	fma.rn.f32 %f3551, %f65536, %f65537, %f3539;
	// end inline asm
	// begin inline asm
	fma.rn.f32 %f3555, %f65540, %f65541, %f3551;
	// end inline asm
	// begin inline asm
	fma.rn.f32 %f3559, %f65536, %f65541, %f3547;
	// end inline asm
	// begin inline asm
	fma.rn.f32 %f3563, %f65532, %f65537, %f3559;
	// end inline asm
	// begin inline asm
	fma.rn.f32 %f3567, %f65536, %f65537, %f3555;
	// end inline asm
	// begin inline asm
	fma.rn.f32 %f3571, %f65540, %f65541, %f3567;
	// end inline asm
	// begin inline asm
	fma.rn.f32 %f3575, %f65536, %f65541, %f3563;
	// end inline asm
	// begin inline asm
	fma.rn.f32 %f3579, %f65532, %f65537, %f3575;
	// end inline asm
	// begin inline asm
	fma.rn.f32 %f3583, %f65536, %f65537, %f3571;
	// end inline asm
	// begin inline asm
	fma.rn.f32 %f3587, %f65540, %f65541, %f3583;
	// end inline asm
	// begin inline asm
	fma.rn.f32 %f3591, %f65536, %f65541, %f3579;
	// end inline asm
	// begin inline asm
	fma.rn.f32 %f3595, %f65532, %f65537, %f3591;
	// end inline asm
	// begin inline asm
	fma.rn.f32 %f3599, %f65536, %f65537, %f3587;
	// end inline asm
	// begin inline asm
	fma.rn.f32 %f3603, %f65540, %f65541, %f3599;
	// end inline asm
	// begin inline asm
	fma.rn.f32 %f3607, %f65536, %f65541, %f3595;
	// end inline asm
	// begin inline asm
	fma.rn.f32 %f3611, %f65532, %f65537, %f3607;
	// end inline asm
	// begin inline asm
	fma.rn.f32 %f3615, %f65536, %f65537, %f3603;
	// end inline asm
	// begin inline asm
	fma.rn.f32 %f3619, %f65540, %f65541, %f3615;
	// end inline asm
	// begin inline asm
	fma.rn.f32 %f3623, %f65536, %f65541, %f3611;
	// end inline asm
	// begin inline asm
	fma.rn.f32 %f3627, %f65532, %f65537, %f3623;
	// end inline asm
	// begin inline asm
	fma.rn.f32 %f3631, %f65536, %f65537, %f3619;
	// end inline asm
	// begin inline asm
	fma.rn.f32 %f3635, %f65540, %f65541, %f3631;
	// end inline asm
	// begin inline asm
	fma.rn.f32 %f3639, %f65536, %f65541, %f3627;
	// end inline asm
	// begin inline asm
	fma.rn.f32 %f3643, %f65532, %f65537, %f3639;
	// end inline asm
	// begin inline asm
	fma.rn.f32 %f3647, %f65536, %f65537, %f3635;
	// end inline asm
	// begin inline asm
	fma.rn.f32 %f3651, %f65540, %f65541, %f3647;
	// end inline asm
	// begin inline asm
	fma.rn.f32 %f3655, %f65536, %f65541, %f3643;
	// end inline asm
	// begin inline asm
	fma.rn.f32 %f3659, %f65532, %f65537, %f3655;
	// end inline asm
	// begin inline asm
	fma.rn.f32 %f3663, %f65536, %f65537, %f3651;
	// end inline asm
	// begin inline asm
	fma.rn.f32 %f3667, %f65540, %f65541, %f3663;
	// end inline asm
	// begin inline asm
	fma.rn.f32 %f3671, %f65536, %f65541, %f3659;
	// end inline asm
	// begin inline asm
	fma.rn.f32 %f3675, %f65532, %f65537, %f3671;
	// end inline asm
	// begin inline asm
	fma.rn.f32 %f3679, %f65536, %f65537, %f3667;
	// end inline asm
	// begin inline asm
	fma.rn.f32 %f3683, %f65540, %f65541, %f3679;
	// end inline asm
	// begin inline asm
	fma.rn.f32 %f3687, %f65536, %f65541, %f3675;
	// end inline asm
	// begin inline asm
	fma.rn.f32 %f3691, %f65532, %f65537, %f3687;
	// end inline asm
	// begin inline asm
	fma.rn.f32 %f3695, %f65536, %f65537, %f3683;
	// end inline asm
	// begin inline asm
	fma.rn.f32 %f3699, %f65540, %f65541, %f3695;
	// end inline asm
	// begin inline asm
	fma.rn.f32 %f3703, %f65536, %f65541, %f3691;
	// end inline asm
	// begin inline asm
	fma.rn.f32 %f3707, %f65532, %f65537, %f3703;
	// end inline asm
	// begin inline asm
	fma.rn.f32 %f3711, %f65536, %f65537, %f3699;
	// end inline asm
	// begin inline asm
	fma.rn.f32 %f3715, %f65540, %f65541, %f3711;
	// end inline asm
	// begin inline asm
	fma.rn.f32 %f3719, %f65536, %f65541, %f3707;
	// end inline asm
	// begin inline asm
	fma.rn.f32 %f3723, %f65532, %f65537, %f3719;
	// end inline asm
	// begin inline asm
	fma.rn.f32 %f3727, %f65536, %f65537, %f3715;
	// end inline asm
	// begin inline asm
	fma.rn.f32 %f3731, %f65540, %f65541, %f3727;
	// end inline asm
	// begin inline asm
	fma.rn.f32 %f3735, %f65536, %f65541, %f3723;
	// end inline asm
	// begin inline asm
	fma.rn.f32 %f3739, %f65532, %f65537, %f3735;
	// end inline asm
	// begin inline asm
	fma.rn.f32 %f3743, %f65536, %f65537, %f3731;
	// end inline asm
	// begin inline asm
	fma.rn.f32 %f3747, %f65540, %f65541, %f3743;
	// end inline asm
	// begin inline asm
	fma.rn.f32 %f3751, %f65536, %f65541, %f3739;
	// end inline asm
	// begin inline asm
	fma.rn.f32 %f3755, %f65532, %f65537, %f3751;
	// end inline asm
	// begin inline asm
	fma.rn.f32 %f3759, %f65536, %f65537, %f3747;
	// end inline asm
	// begin inline asm
	fma.rn.f32 %f3763, %f65540, %f65541, %f3759;
	// end inline asm
	// begin inline asm
	fma.rn.f32 %f3767, %f65536, %f65541, %f3755;
	// end inline asm
	// begin inline asm
	fma.rn.f32 %f3771, %f65532, %f65537, %f3767;
	// end inline asm
	// begin inline asm
	fma.rn.f32 %f3775, %f65536, %f65537, %f3763;
	// end inline asm
	// begin inline asm
	fma.rn.f32 %f3779, %f65540, %f65541, %f3775;
	// end inline asm
	// begin inline asm
	fma.rn.f32 %f3783, %f65536, %f65541, %f3771;
	// end inline asm
	// begin inline asm
	fma.rn.f32 %f3787, %f65532, %f65537, %f3783;
	// end inline asm
	// begin inline asm
	fma.rn.f32 %f3791, %f65536, %f65537, %f3779;
	// end inline asm
	// begin inline asm
	fma.rn.f32 %f3795, %f65540, %f65541, %f3791;
	// end inline asm
	// begin inline asm
	fma.rn.f32 %f3799, %f65536, %f65541, %f3787;
	// end inline asm
	// begin inline asm
	fma.rn.f32 %f3803, %f65532, %f65537, %f3799;
	// end inline asm
	// begin inline asm
	fma.rn.f32 %f3807, %f65536, %f65537, %f3795;
	// end inline asm
	// begin inline asm
	fma.rn.f32 %f3811, %f65540, %f65541, %f3807;
	// end inline asm
	// begin inline asm
	fma.rn.f32 %f3815, %f65536, %f65541, %f3803;
	// end inline asm
	// begin inline asm
	fma.rn.f32 %f3819, %f65532, %f65537, %f3815;
	// end inline asm
	// begin inline asm
	fma.rn.f32 %f3823, %f65536, %f65537, %f3811;
	// end inline asm
	// begin inline asm
	fma.rn.f32 %f3827, %f65540, %f65541, %f3823;
	// end inline asm
	// begin inline asm
	fma.rn.f32 %f3831, %f65536, %f65541, %f3819;
	// end inline asm
	// begin inline asm
	fma.rn.f32 %f3835, %f65532, %f65537, %f3831;
	// end inline asm
	// begin inline asm
	fma.rn.f32 %f3839, %f65536, %f65537, %f3827;
	// end inline asm
	// begin inline asm
	fma.rn.f32 %f3843, %f65540, %f65541, %f3839;
	// end inline asm
	// begin inline asm
	fma.rn.f32 %f3847, %f65536, %f65541, %f3835;
	// end inline asm
	// begin inline asm
	fma.rn.f32 %f3851, %f65532, %f65537, %f3847;
	// end inline asm
	// begin inline asm
	fma.rn.f32 %f3855, %f65536, %f65537, %f3843;
	// end inline asm
	// begin inline asm
	fma.rn.f32 %f3859, %f65540, %f65541, %f3855;
	// end inline asm
	// begin inline asm
	fma.rn.f32 %f3863, %f65536, %f65541, %f3851;
	// end inline asm
	// begin inline asm
	fma.rn.f32 %f3867, %f65532, %f65537, %f3863;
	// end inline asm
	// begin inline asm
	fma.rn.f32 %f3871, %f65536, %f65537, %f3859;
	// end inline asm
	// begin inline asm
	fma.rn.f32 %f3875, %f65540, %f65541, %f3871;
	// end inline asm
	// begin inline asm
	fma.rn.f32 %f3879, %f65536, %f65541, %f3867;
	// end inline asm
	// begin inline asm
	fma.rn.f32 %f3883, %f65532, %f65537, %f3879;
	// end inline asm
	// begin inline asm
	fma.rn.f32 %f3887, %f65536, %f65537, %f3875;
	// end inline asm
	// begin inline asm
	fma.rn.f32 %f3891, %f65540, %f65541, %f3887;
	// end inline asm
	// begin inline asm
	fma.rn.f32 %f3895, %f65536, %f65541, %f3883;
	// end inline asm
	// begin inline asm
	fma.rn.f32 %f3899, %f65532, %f65537, %f3895;
	// end inline asm
	// begin inline asm
	fma.rn.f32 %f3903, %f65536, %f65537, %f3891;
	// end inline asm
	// begin inline asm
	fma.rn.f32 %f3907, %f65540, %f65541, %f3903;
	// end inline asm
	// begin inline asm
	fma.rn.f32 %f3911, %f65536, %f65541, %f3899;
	// end inline asm
	// begin inline asm
	fma.rn.f32 %f3915, %f65532, %f65537, %f3911;
	// end inline asm
	// begin inline asm
	fma.rn.f32 %f3919, %f65536, %f65537, %f3907;
	// end inline asm
	// begin inline asm
	fma.rn.f32 %f3923, %f65540, %f65541, %f3919;
	// end inline asm
	// begin inline asm
	fma.rn.f32 %f3927, %f65536, %f65541, %f3915;
	// end inline asm
	// begin inline asm
	fma.rn.f32 %f3931, %f65532, %f65537, %f3927;
	// end inline asm
	// begin inline asm
	fma.rn.f32 %f3935, %f65536, %f65537, %f3923;
	// end inline asm
	// begin inline asm
	fma.rn.f32 %f3939, %f65540, %f65541, %f3935;
	// end inline asm
	// begin inline asm
	fma.rn.f32 %f3943, %f65536, %f65541, %f3931;
	// end inline asm
	// begin inline asm
	fma.rn.f32 %f3947, %f65532, %f65537, %f3943;
	// end inline asm
	// begin inline asm
	fma.rn.f32 %f3951, %f65536, %f65537, %f3939;
	// end inline asm
	// begin inline asm
	fma.rn.f32 %f3955, %f65540, %f65541, %f3951;
	// end inline asm
	// begin inline asm
	fma.rn.f32 %f3959, %f65536, %f65541, %f3947;
	// end inline asm
	// begin inline asm
	fma.rn.f32 %f3963, %f65532, %f65537, %f3959;
	// end inline asm
	// begin inline asm
	fma.rn.f32 %f3967, %f65536, %f65537, %f3955;
	// end inline asm
	// begin inline asm
	fma.rn.f32 %f3971, %f65540, %f65541, %f3967;
	// end inline asm
	// begin inline asm
	fma.rn.f32 %f3975, %f65536, %f65541, %f3963;
	// end inline asm
	// begin inline asm
	fma.rn.f32 %f3979, %f65532, %f65537, %f3975;
	// end inline asm
	// begin inline asm
	fma.rn.f32 %f3983, %f65536, %f65537, %f3971;
	// end inline asm
	// begin inline asm
	fma.rn.f32 %f3987, %f65540, %f65541, %f3983;
	// end inline asm
	// begin inline asm
	fma.rn.f32 %f3991, %f65536, %f65541, %f3979;
	// end inline asm
	// begin inline asm
	fma.rn.f32 %f3995, %f65532, %f65537, %f3991;
	// end inline asm
	// begin inline asm
	fma.rn.f32 %f3999, %f65536, %f65537, %f3987;
	// end inline asm
	// begin inline asm
	fma.rn.f32 %f4003, %f65540, %f65541, %f3999;
	// end inline asm
	// begin inline asm
	fma.rn.f32 %f4007, %f65536, %f65541, %f3995;
	// end inline asm
	// begin inline asm
	fma.rn.f32 %f4011, %f65532, %f65537, %f4007;
	// end inline asm
	// begin inline asm
	fma.rn.f32 %f4015, %f65536, %f65537, %f4003;
	// end inline asm
	// begin inline asm
	fma.rn.f32 %f4019, %f65540, %f65541, %f4015;
	// end inline asm
	// begin inline asm
	fma.rn.f32 %f4023, %f65536, %f65541, %f4011;
	// end inline asm
	// begin inline asm
	fma.rn.f32 %f4027, %f65532, %f65537, %f4023;
	// end inline asm
	// begin inline asm
	fma.rn.f32 %f4031, %f65536, %f65537, %f4019;
	// end inline asm
	// begin inline asm
	fma.rn.f32 %f4035, %f65540, %f65541, %f4031;
	// end inline asm
	// begin inline asm
	fma.rn.f32 %f4039, %f65536, %f65541, %f4027;
	// end inline asm
	// begin inline asm
	fma.rn.f32 %f4043, %f65532, %f65537, %f4039;
	// end inline asm
	// begin inline asm
	fma.rn.f32 %f4047, %f65536, %f65537, %f4035;
	// end inline asm
	// begin inline asm
	fma.rn.f32 %f4051, %f65540, %f65541, %f4047;
	// end inline asm
	// begin inline asm
	fma.rn.f32 %f4055, %f65536, %f65541, %f4043;
	// end inline asm
	// begin inline asm
	fma.rn.f32 %f4059, %f65532, %f65537, %f4055;
	// end inline asm
	// begin inline asm
	fma.rn.f32 %f4063, %f65536, %f65537, %f4051;
	// end inline asm
	// begin inline asm
	fma.rn.f32 %f4067, %f65540, %f65541, %f4063;
	// end inline asm
	// begin inline asm
	fma.rn.f32 %f4071, %f65536, %f65541, %f4059;
	// end inline asm
	// begin inline asm
	fma.rn.f32 %f4075, %f65532, %f65537, %f4071;
	// end inline asm
	// begin inline asm
	fma.rn.f32 %f4079, %f65536, %f65537, %f4067;
	// end inline asm
	// begin inline asm
	fma.rn.f32 %f4083, %f65540, %f65541, %f4079;
	// end inline asm
	// begin inline asm
	fma.rn.f32 %f4087, %f65536, %f65541, %f4075;
	// end inline asm
	// begin inline asm
	fma.rn.f32 %f4091, %f65532, %f65537, %f4087;
	// end inline asm
	// begin inline asm
	fma.rn.f32 %f4095, %f65536, %f65537, %f4083;
	// end inline asm
	// begin inline asm
	fma.rn.f32 %f4099, %f65540, %f65541, %f4095;
	// end inline asm
	// begin inline asm
	fma.rn.f32 %f4103, %f65536, %f65541, %f4091;
	// end inline asm
	// begin inline asm
	fma.rn.f32 %f4107, %f65532, %f65537, %f4103;
	// end inline asm
	// begin inline asm
	fma.rn.f32 %f4111, %f65536, %f65537, %f4099;
	// end inline asm
	// begin inline asm
	fma.rn.f32 %f4115, %f65540, %f65541, %f4111;
	// end inline asm
	// begin inline asm
	fma.rn.f32 %f4119, %f65536, %f65541, %f4107;
	// end inline asm
	// begin inline asm
	fma.rn.f32 %f4123, %f65532, %f65537, %f4119;
	// end inline asm
	// begin inline asm
	fma.rn.f32 %f4127, %f65536, %f65537, %f4115;
	// end inline asm
	// begin inline asm
	fma.rn.f32 %f4131, %f65540, %f65541, %f4127;
	// end inline asm
	// begin inline asm
	fma.rn.f32 %f4135, %f65536, %f65541, %f4123;
	// end inline asm
	// begin inline asm
	fma.rn.f32 %f4139, %f65532, %f65537, %f4135;
	// end inline asm
	// begin inline asm
	fma.rn.f32 %f4143, %f65536, %f65537, %f4131;
	// end inline asm
	// begin inline asm
	fma.rn.f32 %f4147, %f65540, %f65541, %f4143;
	// end inline asm
	// begin inline asm
	fma.rn.f32 %f4151, %f65536, %f65541, %f4139;
	// end inline asm
	// begin inline asm
	fma.rn.f32 %f4155, %f65532, %f65537, %f4151;
	// end inline asm
	// begin inline asm
	fma.rn.f32 %f4159, %f65536, %f65537, %f4147;
	// end inline asm
	// begin inline asm
	fma.rn.f32 %f4163, %f65540, %f65541, %f4159;
	// end inline asm
	// begin inline asm
	fma.rn.f32 %f4167, %f65536, %f65541, %f4155;
	// end inline asm
	// begin inline asm
	fma.rn.f32 %f4171, %f65532, %f65537, %f4167;
	// end inline asm
	// begin inline asm
	fma.rn.f32 %f4175, %f65536, %f65537, %f4163;
	// end inline asm
	// begin inline asm
	fma.rn.f32 %f4179, %f65540, %f65541, %f4175;
	// end inline asm
	// begin inline asm
	fma.rn.f32 %f4183, %f65536, %f65541, %f4171;
	// end inline asm
	// begin inline asm
	fma.rn.f32 %f4187, %f65532, %f65537, %f4183;
	// end inline asm
	// begin inline asm
	fma.rn.f32 %f4191, %f65536, %f65537, %f4179;
	// end inline asm
	// begin inline asm
	fma.rn.f32 %f4195, %f65540, %f65541, %f4191;
	// end inline asm
	// begin inline asm
	fma.rn.f32 %f4199, %f65536, %f65541, %f4187;
	// end inline asm
	// begin inline asm
	fma.rn.f32 %f4203, %f65532, %f65537, %f4199;
	// end inline asm
	// begin inline asm
	fma.rn.f32 %f4207, %f65536, %f65537, %f4195;
	// end inline asm
	// begin inline asm
	fma.rn.f32 %f4211, %f65540, %f65541, %f4207;
	// end inline asm
	// begin inline asm
	fma.rn.f32 %f4215, %f65536, %f65541, %f4203;
	// end inline asm
	// begin inline asm
	fma.rn.f32 %f4219, %f65532, %f65537, %f4215;
	// end inline asm
	// begin inline asm
	fma.rn.f32 %f4223, %f65536, %f65537, %f4211;
	// end inline asm
	// begin inline asm
	fma.rn.f32 %f4227, %f65540, %f65541, %f4223;
	// end inline asm
	// begin inline asm
	fma.rn.f32 %f4231, %f65536, %f65541, %f4219;
	// end inline asm
	// begin inline asm
	fma.rn.f32 %f4235, %f65532, %f65537, %f4231;
	// end inline asm
	// begin inline asm
	fma.rn.f32 %f4239, %f65536, %f65537, %f4227;
	// end inline asm
	// begin inline asm
	fma.rn.f32 %f4243, %f65540, %f65541, %f4239;
	// end inline asm
	// begin inline asm
	fma.rn.f32 %f4247, %f65536, %f65541, %f4235;
	// end inline asm
	// begin inline asm
	fma.rn.f32 %f4251, %f65532, %f65537, %f4247;
	// end inline asm
	// begin inline asm
	fma.rn.f32 %f4255, %f65536, %f65537, %f4243;
	// end inline asm
	// begin inline asm
	fma.rn.f32 %f4259, %f65540, %f65541, %f4255;
	// end inline asm
	// begin inline asm
	fma.rn.f32 %f4263, %f65536, %f65541, %f4251;
	// end inline asm
	// begin inline asm
	fma.rn.f32 %f4267, %f65532, %f65537, %f4263;
	// end inline asm
	// begin inline asm
	fma.rn.f32 %f4271, %f65536, %f65537, %f4259;
	// end inline asm
	// begin inline asm
	fma.rn.f32 %f4275, %f65540, %f65541, %f4271;
	// end inline asm
	// begin inline asm
	fma.rn.f32 %f4279, %f65536, %f65541, %f4267;
	// end inline asm
	// begin inline asm
	fma.rn.f32 %f4283, %f65532, %f65537, %f4279;
	// end inline asm
	// begin inline asm
	fma.rn.f32 %f4287, %f65536, %f65537, %f4275;
	// end inline asm
	// begin inline asm
	fma.rn.f32 %f4291, %f65540, %f65541, %f4287;
	// end inline asm
	// begin inline asm
	fma.rn.f32 %f4295, %f65536, %f65541, %f4283;
	// end inline asm
	// begin inline asm
	fma.rn.f32 %f4299, %f65532, %f65537, %f4295;
	// end inline asm
	// begin inline asm
	fma.rn.f32 %f4303, %f65536, %f65537, %f4291;
	// end inline asm
	// begin inline asm
	fma.rn.f32 %f4307, %f65540, %f65541, %f4303;
	// end inline asm
	// begin inline asm
	fma.rn.f32 %f4311, %f65536, %f65541, %f4299;
	// end inline asm
	// begin inline asm
	fma.rn.f32 %f4315, %f65532, %f65537, %f4311;
	// end inline asm
	// begin inline asm
	fma.rn.f32 %f4319, %f65536, %f65537, %f4307;
	// end inline asm
	// begin inline asm
	fma.rn.f32 %f4323, %f65540, %f65541, %f4319;
	// end inline asm
	// begin inline asm
	fma.rn.f32 %f4327, %f65536, %f65541, %f4315;
	// end inline asm
	// begin inline asm
	fma.rn.f32 %f4331, %f65532, %f65537, %f4327;
	// end inline asm
	// begin inline asm
	fma.rn.f32 %f4335, %f65536, %f65537, %f4323;
	// end inline asm
	// begin inline asm
	fma.rn.f32 %f4339, %f65540, %f65541, %f4335;
	// end inline asm
	// begin inline asm
	fma.rn.f32 %f4343, %f65536, %f65541, %f4331;
	// end inline asm
	// begin inline asm
	fma.rn.f32 %f4347, %f65532, %f65537, %f4343;
	// end inline asm
	// begin inline asm
	fma.rn.f32 %f4351, %f65536, %f65537, %f4339;
	// end inline asm
	// begin inline asm
	fma.rn.f32 %f4355, %f65540, %f65541, %f4351;
	// end inline asm
	// begin inline asm
	fma.rn.f32 %f4359, %f65536, %f65541, %f4347;
	// end inline asm
	// begin inline asm
	fma.rn.f32 %f4363, %f65532, %f65537, %f4359;
	// end inline asm
	// begin inline asm
	fma.rn.f32 %f4367, %f65536, %f65537, %f4355;
	// end inline asm
	// begin inline asm
	fma.rn.f32 %f4371, %f65540, %f65541, %f4367;
	// end inline asm
	// begin inline asm
	fma.rn.f32 %f4375, %f65536, %f65541, %f4363;
	// end inline asm
	// begin inline asm
	fma.rn.f32 %f4379, %f65532, %f65537, %f4375;
	// end inline asm
	// begin inline asm
	fma.rn.f32 %f4383, %f65536, %f65537, %f4371;
	// end inline asm
	// begin inline asm
	fma.rn.f32 %f4387, %f65540, %f65541, %f4383;
	// end inline asm
	// begin inline asm
	fma.rn.f32 %f4391, %f65536, %f65541, %f4379;
	// end inline asm
	// begin inline asm
	fma.rn.f32 %f4395, %f65532, %f65537, %f4391;
	// end inline asm
	// begin inline asm
	fma.rn.f32 %f4399, %f65536, %f65537, %f4387;
	// end inline asm
	// begin inline asm
	fma.rn.f32 %f4403, %f65540, %f65541, %f4399;
	// end inline asm
	// begin inline asm
	fma.rn.f32 %f4407, %f65536, %f65541, %f4395;
	// end inline asm
	// begin inline asm
	fma.rn.f32 %f4411, %f65532, %f65537, %f4407;
	// end inline asm
	// begin inline asm
	fma.rn.f32 %f4415, %f65536, %f65537, %f4403;
	// end inline asm
	// begin inline asm
	fma.rn.f32 %f4419, %f65540, %f65541, %f4415;
	// end inline asm
	// begin inline asm
	fma.rn.f32 %f4423, %f65536, %f65541, %f4411;
	// end inline asm
	// begin inline asm
	fma.rn.f32 %f4427, %f65532, %f65537, %f4423;
	// end inline asm
	// begin inline asm
	fma.rn.f32 %f4431, %f65536, %f65537, %f4419;
	// end inline asm
	// begin inline asm
	fma.rn.f32 %f4435, %f65540, %f65541, %f4431;
	// end inline asm
	// begin inline asm
	fma.rn.f32 %f4439, %f65536, %f65541, %f4427;
	// end inline asm
	// begin inline asm
	fma.rn.f32 %f4443, %f65532, %f65537, %f4439;
	// end inline asm
	// begin inline asm
	fma.rn.f32 %f4447, %f65536, %f65537, %f4435;
	// end inline asm
	// begin inline asm
	fma.rn.f32 %f4451, %f65540, %f65541, %f4447;
	// end inline asm
	// begin inline asm
	fma.rn.f32 %f4455, %f65536, %f65541, %f4443;
	// end inline asm
	// begin inline asm
	fma.rn.f32 %f4459, %f65532, %f65537, %f4455;
	// end inline asm
	// begin inline asm
	fma.rn.f32 %f4463, %f65536, %f65537, %f4451;
	// end inline asm
	// begin inline asm
	fma.rn.f32 %f4467, %f65540, %f65541, %f4463;
	// end inline asm
	// begin inline asm
	fma.rn.f32 %f4471, %f65536, %f65541, %f4459;
	// end inline asm
	// begin inline asm
	fma.rn.f32 %f4475, %f65532, %f65537, %f4471;
	// end inline asm
	// begin inline asm
	fma.rn.f32 %f4479, %f65536, %f65537, %f4467;
	// end inline asm
	// begin inline asm
	fma.rn.f32 %f4483, %f65540, %f65541, %f4479;
	// end inline asm
	// begin inline asm
	fma.rn.f32 %f4487, %f65536, %f65541, %f4475;
	// end inline asm
	// begin inline asm
	fma.rn.f32 %f4491, %f65532, %f65537, %f4487;
	// end inline asm
	// begin inline asm
	fma.rn.f32 %f4495, %f65536, %f65537, %f4483;
	// end inline asm
	// begin inline asm
	fma.rn.f32 %f4499, %f65540, %f65541, %f4495;
	// end inline asm
	// begin inline asm
	fma.rn.f32 %f4503, %f65536, %f65541, %f4491;
	// end inline asm
	// begin inline asm
	fma.rn.f32 %f4507, %f65532, %f65537, %f4503;
	// end inline asm
	// begin inline asm
	fma.rn.f32 %f4511, %f65536, %f65537, %f4499;
	// end inline asm
	// begin inline asm
	fma.rn.f32 %f4515, %f65540, %f65541, %f4511;
	// end inline asm
	// begin inline asm
	fma.rn.f32 %f4519, %f65536, %f65541, %f4507;
	// end inline asm
	// begin inline asm
	fma.rn.f32 %f4523, %f65532, %f65537, %f4519;
	// end inline asm
	// begin inline asm
	fma.rn.f32 %f4527, %f65536, %f65537, %f4515;
	// end inline asm
	// begin inline asm
	fma.rn.f32 %f4531, %f65540, %f65541, %f4527;
	// end inline asm
	// begin inline asm
	fma.rn.f32 %f4535, %f65536, %f65541, %f4523;
	// end inline asm
	// begin inline asm
	fma.rn.f32 %f4539, %f65532, %f65537, %f4535;
	// end inline asm
	// begin inline asm
	fma.rn.f32 %f4543, %f65536, %f65537, %f4531;
	// end inline asm
	// begin inline asm
	fma.rn.f32 %f4547, %f65540, %f65541, %f4543;
	// end inline asm
	// begin inline asm
	fma.rn.f32 %f4551, %f65536, %f65541, %f4539;
	// end inline asm
	// begin inline asm
	fma.rn.f32 %f4555, %f65532, %f65537, %f4551;
	// end inline asm
	// begin inline asm
	fma.rn.f32 %f4559, %f65536, %f65537, %f4547;
	// end inline asm
	// begin inline asm
	fma.rn.f32 %f4563, %f65540, %f65541, %f4559;
	// end inline asm
	// begin inline asm
	fma.rn.f32 %f4567, %f65536, %f65541, %f4555;
	// end inline asm
	// begin inline asm
	fma.rn.f32 %f4571, %f65532, %f65537, %f4567;
	// end inline asm
	// begin inline asm
	fma.rn.f32 %f4575, %f65536, %f65537, %f4563;
	// end inline asm
	// begin inline asm
	fma.rn.f32 %f4579, %f65540, %f65541, %f4575;
	// end inline asm
	// begin inline asm
	fma.rn.f32 %f4583, %f65536, %f65541, %f4571;
	// end inline asm
	// begin inline asm
	fma.rn.f32 %f4587, %f65532, %f65537, %f4583;
	// end inline asm
	// begin inline asm
	fma.rn.f32 %f4591, %f65536, %f65537, %f4579;
	// end inline asm
	// begin inline asm
	fma.rn.f32 %f4595, %f65540, %f65541, %f4591;
	// end inline asm
	// begin inline asm
	fma.rn.f32 %f4599, %f65536, %f65541, %f4587;
	// end inline asm
	// begin inline asm
	fma.rn.f32 %f4603, %f65532, %f65537, %f4599;
	// end inline asm
	// begin inline asm
	fma.rn.f32 %f4607, %f65536, %f65537, %f4595;
	// end inline asm
	// begin inline asm
	fma.rn.f32 %f4611, %f65540, %f65541, %f4607;
	// end inline asm
	// begin inline asm
	fma.rn.f32 %f4615, %f65536, %f65541, %f4603;
	// end inline asm
	// begin inline asm
	fma.rn.f32 %f4619, %f65532, %f65537, %f4615;
	// end inline asm
	// begin inline asm
	fma.rn.f32 %f4623, %f65536, %f65537, %f4611;
	// end inline asm
	// begin inline asm
	fma.rn.f32 %f4627, %f65540, %f65541, %f4623;
	// end inline asm
	// begin inline asm
	fma.rn.f32 %f4631, %f65536, %f65541, %f4619;
	// end inline asm
	// begin inline asm
	fma.rn.f32 %f4635, %f65532, %f65537, %f4631;
	// end inline asm
	// begin inline asm
	fma.rn.f32 %f4639, %f65536, %f65537, %f4627;
	// end inline asm
	// begin inline asm
	fma.rn.f32 %f4643, %f65540, %f65541, %f4639;
	// end inline asm
	// begin inline asm
	fma.rn.f32 %f4647, %f65536, %f65541, %f4635;
	// end inline asm
	// begin inline asm
	fma.rn.f32 %f4651, %f65532, %f65537, %f4647;
	// end inline asm
	// begin inline asm
	fma.rn.f32 %f4655, %f65536, %f65537, %f4643;
	// end inline asm
	// begin inline asm
	fma.rn.f32 %f4659, %f65540, %f65541, %f4655;
	// end inline asm
	// begin inline asm
	fma.rn.f32 %f4663, %f65536, %f65541, %f4651;
	// end inline asm
	// begin inline asm
	fma.rn.f32 %f4667, %f65532, %f65537, %f4663;
	// end inline asm
	// begin inline asm
	fma.rn.f32 %f4671, %f65536, %f65537, %f4659;
	// end inline asm
	// begin inline asm
	fma.rn.f32 %f4675, %f65540, %f65541, %f4671;
	// end inline asm
	// begin inline asm
	fma.rn.f32 %f4679, %f65536, %f65541, %f4667;
	// end inline asm
	// begin inline asm
	fma.rn.f32 %f4683, %f65532, %f65537, %f4679;
	// end inline asm
	// begin inline asm
	fma.rn.f32 %f4687, %f65536, %f65537, %f4675;
	// end inline asm
	// begin inline asm
	fma.rn.f32 %f4691, %f65540, %f65541, %f4687;
	// end inline asm
	// begin inline asm
	fma.rn.f32 %f4695, %f65536, %f65541, %f4683;
	// end inline asm
	// begin inline asm
	fma.rn.f32 %f4699, %f65532, %f65537, %f4695;
	// end inline asm
	// begin inline asm
	fma.rn.f32 %f4703, %f65536, %f65537, %f4691;
	// end inline asm
	// begin inline asm
	fma.rn.f32 %f4707, %f65540, %f65541, %f4703;
	// end inline asm
	// begin inline asm
	fma.rn.f32 %f4711, %f65536, %f65541, %f4699;
	// end inline asm
	// begin inline asm
	fma.rn.f32 %f4715, %f65532, %f65537, %f4711;
	// end inline asm
	// begin inline asm
	fma.rn.f32 %f4719, %f65536, %f65537, %f4707;
	// end inline asm
	// begin inline asm
	fma.rn.f32 %f4723, %f65540, %f65541, %f4719;
	// end inline asm
	// begin inline asm
	fma.rn.f32 %f4727, %f65536, %f65541, %f4715;
	// end inline asm
	// begin inline asm
	fma.rn.f32 %f4731, %f65532, %f65537, %f4727;
	// end inline asm
	// begin inline asm
	fma.rn.f32 %f4735, %f65536, %f65537, %f4723;
	// end inline asm
	// begin inline asm
	fma.rn.f32 %f4739, %f65540, %f65541, %f4735;
	// end inline asm
	// begin inline asm
	fma.rn.f32 %f4743, %f65536, %f65541, %f4731;
	// end inline asm
	// begin inline asm
	fma.rn.f32 %f4747, %f65532, %f65537, %f4743;
	// end inline asm
	// begin inline asm
	fma.rn.f32 %f4751, %f65536, %f65537, %f4739;
	// end inline asm
	// begin inline asm
	fma.rn.f32 %f4755, %f65540, %f65541, %f4751;
	// end inline asm
	// begin inline asm
	fma.rn.f32 %f4759, %f65536, %f65541, %f4747;
	// end inline asm
	// begin inline asm
	fma.rn.f32 %f4763, %f65532, %f65537, %f4759;
	// end inline asm
	// begin inline asm
	fma.rn.f32 %f4767, %f65536, %f65537, %f4755;
	// end inline asm
	// begin inline asm
	fma.rn.f32 %f4771, %f65540, %f65541, %f4767;
	// end inline asm
	// begin inline asm
	fma.rn.f32 %f4775, %f65536, %f65541, %f4763;
	// end inline asm
	// begin inline asm
	fma.rn.f32 %f4779, %f65532, %f65537, %f4775;
	// end inline asm
	// begin inline asm
	fma.rn.f32 %f4783, %f65536, %f65537, %f4771;
	// end inline asm
	// begin inline asm
	fma.rn.f32 %f4787, %f65540, %f65541, %f4783;
	// end inline asm
	// begin inline asm
	fma.rn.f32 %f4791, %f65536, %f65541, %f4779;
	// end inline asm
	// begin inline asm
	fma.rn.f32 %f4795, %f65532, %f65537, %f4791;
	// end inline asm
	// begin inline asm
	fma.rn.f32 %f4799, %f65536, %f65537, %f4787;
	// end inline asm
	// begin inline asm
	fma.rn.f32 %f4803, %f65540, %f65541, %f4799;
	// end inline asm
	// begin inline asm
	fma.rn.f32 %f4807, %f65536, %f65541, %f4795;
	// end inline asm
	// begin inline asm
	fma.rn.f32 %f4811, %f65532, %f65537, %f4807;
	// end inline asm
	// begin inline asm
	fma.rn.f32 %f4815, %f65536, %f65537, %f4803;
	// end inline asm
	// begin inline asm
	fma.rn.f32 %f4819, %f65540, %f65541, %f4815;
	// end inline asm
	// begin inline asm
	fma.rn.f32 %f4823, %f65536, %f65541, %f4811;
	// end inline asm
	// begin inline asm
	fma.rn.f32 %f4827, %f65532, %f65537, %f4823;
	// end inline asm
	// begin inline asm
	fma.rn.f32 %f4831, %f65536, %f65537, %f4819;
	// end inline asm
	// begin inline asm
	fma.rn.f32 %f4835, %f65540, %f65541, %f4831;
	// end inline asm
	// begin inline asm
	fma.rn.f32 %f4839, %f65536, %f65541, %f4827;
	// end inline asm
	// begin inline asm
	fma.rn.f32 %f4843, %f65532, %f65537, %f4839;
	// end inline asm
	// begin inline asm
	fma.rn.f32 %f4847, %f65536, %f65537, %f4835;
	// end inline asm
	// begin inline asm
	fma.rn.f32 %f4851, %f65540, %f65541, %f4847;
	// end inline asm
	// begin inline asm
	fma.rn.f32 %f4855, %f65536, %f65541, %f4843;
	// end inline asm
	// begin inline asm
	fma.rn.f32 %f4859, %f65532, %f65537, %f4855;
	// end inline asm
	// begin inline asm
	fma.rn.f32 %f4863, %f65536, %f65537, %f4851;
	// end inline asm
	// begin inline asm
	fma.rn.f32 %f4867, %f65540, %f65541, %f4863;
	// end inline asm
	// begin inline asm
	fma.rn.f32 %f4871, %f65536, %f65541, %f4859;
	// end inline asm
	// begin inline asm
	fma.rn.f32 %f4875, %f65532, %f65537, %f4871;
	// end inline asm
	// begin inline asm
	fma.rn.f32 %f4879, %f65536, %f65537, %f4867;
	// end inline asm
	// begin inline asm
	fma.rn.f32 %f4883, %f65540, %f65541, %f4879;
	// end inline asm
	// begin inline asm
	fma.rn.f32 %f4887, %f65536, %f65541, %f4875;
	// end inline asm
	// begin inline asm
	fma.rn.f32 %f4891, %f65532, %f65537, %f4887;
	// end inline asm
	// begin inline asm
	fma.rn.f32 %f4895, %f65536, %f65537, %f4883;
	// end inline asm
	// begin inline asm
	fma.rn.f32 %f4899, %f65540, %f65541, %f4895;
	// end inline asm
	// begin inline asm
	fma.rn.f32 %f4903, %f65536, %f65541, %f4891;
	// end inline asm
	// begin inline asm
	fma.rn.f32 %f4907, %f65532, %f65537, %f4903;
	// end inline asm
	// begin inline asm
	fma.rn.f32 %f4911, %f65536, %f65537, %f4899;
	// end inline asm
	// begin inline asm
	fma.rn.f32 %f4915, %f65540, %f65541, %f4911;
	// end inline asm
	// begin inline asm
	fma.rn.f32 %f4919, %f65536, %f65541, %f4907;
	// end inline asm
	// begin inline asm
	fma.rn.f32 %f4923, %f65532, %f65537, %f4919;
	// end inline asm
	// begin inline asm
	fma.rn.f32 %f4927, %f65536, %f65537, %f4915;
	// end inline asm
	// begin inline asm
	fma.rn.f32 %f4931, %f65540, %f65541, %f4927;
	// end inline asm
	// begin inline asm
	fma.rn.f32 %f4935, %f65536, %f65541, %f4923;
	// end inline asm
	// begin inline asm
	fma.rn.f32 %f4939, %f65532, %f65537, %f4935;
	// end inline asm
	// begin inline asm
	fma.rn.f32 %f4943, %f65536, %f65537, %f4931;
	// end inline asm
	// begin inline asm
	fma.rn.f32 %f4947, %f65540, %f65541, %f4943;
	// end inline asm
	// begin inline asm
	fma.rn.f32 %f4951, %f65536, %f65541, %f4939;
	// end inline asm
	// begin inline asm
	fma.rn.f32 %f4955, %f65532, %f65537, %f4951;
	// end inline asm
	// begin inline asm
	fma.rn.f32 %f4959, %f65536, %f65537, %f4947;
	// end inline asm
	// begin inline asm
	fma.rn.f32 %f4963, %f65540, %f65541, %f4959;
	// end inline asm
	// begin inline asm
	fma.rn.f32 %f4967, %f65536, %f65541, %f4955;
	// end inline asm
	// begin inline asm
	fma.rn.f32 %f4971, %f65532, %f65537, %f4967;
	// end inline asm
	// begin inline asm
	fma.rn.f32 %f4975, %f65536, %f65537, %f4963;
	// end inline asm
	// begin inline asm
	fma.rn.f32 %f4979, %f65540, %f65541, %f4975;
	// end inline asm
	// begin inline asm
	fma.rn.f32 %f4983, %f65536, %f65541, %f4971;
	// end inline asm
	// begin inline asm
	fma.rn.f32 %f4987, %f65532, %f65537, %f4983;
	// end inline asm
	// begin inline asm
	fma.rn.f32 %f4991, %f65536, %f65537, %f4979;
	// end inline asm
	// begin inline asm
	fma.rn.f32 %f4995, %f65540, %f65541, %f4991;
	// end inline asm
	// begin inline asm
	fma.rn.f32 %f4999, %f65536, %f65541, %f4987;
	// end inline asm
	// begin inline asm
	fma.rn.f32 %f5003, %f65532, %f65537, %f4999;
	// end inline asm
	// begin inline asm
	fma.rn.f32 %f5007, %f65536, %f65537, %f4995;
	// end inline asm
	// begin inline asm
	fma.rn.f32 %f5011, %f65540, %f65541, %f5007;
	// end inline asm
	// begin inline asm
	fma.rn.f32 %f5015, %f65536, %f65541, %f5003;
	// end inline asm
	// begin inline asm
	fma.rn.f32 %f5019, %f65532, %f65537, %f5015;
	// end inline asm
	// begin inline asm
	fma.rn.f32 %f5023, %f65536, %f65537, %f5011;
	// end inline asm
	// begin inline asm
	fma.rn.f32 %f5027, %f65540, %f65541, %f5023;
	// end inline asm
	// begin inline asm
	fma.rn.f32 %f5031, %f65536, %f65541, %f5019;
	// end inline asm
	// begin inline asm
	fma.rn.f32 %f5035, %f65532, %f65537, %f5031;
	// end inline asm
	// begin inline asm
	fma.rn.f32 %f5039, %f65536, %f65537, %f5027;
	// end inline asm
	// begin inline asm
	fma.rn.f32 %f5043, %f65540, %f65541, %f5039;
	// end inline asm
	// begin inline asm
	fma.rn.f32 %f5047, %f65536, %f65541, %f5035;
	// end inline asm
	// begin inline asm
	fma.rn.f32 %f5051, %f65532, %f65537, %f5047;
	// end inline asm
	// begin inline asm
	fma.rn.f32 %f5055, %f65536, %f65537, %f5043;
	// end inline asm
	// begin inline asm
	fma.rn.f32 %f5059, %f65540, %f65541, %f5055;
	// end inline asm
	// begin inline asm
	fma.rn.f32 %f5063, %f65536, %f65541, %f5051;
	// end inline asm
	// begin inline asm
	fma.rn.f32 %f5067, %f65532, %f65537, %f5063;
	// end inline asm
	// begin inline asm
	fma.rn.f32 %f5071, %f65536, %f65537, %f5059;
	// end inline asm
	// begin inline asm
	fma.rn.f32 %f5075, %f65540, %f65541, %f5071;
	// end inline asm
	// begin inline asm
	fma.rn.f32 %f5079, %f65536, %f65541, %f5067;
	// end inline asm
	// begin inline asm
	fma.rn.f32 %f5083, %f65532, %f65537, %f5079;
	// end inline asm
	// begin inline asm
	fma.rn.f32 %f5087, %f65536, %f65537, %f5075;
	// end inline asm
	// begin inline asm
	fma.rn.f32 %f5091, %f65540, %f65541, %f5087;
	// end inline asm
	// begin inline asm
	fma.rn.f32 %f5095, %f65536, %f65541, %f5083;
	// end inline asm
	// begin inline asm
	fma.rn.f32 %f5099, %f65532, %f65537, %f5095;
	// end inline asm
	// begin inline asm
	fma.rn.f32 %f5103, %f65536, %f65537, %f5091;
	// end inline asm
	// begin inline asm
	fma.rn.f32 %f5107, %f65540, %f65541, %f5103;
	// end inline asm
	// begin inline asm
	fma.rn.f32 %f5111, %f65536, %f65541, %f5099;
	// end inline asm
	// begin inline asm
	fma.rn.f32 %f5115, %f65532, %f65537, %f5111;
	// end inline asm
	// begin inline asm
	fma.rn.f32 %f5119, %f65536, %f65537, %f5107;
	// end inline asm
	// begin inline asm
	fma.rn.f32 %f5123, %f65540, %f65541, %f5119;
	// end inline asm
	// begin inline asm
	fma.rn.f32 %f5127, %f65536, %f65541, %f5115;
	// end inline asm
	// begin inline asm
	fma.rn.f32 %f5131, %f65532, %f65537, %f5127;
	// end inline asm
	// begin inline asm
	fma.rn.f32 %f5135, %f65536, %f65537, %f5123;
	// end inline asm
	// begin inline asm
	fma.rn.f32 %f5139, %f65540, %f65541, %f5135;
	// end inline asm
	// begin inline asm
	fma.rn.f32 %f5143, %f65536, %f65541, %f5131;
	// end inline asm
	// begin inline asm
	fma.rn.f32 %f5147, %f65532, %f65537, %f5143;
	// end inline asm
	// begin inline asm
	fma.rn.f32 %f5151, %f65536, %f65537, %f5139;
	// end inline asm
	// begin inline asm
	fma.rn.f32 %f5155, %f65540, %f65541, %f5151;
	// end inline asm
	// begin inline asm
	fma.rn.f32 %f5159, %f65536, %f65541, %f5147;
	// end inline asm
	// begin inline asm
	fma.rn.f32 %f5163, %f65532, %f65537, %f5159;
	// end inline asm
	// begin inline asm
	fma.rn.f32 %f5167, %f65536, %f65537, %f5155;
	// end inline asm
	// begin inline asm
	fma.rn.f32 %f5171, %f65540, %f65541, %f5167;
	// end inline asm
	// begin inline asm
	fma.rn.f32 %f5175, %f65536, %f65541, %f5163;
	// end inline asm
	// begin inline asm
	fma.rn.f32 %f5179, %f65532, %f65537, %f5175;
	// end inline asm
	// begin inline asm
	fma.rn.f32 %f5183, %f65536, %f65537, %f5171;
	// end inline asm
	// begin inline asm
	fma.rn.f32 %f5187, %f65540, %f65541, %f5183;
	// end inline asm
	// begin inline asm
	fma.rn.f32 %f5191, %f65536, %f65541, %f5179;
	// end inline asm
	// begin inline asm
	fma.rn.f32 %f5195, %f65532, %f65537, %f5191;
	// end inline asm
	// begin inline asm
	fma.rn.f32 %f5199, %f65536, %f65537, %f5187;
	// end inline asm
	// begin inline asm
	fma.rn.f32 %f5203, %f65540, %f65541, %f5199;
	// end inline asm
	// begin inline asm
	fma.rn.f32 %f5207, %f65536, %f65541, %f5195;
	// end inline asm
	// begin inline asm
	fma.rn.f32 %f5211, %f65532, %f65537, %f5207;
	// end inline asm
	// begin inline asm
	fma.rn.f32 %f5215, %f65536, %f65537, %f5203;
	// end inline asm
	// begin inline asm
	fma.rn.f32 %f5219, %f65540, %f65541, %f5215;
	// end inline asm
	// begin inline asm
	fma.rn.f32 %f5223, %f65536, %f65541, %f5211;
	// end inline asm
	// begin inline asm
	fma.rn.f32 %f5227, %f65532, %f65537, %f5223;
	// end inline asm
	// begin inline asm
	fma.rn.f32 %f5231, %f65536, %f65537, %f5219;
	// end inline asm
	// begin inline asm
	fma.rn.f32 %f5235, %f65540, %f65541, %f5231;
	// end inline asm
	// begin inline asm
	fma.rn.f32 %f5239, %f65536, %f65541, %f5227;
	// end inline asm
	// begin inline asm
	fma.rn.f32 %f5243, %f65532, %f65537, %f5239;
	// end inline asm
	// begin inline asm
	fma.rn.f32 %f5247, %f65536, %f65537, %f5235;
	// end inline asm
	// begin inline asm
	fma.rn.f32 %f5251, %f65540, %f65541, %f5247;
	// end inline asm
	// begin inline asm
	fma.rn.f32 %f5255, %f65536, %f65541, %f5243;
	// end inline asm
	// begin inline asm
	fma.rn.f32 %f5259, %f65532, %f65537, %f5255;
	// end inline asm
	// begin inline asm
	fma.rn.f32 %f5263, %f65536, %f65537, %f5251;
	// end inline asm
	// begin inline asm
	fma.rn.f32 %f5267, %f65540, %f65541, %f5263;
	// end inline asm
	// begin inline asm
	fma.rn.f32 %f5271, %f65536, %f65541, %f5259;
	// end inline asm
	// begin inline asm
	fma.rn.f32 %f5275, %f65532, %f65537, %f5271;
	// end inline asm
	// begin inline asm
	fma.rn.f32 %f5279, %f65536, %f65537, %f5267;
	// end inline asm
	// begin inline asm
	fma.rn.f32 %f5283, %f65540, %f65541, %f5279;
	// end inline asm
	// begin inline asm
	fma.rn.f32 %f5287, %f65536, %f65541, %f5275;
	// end inline asm
	// begin inline asm
	fma.rn.f32 %f5291, %f65532, %f65537, %f5287;
	// end inline asm
	// begin inline asm
	fma.rn.f32 %f5295, %f65536, %f65537, %f5283;
	// end inline asm
	// begin inline asm
	fma.rn.f32 %f5299, %f65540, %f65541, %f5295;
	// end inline asm
	// begin inline asm
	fma.rn.f32 %f5303, %f65536, %f65541, %f5291;
	// end inline asm
	// begin inline asm
	fma.rn.f32 %f5307, %f65532, %f65537, %f5303;
	// end inline asm
	// begin inline asm
	fma.rn.f32 %f5311, %f65536, %f65537, %f5299;
	// end inline asm
	// begin inline asm
	fma.rn.f32 %f5315, %f65540, %f65541, %f5311;
	// end inline asm
	// begin inline asm
	fma.rn.f32 %f5319, %f65536, %f65541, %f5307;
	// end inline asm
	// begin inline asm
	fma.rn.f32 %f5323, %f65532, %f65537, %f5319;
	// end inline asm
	// begin inline asm
	fma.rn.f32 %f5327, %f65536, %f65537, %f5315;
	// end inline asm
	// begin inline asm
	fma.rn.f32 %f5331, %f65540, %f65541, %f5327;
	// end inline asm
	// begin inline asm
	fma.rn.f32 %f5335, %f65536, %f65541, %f5323;
	// end inline asm
	// begin inline asm
	fma.rn.f32 %f5339, %f65532, %f65537, %f5335;
	// end inline asm
	// begin inline asm
	fma.rn.f32 %f5343, %f65536, %f65537, %f5331;
	// end inline asm
	// begin inline asm
	fma.rn.f32 %f5347, %f65540, %f65541, %f5343;
	// end inline asm
	// begin inline asm
	fma.rn.f32 %f5351, %f65536, %f65541, %f5339;
	// end inline asm
	// begin inline asm
	fma.rn.f32 %f5355, %f65532, %f65537, %f5351;
	// end inline asm
	// begin inline asm
	fma.rn.f32 %f5359, %f65536, %f65537, %f5347;
	// end inline asm
	// begin inline asm
	fma.rn.f32 %f5363, %f65540, %f65541, %f5359;
	// end inline asm
	// begin inline asm
	fma.rn.f32 %f5367, %f65536, %f65541, %f5355;
	// end inline asm
	// begin inline asm
	fma.rn.f32 %f5371, %f65532, %f65537, %f5367;
	// end inline asm
	// begin inline asm
	fma.rn.f32 %f5375, %f65536, %f65537, %f5363;
	// end inline asm
	// begin inline asm
	fma.rn.f32 %f5379, %f65540, %f65541, %f5375;
	// end inline asm
	// begin inline asm
	fma.rn.f32 %f5383, %f65536, %f65541, %f5371;
	// end inline asm
	// begin inline asm
	fma.rn.f32 %f5387, %f65532, %f65537, %f5383;
	// end inline asm
	// begin inline asm
	fma.rn.f32 %f5391, %f65536, %f65537, %f5379;
	// end inline asm
	// begin inline asm
	fma.rn.f32 %f5395, %f65540, %f65541, %f5391;
	// end inline asm
	// begin inline asm
	fma.rn.f32 %f5399, %f65536, %f65541, %f5387;
	// end inline asm
	// begin inline asm
	fma.rn.f32 %f5403, %f65532, %f65537, %f5399;
	// end inline asm
	// begin inline asm
	fma.rn.f32 %f5407, %f65536, %f65537, %f5395;
	// end inline asm
	// begin inline asm
	fma.rn.f32 %f5411, %f65540, %f65541, %f5407;
	// end inline asm
	// begin inline asm
	fma.rn.f32 %f5415, %f65536, %f65541, %f5403;
	// end inline asm
	// begin inline asm
	fma.rn.f32 %f5419, %f65532, %f65537, %f5415;
	// end inline asm
	// begin inline asm
	fma.rn.f32 %f5423, %f65536, %f65537, %f5411;
	// end inline asm
	// begin inline asm
	fma.rn.f32 %f5427, %f65540, %f65541, %f5423;
	// end inline asm
	// begin inline asm
	fma.rn.f32 %f5431, %f65536, %f65541, %f5419;
	// end inline asm
	// begin inline asm
	fma.rn.f32 %f5435, %f65532, %f65537, %f5431;
	// end inline asm
	// begin inline asm
	fma.rn.f32 %f5439, %f65536, %f65537, %f5427;
	// end inline asm
	// begin inline asm
	fma.rn.f32 %f5443, %f65540, %f65541, %f5439;
	// end inline asm
	// begin inline asm
	fma.rn.f32 %f5447, %f65536, %f65541, %f5435;
	// end inline asm
	// begin inline asm
	fma.rn.f32 %f5451, %f65532, %f65537, %f5447;
	// end inline asm
	// begin inline asm
	fma.rn.f32 %f5455, %f65536, %f65537, %f5443;
	// end inline asm
	// begin inline asm
	fma.rn.f32 %f5459, %f65540, %f65541, %f5455;
	// end inline asm
	// begin inline asm
	fma.rn.f32 %f5463, %f65536, %f65541, %f5451;
	// end inline asm
	// begin inline asm
	fma.rn.f32 %f5467, %f65532, %f65537, %f5463;
	// end inline asm
	// begin inline asm
	fma.rn.f32 %f5471, %f65536, %f65537, %f5459;
	// end inline asm
	// begin inline asm
	fma.rn.f32 %f5475, %f65540, %f65541, %f5471;
	// end inline asm
	// begin inline asm
	fma.rn.f32 %f5479, %f65536, %f65541, %f5467;
	// end inline asm
	// begin inline asm
	fma.rn.f32 %f5483, %f65532, %f65537, %f5479;
	// end inline asm
	// begin inline asm
	fma.rn.f32 %f5487, %f65536, %f65537, %f5475;
	// end inline asm
	// begin inline asm
	fma.rn.f32 %f5491, %f65540, %f65541, %f5487;
	// end inline asm
	// begin inline asm
	fma.rn.f32 %f5495, %f65536, %f65541, %f5483;
	// end inline asm
	// begin inline asm
	fma.rn.f32 %f5499, %f65532, %f65537, %f5495;
	// end inline asm
	// begin inline asm
	fma.rn.f32 %f5503, %f65536, %f65537, %f5491;
	// end inline asm
	// begin inline asm
	fma.rn.f32 %f5507, %f65540, %f65541, %f5503;
	// end inline asm
	// begin inline asm
	fma.rn.f32 %f5511, %f65536, %f65541, %f5499;
	// end inline asm
	// begin inline asm
	fma.rn.f32 %f5515, %f65532, %f65537, %f5511;
	// end inline asm
	// begin inline asm
	fma.rn.f32 %f5519, %f65536, %f65537, %f5507;
	// end inline asm
	// begin inline asm
	fma.rn.f32 %f5523, %f65540, %f65541, %f5519;
	// end inline asm
	// begin inline asm
	fma.rn.f32 %f5527, %f65536, %f65541, %f5515;
	// end inline asm
	// begin inline asm
	fma.rn.f32 %f5531, %f65532, %f65537, %f5527;
	// end inline asm
	// begin inline asm
	fma.rn.f32 %f5535, %f65536, %f65537, %f5523;
	// end inline asm
	// begin inline asm
	fma.rn.f32 %f5539, %f65540, %f65541, %f5535;
	// end inline asm
	// begin inline asm
	fma.rn.f32 %f5543, %f65536, %f65541, %f5531;
	// end inline asm
	// begin inline asm
	fma.rn.f32 %f5547, %f65532, %f65537, %f5543;
	// end inline asm
	// begin inline asm
	fma.rn.f32 %f5551, %f65536, %f65537, %f5539;
	// end inline asm
	// begin inline asm
	fma.rn.f32 %f5555, %f65540, %f65541, %f5551;
	// end inline asm
	// begin inline asm
	fma.rn.f32 %f5559, %f65536, %f65541, %f5547;
	// end inline asm
	// begin inline asm
	fma.rn.f32 %f5563, %f65532, %f65537, %f5559;
	// end inline asm
	// begin inline asm
	fma.rn.f32 %f5567, %f65536, %f65537, %f5555;
	// end inline asm
	// begin inline asm
	fma.rn.f32 %f5571, %f65540, %f65541, %f5567;
	// end inline asm
	// begin inline asm
	fma.rn.f32 %f5575, %f65536, %f65541, %f5563;
	// end inline asm
	// begin inline asm
	fma.rn.f32 %f5579, %f65532, %f65537, %f5575;
	// end inline asm
	// begin inline asm
	fma.rn.f32 %f5583, %f65536, %f65537, %f5571;
	// end inline asm
	// begin inline asm
	fma.rn.f32 %f5587, %f65540, %f65541, %f5583;
	// end inline asm
	// begin inline asm
	fma.rn.f32 %f5591, %f65536, %f65541, %f5579;
	// end inline asm
	// begin inline asm
	fma.rn.f32 %f5595, %f65532, %f65537, %f5591;
	// end inline asm
	// begin inline asm
	fma.rn.f32 %f5599, %f65536, %f65537, %f5587;
	// end inline asm
	// begin inline asm
	fma.rn.f32 %f5603, %f65540, %f65541, %f5599;
	// end inline asm
	// begin inline asm
	fma.rn.f32 %f5607, %f65536, %f65541, %f5595;
	// end inline asm
	// begin inline asm
	fma.rn.f32 %f5611, %f65532, %f65537, %f5607;
	// end inline asm
	// begin inline asm
	fma.rn.f32 %f5615, %f65536, %f65537, %f5603;
	// end inline asm
	// begin inline asm
	fma.rn.f32 %f5619, %f65540, %f65541, %f5615;
	// end inline asm
	// begin inline asm
	fma.rn.f32 %f5623, %f65536, %f65541, %f5611;
	// end inline asm
	// begin inline asm
	fma.rn.f32 %f5627, %f65532, %f65537, %f5623;
	// end inline asm
	// begin inline asm
	fma.rn.f32 %f5631, %f65536, %f65537, %f5619;
	// end inline asm
	// begin inline asm
	fma.rn.f32 %f5635, %f65540, %f65541, %f5631;
	// end inline asm
	// begin inline asm
	fma.rn.f32 %f5639, %f65536, %f65541, %f5627;
	// end inline asm
	// begin inline asm
	fma.rn.f32 %f5643, %f65532, %f65537, %f5639;
	// end inline asm
	// begin inline asm
	fma.rn.f32 %f5647, %f65536, %f65537, %f5635;
	// end inline asm
	// begin inline asm
	fma.rn.f32 %f5651, %f65540, %f65541, %f5647;
	// end inline asm
	// begin inline asm
	fma.rn.f32 %f5655, %f65536, %f65541, %f5643;
	// end inline asm
	// begin inline asm
	fma.rn.f32 %f5659, %f65532, %f65537, %f5655;
	// end inline asm
	// begin inline asm
	fma.rn.f32 %f5663, %f65536, %f65537, %f5651;
	// end inline asm
	// begin inline asm
	fma.rn.f32 %f5667, %f65540, %f65541, %f5663;
	// end inline asm
	// begin inline asm
	fma.rn.f32 %f5671, %f65536, %f65541, %f5659;
	// end inline asm
	// begin inline asm
	fma.rn.f32 %f5675, %f65532, %f65537, %f5671;
	// end inline asm
	// begin inline asm
	fma.rn.f32 %f5679, %f65536, %f65537, %f5667;
	// end inline asm
	// begin inline asm
	fma.rn.f32 %f5683, %f65540, %f65541, %f5679;
	// end inline asm
	// begin inline asm
	fma.rn.f32 %f5687, %f65536, %f65541, %f5675;
	// end inline asm
	// begin inline asm
	fma.rn.f32 %f5691, %f65532, %f65537, %f5687;
	// end inline asm
	// begin inline asm
	fma.rn.f32 %f5695, %f65536, %f65537, %f5683;
	// end inline asm
	// begin inline asm
	fma.rn.f32 %f5699, %f65540, %f65541, %f5695;
	// end inline asm
	// begin inline asm
	fma.rn.f32 %f5703, %f65536, %f65541, %f5691;
	// end inline asm
	// begin inline asm
	fma.rn.f32 %f5707, %f65532, %f65537, %f5703;
	// end inline asm
	// begin inline asm
	fma.rn.f32 %f5711, %f65536, %f65537, %f5699;
	// end inline asm
	// begin inline asm
	fma.rn.f32 %f5715, %f65540, %f65541, %f5711;
	// end inline asm
	// begin inline asm
	fma.rn.f32 %f5719, %f65536, %f65541, %f5707;
	// end inline asm
	// begin inline asm
	fma.rn.f32 %f5723, %f65532, %f65537, %f5719;
	// end inline asm
	// begin inline asm
	fma.rn.f32 %f5727, %f65536, %f65537, %f5715;
	// end inline asm
	// begin inline asm
	fma.rn.f32 %f5731, %f65540, %f65541, %f5727;
	// end inline asm
	// begin inline asm
	fma.rn.f32 %f5735, %f65536, %f65541, %f5723;
	// end inline asm
	// begin inline asm
	fma.rn.f32 %f5739, %f65532, %f65537, %f5735;
	// end inline asm
	// begin inline asm
	fma.rn.f32 %f5743, %f65536, %f65537, %f5731;
	// end inline asm
	// begin inline asm
	fma.rn.f32 %f5747, %f65540, %f65541, %f5743;
	// end inline asm
	// begin inline asm
	fma.rn.f32 %f5751, %f65536, %f65541, %f5739;
	// end inline asm
	// begin inline asm
	fma.rn.f32 %f5755, %f65532, %f65537, %f5751;
	// end inline asm
	// begin inline asm
	fma.rn.f32 %f5759, %f65536, %f65537, %f5747;
	// end inline asm
	// begin inline asm
	fma.rn.f32 %f5763, %f65540, %f65541, %f5759;
	// end inline asm
	// begin inline asm
	fma.rn.f32 %f5767, %f65536, %f65541, %f5755;
	// end inline asm
	// begin inline asm
	fma.rn.f32 %f5771, %f65532, %f65537, %f5767;
	// end inline asm
	// begin inline asm
	fma.rn.f32 %f5775, %f65536, %f65537, %f5763;
	// end inline asm
	// begin inline asm
	fma.rn.f32 %f5779, %f65540, %f65541, %f5775;
	// end inline asm
	// begin inline asm
	fma.rn.f32 %f5783, %f65536, %f65541, %f5771;
	// end inline asm
	// begin inline asm
	fma.rn.f32 %f5787, %f65532, %f65537, %f5783;
	// end inline asm
	// begin inline asm
	fma.rn.f32 %f5791, %f65536, %f65537, %f5779;
	// end inline asm
	// begin inline asm
	fma.rn.f32 %f5795, %f65540, %f65541, %f5791;
	// end inline asm
	// begin inline asm
	fma.rn.f32 %f5799, %f65536, %f65541, %f5787;
	// end inline asm
	// begin inline asm
	fma.rn.f32 %f5803, %f65532, %f65537, %f5799;
	// end inline asm
	// begin inline asm
	fma.rn.f32 %f5807, %f65536, %f65537, %f5795;
	// end inline asm
	// begin inline asm
	fma.rn.f32 %f5811, %f65540, %f65541, %f5807;
	// end inline asm
	// begin inline asm
	fma.rn.f32 %f5815, %f65536, %f65541, %f5803;
	// end inline asm
	// begin inline asm
	fma.rn.f32 %f5819, %f65532, %f65537, %f5815;
	// end inline asm
	// begin inline asm
	fma.rn.f32 %f5823, %f65536, %f65537, %f5811;
	// end inline asm
	// begin inline asm
	fma.rn.f32 %f5827, %f65540, %f65541, %f5823;
	// end inline asm
	// begin inline asm
	fma.rn.f32 %f5831, %f65536, %f65541, %f5819;
	// end inline asm
	// begin inline asm
	fma.rn.f32 %f5835, %f65532, %f65537, %f5831;
	// end inline asm
	// begin inline asm
	fma.rn.f32 %f5839, %f65536, %f65537, %f5827;
	// end inline asm
	// begin inline asm
	fma.rn.f32 %f5843, %f65540, %f65541, %f5839;
	// end inline asm
	// begin inline asm
	fma.rn.f32 %f5847, %f65536, %f65541, %f5835;
	// end inline asm
	// begin inline asm
	fma.rn.f32 %f5851, %f65532, %f65537, %f5847;
	// end inline asm
	// begin inline asm
	fma.rn.f32 %f5855, %f65536, %f65537, %f5843;
	// end inline asm
	// begin inline asm
	fma.rn.f32 %f5859, %f65540, %f65541, %f5855;
	// end inline asm
	// begin inline asm
	fma.rn.f32 %f5863, %f65536, %f65541, %f5851;
	// end inline asm
	// begin inline asm
	fma.rn.f32 %f5867, %f65532, %f65537, %f5863;
	// end inline asm
	// begin inline asm
	fma.rn.f32 %f5871, %f65536, %f65537, %f5859;
	// end inline asm
	// begin inline asm
	fma.rn.f32 %f5875, %f65540, %f65541, %f5871;
	// end inline asm
	// begin inline asm
	fma.rn.f32 %f5879, %f65536, %f65541, %f5867;
	// end inline asm
	// begin inline asm
	fma.rn.f32 %f5883, %f65532, %f65537, %f5879;
	// end inline asm
	// begin inline asm
	fma.rn.f32 %f5887, %f65536, %f65537, %f5875;
	// end inline asm
	// begin inline asm
	fma.rn.f32 %f5891, %f65540, %f65541, %f5887;
	// end inline asm
	// begin inline asm
	fma.rn.f32 %f5895, %f65536, %f65541, %f5883;
	// end inline asm
	// begin inline asm
	fma.rn.f32 %f5899, %f65532, %f65537, %f5895;
	// end inline asm
	// begin inline asm
	fma.rn.f32 %f5903, %f65536, %f65537, %f5891;
	// end inline asm
	// begin inline asm
	fma.rn.f32 %f5907, %f65540, %f65541, %f5903;
	// end inline asm
	// begin inline asm
	fma.rn.f32 %f5911, %f65536, %f65541, %f5899;
	// end inline asm
	// begin inline asm
	fma.rn.f32 %f5915, %f65532, %f65537, %f5911;
	// end inline asm
	// begin inline asm
	fma.rn.f32 %f5919, %f65536, %f65537, %f5907;
	// end inline asm
	// begin inline asm
	fma.rn.f32 %f5923, %f65540, %f65541, %f5919;
	// end inline asm
	// begin inline asm
	fma.rn.f32 %f5927, %f65536, %f65541, %f5915;
	// end inline asm
	// begin inline asm
	fma.rn.f32 %f5931, %f65532, %f65537, %f5927;
	// end inline asm
	// begin inline asm
	fma.rn.f32 %f5935, %f65536, %f65537, %f5923;
	// end inline asm
	// begin inline asm
	fma.rn.f32 %f5939, %f65540, %f65541, %f5935;
	// end inline asm
	// begin inline asm
	fma.rn.f32 %f5943, %f65536, %f65541, %f5931;
	// end inline asm
	// begin inline asm
	fma.rn.f32 %f5947, %f65532, %f65537, %f5943;
	// end inline asm
	// begin inline asm
	fma.rn.f32 %f5951, %f65536, %f65537, %f5939;
	// end inline asm
	// begin inline asm
	fma.rn.f32 %f5955, %f65540, %f65541, %f5951;
	// end inline asm
	// begin inline asm
	fma.rn.f32 %f5959, %f65536, %f65541, %f5947;
	// end inline asm
	// begin inline asm
	fma.rn.f32 %f5963, %f65532, %f65537, %f5959;
	// end inline asm
	// begin inline asm
	fma.rn.f32 %f5967, %f65536, %f65537, %f5955;
	// end inline asm
	// begin inline asm
	fma.rn.f32 %f5971, %f65540, %f65541, %f5967;
	// end inline asm
	// begin inline asm
	fma.rn.f32 %f5975, %f65536, %f65541, %f5963;
	// end inline asm
	// begin inline asm
	fma.rn.f32 %f5979, %f65532, %f65537, %f5975;
	// end inline asm
	// begin inline asm
	fma.rn.f32 %f5983, %f65536, %f65537, %f5971;
	// end inline asm
	// begin inline asm
	fma.rn.f32 %f5987, %f65540, %f65541, %f5983;
	// end inline asm
	// begin inline asm
	fma.rn.f32 %f5991, %f65536, %f65541, %f5979;
	// end inline asm
	// begin inline asm
	fma.rn.f32 %f5995, %f65532, %f65537, %f5991;
	// end inline asm
	// begin inline asm
	fma.rn.f32 %f5999, %f65536, %f65537, %f5987;
	// end inline asm
	// begin inline asm
	fma.rn.f32 %f6003, %f65540, %f65541, %f5999;
	// end inline asm
	// begin inline asm
	fma.rn.f32 %f6007, %f65536, %f65541, %f5995;
	// end inline asm
	// begin inline asm
	fma.rn.f32 %f6011, %f65532, %f65537, %f6007;
	// end inline asm
	// begin inline asm
	fma.rn.f32 %f6015, %f65536, %f65537, %f6003;
	// end inline asm
	// begin inline asm
	fma.rn.f32 %f6019, %f65540, %f65541, %f6015;
	// end inline asm
	// begin inline asm
	fma.rn.f32 %f6023, %f65536, %f65541, %f6011;
	// end inline asm
	// begin inline asm
	fma.rn.f32 %f6027, %f65532, %f65537, %f6023;
	// end inline asm
	// begin inline asm
	fma.rn.f32 %f6031, %f65536, %f65537, %f6019;
	// end inline asm
	// begin inline asm
	fma.rn.f32 %f6035, %f65540, %f65541, %f6031;
	// end inline asm
	// begin inline asm
	fma.rn.f32 %f6039, %f65536, %f65541, %f6027;
	// end inline asm
	// begin inline asm
	fma.rn.f32 %f6043, %f65532, %f65537, %f6039;
	// end inline asm
	// begin inline asm
	fma.rn.f32 %f6047, %f65536, %f65537, %f6035;
	// end inline asm
	// begin inline asm
	fma.rn.f32 %f6051, %f65540, %f65541, %f6047;
	// end inline asm
	// begin inline asm
	fma.rn.f32 %f6055, %f65536, %f65541, %f6043;
	// end inline asm
	// begin inline asm
	fma.rn.f32 %f6059, %f65532, %f65537, %f6055;
	// end inline asm
	// begin inline asm
	fma.rn.f32 %f6063, %f65536, %f65537, %f6051;
	// end inline asm
	// begin inline asm
	fma.rn.f32 %f6067, %f65540, %f65541, %f6063;
	// end inline asm
	// begin inline asm
	fma.rn.f32 %f6071, %f65536, %f65541, %f6059;
	// end inline asm
	// begin inline asm
	fma.rn.f32 %f6075, %f65532, %f65537, %f6071;
	// end inline asm
	// begin inline asm
	fma.rn.f32 %f6079, %f65536, %f65537, %f6067;
	// end inline asm
	// begin inline asm
	fma.rn.f32 %f6083, %f65540, %f65541, %f6079;
	// end inline asm
	// begin inline asm
	fma.rn.f32 %f6087, %f65536, %f65541, %f6075;
	// end inline asm
	// begin inline asm
	fma.rn.f32 %f6091, %f65532, %f65537, %f6087;
	// end inline asm
	// begin inline asm
	fma.rn.f32 %f6095, %f65536, %f65537, %f6083;
	// end inline asm
	// begin inline asm
	fma.rn.f32 %f6099, %f65540, %f65541, %f6095;
	// end inline asm
	// begin inline asm
	fma.rn.f32 %f6103, %f65536, %f65541, %f6091;
	// end inline asm
	// begin inline asm
	fma.rn.f32 %f6107, %f65532, %f65537, %f6103;
	// end inline asm
	// begin inline asm
	fma.rn.f32 %f6111, %f65536, %f65537, %f6099;
	// end inline asm
	// begin inline asm
	fma.rn.f32 %f6115, %f65540, %f65541, %f6111;
	// end inline asm
	// begin inline asm
	fma.rn.f32 %f6119, %f65536, %f65541, %f6107;
	// end inline asm
	// begin inline asm
	fma.rn.f32 %f6123, %f65532, %f65537, %f6119;
	// end inline asm
	// begin inline asm
	fma.rn.f32 %f6127, %f65536, %f65537, %f6115;
	// end inline asm
	// begin inline asm
	fma.rn.f32 %f6131, %f65540, %f65541, %f6127;
	// end inline asm
	// begin inline asm
	fma.rn.f32 %f6135, %f65536, %f65541, %f6123;
	// end inline asm
	// begin inline asm
	fma.rn.f32 %f6139, %f65532, %f65537, %f6135;
	// end inline asm
	// begin inline asm
	fma.rn.f32 %f6143, %f65536, %f65537, %f6131;
	// end inline asm
	// begin inline asm
	fma.rn.f32 %f6147, %f65540, %f65541, %f6143;
	// end inline asm
	// begin inline asm
	fma.rn.f32 %f6151, %f65536, %f65541, %f6139;
	// end inline asm
	// begin inline asm
	fma.rn.f32 %f6155, %f65532, %f65537, %f6151;
	// end inline asm
	// begin inline asm
	fma.rn.f32 %f6159, %f65536, %f65537, %f6147;
	// end inline asm
	// begin inline asm
	fma.rn.f32 %f6163, %f65540, %f65541, %f6159;
	// end inline asm
	// begin inline asm
	fma.rn.f32 %f6167, %f65536, %f65541, %f6155;
	// end inline asm
	// begin inline asm
	fma.rn.f32 %f6171, %f65532, %f65537, %f6167;
	// end inline asm
	// begin inline asm
	fma.rn.f32 %f6175, %f65536, %f65537, %f6163;
	// end inline asm
	// begin inline asm
	fma.rn.f32 %f6179, %f65540, %f65541, %f6175;
	// end inline asm
	// begin inline asm
	fma.rn.f32 %f6183, %f65536, %f65541, %f6171;
	// end inline asm
	// begin inline asm
	fma.rn.f32 %f6187, %f65532, %f65537, %f6183;
	// end inline asm
	// begin inline asm
	fma.rn.f32 %f6191, %f65536, %f65537, %f6179;
	// end inline asm
	// begin inline asm
	fma.rn.f32 %f6195, %f65540, %f65541, %f6191;
	// end inline asm
	// begin inline asm
	fma.rn.f32 %f6199, %f65536, %f65541, %f6187;
	// end inline asm
	// begin inline asm
	fma.rn.f32 %f6203, %f65532, %f65537, %f6199;
	// end inline asm
	// begin inline asm
	fma.rn.f32 %f6207, %f65536, %f65537, %f6195;
	// end inline asm
	// begin inline asm
	fma.rn.f32 %f6211, %f65540, %f65541, %f6207;
	// end inline asm
	// begin inline asm
	fma.rn.f32 %f6215, %f65536, %f65541, %f6203;
	// end inline asm
	// begin inline asm
	fma.rn.f32 %f6219, %f65532, %f65537, %f6215;
	// end inline asm
	// begin inline asm
	fma.rn.f32 %f6223, %f65536, %f65537, %f6211;
	// end inline asm
	// begin inline asm
	fma.rn.f32 %f6227, %f65540, %f65541, %f6223;
	// end inline asm
	// begin inline asm
	fma.rn.f32 %f6231, %f65536, %f65541, %f6219;
	// end inline asm
	// begin inline asm
	fma.rn.f32 %f6235, %f65532, %f65537, %f6231;
	// end inline asm
	// begin inline asm
	fma.rn.f32 %f6239, %f65536, %f65537, %f6227;
	// end inline asm
	// begin inline asm
	fma.rn.f32 %f6243, %f65540, %f65541, %f6239;
	// end inline asm
	// begin inline asm
	fma.rn.f32 %f6247, %f65536, %f65541, %f6235;
	// end inline asm
	// begin inline asm
	fma.rn.f32 %f6251, %f65532, %f65537, %f6247;
	// end inline asm
	// begin inline asm
	fma.rn.f32 %f6255, %f65536, %f65537, %f6243;
	// end inline asm
	// begin inline asm
	fma.rn.f32 %f6259, %f65540, %f65541, %f6255;
	// end inline asm
	// begin inline asm
	fma.rn.f32 %f6263, %f65536, %f65541, %f6251;
	// end inline asm
	// begin inline asm
	fma.rn.f32 %f6267, %f65532, %f65537, %f6263;
	// end inline asm
	// begin inline asm
	fma.rn.f32 %f6271, %f65536, %f65537, %f6259;
	// end inline asm
	// begin inline asm
	fma.rn.f32 %f6275, %f65540, %f65541, %f6271;
	// end inline asm
	// begin inline asm
	fma.rn.f32 %f6279, %f65536, %f65541, %f6267;
	// end inline asm
	// begin inline asm
	fma.rn.f32 %f6283, %f65532, %f65537, %f6279;
	// end inline asm
	// begin inline asm
	fma.rn.f32 %f6287, %f65536, %f65537, %f6275;
	// end inline asm
	// begin inline asm
	fma.rn.f32 %f6291, %f65540, %f65541, %f6287;
	// end inline asm
	// begin inline asm
	fma.rn.f32 %f6295, %f65536, %f65541, %f6283;
	// end inline asm
	// begin inline asm
	fma.rn.f32 %f6299, %f65532, %f65537, %f6295;
	// end inline asm
	// begin inline asm
	fma.rn.f32 %f6303, %f65536, %f65537, %f6291;
	// end inline asm
	// begin inline asm
	fma.rn.f32 %f6307, %f65540, %f65541, %f6303;
	// end inline asm
	// begin inline asm
	fma.rn.f32 %f6311, %f65536, %f65541, %f6299;
	// end inline asm
	// begin inline asm
	fma.rn.f32 %f6315, %f65532, %f65537, %f6311;
	// end inline asm
	// begin inline asm
	fma.rn.f32 %f6319, %f65536, %f65537, %f6307;
	// end inline asm
	// begin inline asm
	fma.rn.f32 %f6323, %f65540, %f65541, %f6319;
	// end inline asm
	// begin inline asm
	fma.rn.f32 %f6327, %f65536, %f65541, %f6315;
	// end inline asm
	// begin inline asm
	fma.rn.f32 %f6331, %f65532, %f65537, %f6327;
	// end inline asm
	// begin inline asm
	fma.rn.f32 %f6335, %f65536, %f65537, %f6323;
	// end inline asm
	// begin inline asm
	fma.rn.f32 %f6339, %f65540, %f65541, %f6335;
	// end inline asm
	// begin inline asm
	fma.rn.f32 %f6343, %f65536, %f65541, %f6331;
	// end inline asm
	// begin inline asm
	fma.rn.f32 %f6347, %f65532, %f65537, %f6343;
	// end inline asm
	// begin inline asm
	fma.rn.f32 %f6351, %f65536, %f65537, %f6339;
	// end inline asm
	// begin inline asm
	fma.rn.f32 %f6355, %f65540, %f65541, %f6351;
	// end inline asm
	// begin inline asm
	fma.rn.f32 %f6359, %f65536, %f65541, %f6347;
	// end inline asm
	// begin inline asm
	fma.rn.f32 %f6363, %f65532, %f65537, %f6359;
	// end inline asm
	// begin inline asm
	fma.rn.f32 %f6367, %f65536, %f65537, %f6355;
	// end inline asm
	// begin inline asm
	fma.rn.f32 %f6371, %f65540, %f65541, %f6367;
	// end inline asm
	// begin inline asm
	fma.rn.f32 %f6375, %f65536, %f65541, %f6363;
	// end inline asm
	// begin inline asm
	fma.rn.f32 %f6379, %f65532, %f65537, %f6375;
	// end inline asm
	// begin inline asm
	fma.rn.f32 %f6383, %f65536, %f65537, %f6371;
	// end inline asm
	// begin inline asm
	fma.rn.f32 %f6387, %f65540, %f65541, %f6383;
	// end inline asm
	// begin inline asm
	fma.rn.f32 %f6391, %f65536, %f65541, %f6379;
	// end inline asm
	// begin inline asm
	fma.rn.f32 %f6395, %f65532, %f65537, %f6391;
	// end inline asm
	// begin inline asm
	fma.rn.f32 %f6399, %f65536, %f65537, %f6387;
	// end inline asm
	// begin inline asm
	fma.rn.f32 %f6403, %f65540, %f65541, %f6399;
	// end inline asm
	// begin inline asm
	fma.rn.f32 %f6407, %f65536, %f65541, %f6395;
	// end inline asm
	// begin inline asm
	fma.rn.f32 %f6411, %f65532, %f65537, %f6407;
	// end inline asm
	// begin inline asm
	fma.rn.f32 %f6415, %f65536, %f65537, %f6403;
	// end inline asm
	// begin inline asm
	fma.rn.f32 %f6419, %f65540, %f65541, %f6415;
	// end inline asm
	// begin inline asm
	fma.rn.f32 %f6423, %f65536, %f65541, %f6411;
	// end inline asm
	// begin inline asm
	fma.rn.f32 %f6427, %f65532, %f65537, %f6423;
	// end inline asm
	// begin inline asm
	fma.rn.f32 %f6431, %f65536, %f65537, %f6419;
	// end inline asm
	// begin inline asm
	fma.rn.f32 %f6435, %f65540, %f65541, %f6431;
	// end inline asm
	// begin inline asm
	fma.rn.f32 %f6439, %f65536, %f65541, %f6427;
	// end inline asm
	// begin inline asm
	fma.rn.f32 %f6443, %f65532, %f65537, %f6439;
	// end inline asm
	// begin inline asm
	fma.rn.f32 %f6447, %f65536, %f65537, %f6435;
	// end inline asm
	// begin inline asm
	fma.rn.f32 %f6451, %f65540, %f65541, %f6447;
	// end inline asm
	// begin inline asm
	fma.rn.f32 %f6455, %f65536, %f65541, %f6443;
	// end inline asm
	// begin inline asm
	fma.rn.f32 %f6459, %f65532, %f65537, %f6455;
	// end inline asm
	// begin inline asm
	fma.rn.f32 %f6463, %f65536, %f65537, %f6451;
	// end inline asm
	// begin inline asm
	fma.rn.f32 %f6467, %f65540, %f65541, %f6463;
	// end inline asm
	// begin inline asm
	fma.rn.f32 %f6471, %f65536, %f65541, %f6459;
	// end inline asm
	// begin inline asm
	fma.rn.f32 %f6475, %f65532, %f65537, %f6471;
	// end inline asm
	// begin inline asm
	fma.rn.f32 %f6479, %f65536, %f65537, %f6467;
	// end inline asm
	// begin inline asm
	fma.rn.f32 %f6483, %f65540, %f65541, %f6479;
	// end inline asm
	// begin inline asm
	fma.rn.f32 %f6487, %f65536, %f65541, %f6475;
	// end inline asm
	// begin inline asm
	fma.rn.f32 %f6491, %f65532, %f65537, %f6487;
	// end inline asm
	// begin inline asm
	fma.rn.f32 %f6495, %f65536, %f65537, %f6483;
	// end inline asm
	// begin inline asm
	fma.rn.f32 %f6499, %f65540, %f65541, %f6495;
	// end inline asm
	// begin inline asm
	fma.rn.f32 %f6503, %f65536, %f65541, %f6491;
	// end inline asm
	// begin inline asm
	fma.rn.f32 %f6507, %f65532, %f65537, %f6503;
	// end inline asm
	// begin inline asm
	fma.rn.f32 %f6511, %f65536, %f65537, %f6499;
	// end inline asm
	// begin inline asm
	fma.rn.f32 %f6515, %f65540, %f65541, %f6511;
	// end inline asm
	// begin inline asm
	fma.rn.f32 %f6519, %f65536, %f65541, %f6507;
	// end inline asm
	// begin inline asm
	fma.rn.f32 %f6523, %f65532, %f65537, %f6519;
	// end inline asm
	// begin inline asm
	fma.rn.f32 %f6527, %f65536, %f65537, %f6515;
	// end inline asm
	// begin inline asm
	fma.rn.f32 %f6531, %f65540, %f65541, %f6527;
	// end inline asm
	// begin inline asm
	fma.rn.f32 %f6535, %f65536, %f65541, %f6523;
	// end inline asm
	// begin inline asm
	fma.rn.f32 %f6539, %f65532, %f65537, %f6535;
	// end inline asm
	// begin inline asm
	fma.rn.f32 %f6543, %f65536, %f65537, %f6531;
	// end inline asm
	// begin inline asm
	fma.rn.f32 %f6547, %f65540, %f65541, %f6543;
	// end inline asm
	// begin inline asm
	fma.rn.f32 %f6551, %f65536, %f65541, %f6539;
	// end inline asm
	// begin inline asm
	fma.rn.f32 %f6555, %f65532, %f65537, %f6551;
	// end inline asm
	// begin inline asm
	fma.rn.f32 %f6559, %f65536, %f65537, %f6547;
	// end inline asm
	// begin inline asm
	fma.rn.f32 %f6563, %f65540, %f65541, %f6559;
	// end inline asm
	// begin inline asm
	fma.rn.f32 %f6567, %f65536, %f65541, %f6555;
	// end inline asm
	// begin inline asm
	fma.rn.f32 %f6571, %f65532, %f65537, %f6567;
	// end inline asm
	// begin inline asm
	fma.rn.f32 %f6575, %f65536, %f65537, %f6563;
	// end inline asm
	// begin inline asm
	fma.rn.f32 %f6579, %f65540, %f65541, %f6575;
	// end inline asm
	// begin inline asm
	fma.rn.f32 %f6583, %f65536, %f65541, %f6571;
	// end inline asm
	// begin inline asm
	fma.rn.f32 %f6587, %f65532, %f65537, %f6583;
	// end inline asm
	// begin inline asm
	fma.rn.f32 %f6591, %f65536, %f65537, %f6579;
	// end inline asm
	// begin inline asm
	fma.rn.f32 %f6595, %f65540, %f65541, %f6591;
	// end inline asm
	// begin inline asm
	fma.rn.f32 %f6599, %f65536, %f65541, %f6587;
	// end inline asm
	// begin inline asm
	fma.rn.f32 %f6603, %f65532, %f65537, %f6599;
	// end inline asm
	// begin inline asm
	fma.rn.f32 %f6607, %f65536, %f65537, %f6595;
	// end inline asm
	// begin inline asm
	fma.rn.f32 %f6611, %f65540, %f65541, %f6607;
	// end inline asm
	// begin inline asm
	fma.rn.f32 %f6615, %f65536, %f65541, %f6603;
	// end inline asm
	// begin inline asm
	fma.rn.f32 %f6619, %f65532, %f65537, %f6615;
	// end inline asm
	// begin inline asm
	fma.rn.f32 %f6623, %f65536, %f65537, %f6611;
	// end inline asm
	// begin inline asm
	fma.rn.f32 %f6627, %f65540, %f65541, %f6623;
	// end inline asm
	// begin inline asm
	fma.rn.f32 %f6631, %f65536, %f65541, %f6619;
	// end inline asm
	// begin inline asm
	fma.rn.f32 %f6635, %f65532, %f65537, %f6631;
	// end inline asm
	// begin inline asm
	fma.rn.f32 %f6639, %f65536, %f65537, %f6627;
	// end inline asm
	// begin inline asm
	fma.rn.f32 %f6643, %f65540, %f65541, %f6639;
	// end inline asm
	// begin inline asm
	fma.rn.f32 %f6647, %f65536, %f65541, %f6635;
	// end inline asm
	// begin inline asm
	fma.rn.f32 %f6651, %f65532, %f65537, %f6647;
	// end inline asm
	// begin inline asm
	fma.rn.f32 %f6655, %f65536, %f65537, %f6643;
	// end inline asm
	// begin inline asm
	fma.rn.f32 %f6659, %f65540, %f65541, %f6655;
	// end inline asm
	// begin inline asm
	fma.rn.f32 %f6663, %f65536, %f65541, %f6651;
	// end inline asm
	// begin inline asm
	fma.rn.f32 %f6667, %f65532, %f65537, %f6663;
	// end inline asm
	// begin inline asm
	fma.rn.f32 %f6671, %f65536, %f65537, %f6659;
	// end inline asm
	// begin inline asm
	fma.rn.f32 %f6675, %f65540, %f65541, %f6671;
	// end inline asm
	// begin inline asm
	fma.rn.f32 %f6679, %f65536, %f65541, %f6667;
	// end inline asm
	// begin inline asm
	fma.rn.f32 %f6683, %f65532, %f65537, %f6679;
	// end inline asm
	// begin inline asm
	fma.rn.f32 %f6687, %f65536, %f65537, %f6675;
	// end inline asm
	// begin inline asm
	fma.rn.f32 %f6691, %f65540, %f65541, %f6687;
	// end inline asm
	// begin inline asm
	fma.rn.f32 %f6695, %f65536, %f65541, %f6683;
	// end inline asm
	// begin inline asm
	fma.rn.f32 %f6699, %f65532, %f65537, %f6695;
	// end inline asm
	// begin inline asm
	fma.rn.f32 %f6703, %f65536, %f65537, %f6691;
	// end inline asm
	// begin inline asm
	fma.rn.f32 %f6707, %f65540, %f65541, %f6703;
	// end inline asm
	// begin inline asm
	fma.rn.f32 %f6711, %f65536, %f65541, %f6699;
	// end inline asm
	// begin inline asm
	fma.rn.f32 %f6715, %f65532, %f65537, %f6711;
	// end inline asm
	// begin inline asm
	fma.rn.f32 %f6719, %f65536, %f65537, %f6707;
	// end inline asm
	// begin inline asm
	fma.rn.f32 %f6723, %f65540, %f65541, %f6719;
	// end inline asm
	// begin inline asm
	fma.rn.f32 %f6727, %f65536, %f65541, %f6715;
	// end inline asm
	// begin inline asm
	fma.rn.f32 %f6731, %f65532, %f65537, %f6727;
	// end inline asm
	// begin inline asm
	fma.rn.f32 %f6735, %f65536, %f65537, %f6723;
	// end inline asm
	// begin inline asm
	fma.rn.f32 %f6739, %f65540, %f65541, %f6735;
	// end inline asm
	// begin inline asm
	fma.rn.f32 %f6743, %f65536, %f65541, %f6731;
	// end inline asm
	// begin inline asm
	fma.rn.f32 %f6747, %f65532, %f65537, %f6743;
	// end inline asm
	// begin inline asm
	fma.rn.f32 %f6751, %f65536, %f65537, %f6739;
	// end inline asm
	// begin inline asm
	fma.rn.f32 %f6755, %f65540, %f65541, %f6751;
	// end inline asm
	// begin inline asm
	fma.rn.f32 %f6759, %f65536, %f65541, %f6747;
	// end inline asm
	// begin inline asm
	fma.rn.f32 %f6763, %f65532, %f65537, %f6759;
	// end inline asm
	// begin inline asm
	fma.rn.f32 %f6767, %f65536, %f65537, %f6755;
	// end inline asm
	// begin inline asm
	fma.rn.f32 %f6771, %f65540, %f65541, %f6767;
	// end inline asm
	// begin inline asm
	fma.rn.f32 %f6775, %f65536, %f65541, %f6763;
	// end inline asm
	// begin inline asm
	fma.rn.f32 %f6779, %f65532, %f65537, %f6775;
	// end inline asm
	// begin inline asm
	fma.rn.f32 %f6783, %f65536, %f65537, %f6771;
	// end inline asm
	// begin inline asm
	fma.rn.f32 %f6787, %f65540, %f65541, %f6783;
	// end inline asm
	// begin inline asm
	fma.rn.f32 %f6791, %f65536, %f65541, %f6779;
	// end inline asm
	// begin inline asm
	fma.rn.f32 %f6795, %f65532, %f65537, %f6791;
	// end inline asm
	// begin inline asm
	fma.rn.f32 %f6799, %f65536, %f65537, %f6787;
	// end inline asm
	// begin inline asm
	fma.rn.f32 %f6803, %f65540, %f65541, %f6799;
	// end inline asm
	// begin inline asm
	fma.rn.f32 %f6807, %f65536, %f65541, %f6795;
	// end inline asm
	// begin inline asm
	fma.rn.f32 %f6811, %f65532, %f65537, %f6807;
	// end inline asm
	// begin inline asm
	fma.rn.f32 %f6815, %f65536, %f65537, %f6803;
	// end inline asm
	// begin inline asm
	fma.rn.f32 %f6819, %f65540, %f65541, %f6815;
	// end inline asm
	// begin inline asm
	fma.rn.f32 %f6823, %f65536, %f65541, %f6811;
	// end inline asm
	// begin inline asm
	fma.rn.f32 %f6827, %f65532, %f65537, %f6823;
	// end inline asm
	// begin inline asm
	fma.rn.f32 %f6831, %f65536, %f65537, %f6819;
	// end inline asm
	// begin inline asm
	fma.rn.f32 %f6835, %f65540, %f65541, %f6831;
	// end inline asm
	// begin inline asm
	fma.rn.f32 %f6839, %f65536, %f65541, %f6827;
	// end inline asm
	// begin inline asm
	fma.rn.f32 %f6843, %f65532, %f65537, %f6839;
	// end inline asm
	// begin inline asm
	fma.rn.f32 %f6847, %f65536, %f65537, %f6835;
	// end inline asm
	// begin inline asm
	fma.rn.f32 %f6851, %f65540, %f65541, %f6847;
	// end inline asm
	// begin inline asm
	fma.rn.f32 %f6855, %f65536, %f65541, %f6843;
	// end inline asm
	// begin inline asm
	fma.rn.f32 %f6859, %f65532, %f65537, %f6855;
	// end inline asm
	// begin inline asm
	fma.rn.f32 %f6863, %f65536, %f65537, %f6851;
	// end inline asm
	// begin inline asm
	fma.rn.f32 %f6867, %f65540, %f65541, %f6863;
	// end inline asm
	// begin inline asm
	fma.rn.f32 %f6871, %f65536, %f65541, %f6859;
	// end inline asm
	// begin inline asm
	fma.rn.f32 %f6875, %f65532, %f65537, %f6871;
	// end inline asm
	// begin inline asm
	fma.rn.f32 %f6879, %f65536, %f65537, %f6867;
	// end inline asm
	// begin inline asm
	fma.rn.f32 %f6883, %f65540, %f65541, %f6879;
	// end inline asm
	// begin inline asm
	fma.rn.f32 %f6887, %f65536, %f65541, %f6875;
	// end inline asm
	// begin inline asm
	fma.rn.f32 %f6891, %f65532, %f65537, %f6887;
	// end inline asm
	// begin inline asm
	fma.rn.f32 %f6895, %f65536, %f65537, %f6883;
	// end inline asm
	// begin inline asm
	fma.rn.f32 %f6899, %f65540, %f65541, %f6895;
	// end inline asm
	// begin inline asm
	fma.rn.f32 %f6903, %f65536, %f65541, %f6891;
	// end inline asm
	// begin inline asm
	fma.rn.f32 %f6907, %f65532, %f65537, %f6903;
	// end inline asm
	// begin inline asm
	fma.rn.f32 %f6911, %f65536, %f65537, %f6899;
	// end inline asm
	// begin inline asm
	fma.rn.f32 %f6915, %f65540, %f65541, %f6911;
	// end inline asm
	// begin inline asm
	fma.rn.f32 %f6919, %f65536, %f65541, %f6907;
	// end inline asm
	// begin inline asm
	fma.rn.f32 %f6923, %f65532, %f65537, %f6919;
	// end inline asm
	// begin inline asm
	fma.rn.f32 %f6927, %f65536, %f65537, %f6915;
	// end inline asm
	// begin inline asm
	fma.rn.f32 %f6931, %f65540, %f65541, %f6927;
	// end inline asm
	// begin inline asm
	fma.rn.f32 %f6935, %f65536, %f65541, %f6923;
	// end inline asm
	// begin inline asm
	fma.rn.f32 %f6939, %f65532, %f65537, %f6935;
	// end inline asm
	// begin inline asm
	fma.rn.f32 %f6943, %f65536, %f65537, %f6931;
	// end inline asm
	// begin inline asm
	fma.rn.f32 %f6947, %f65540, %f65541, %f6943;
	// end inline asm
	// begin inline asm
	fma.rn.f32 %f6951, %f65536, %f65541, %f6939;
	// end inline asm
	// begin inline asm
	fma.rn.f32 %f6955, %f65532, %f65537, %f6951;
	// end inline asm
	// begin inline asm
	fma.rn.f32 %f6959, %f65536, %f65537, %f6947;
	// end inline asm
	// begin inline asm
	fma.rn.f32 %f6963, %f65540, %f65541, %f6959;
	// end inline asm
	// begin inline asm
	fma.rn.f32 %f6967, %f65536, %f65541, %f6955;
	// end inline asm
	// begin inline asm
	fma.rn.f32 %f6971, %f65532, %f65537, %f6967;
	// end inline asm
	// begin inline asm
	fma.rn.f32 %f6975, %f65536, %f65537, %f6963;
	// end inline asm
	// begin inline asm
	fma.rn.f32 %f6979, %f65540, %f65541, %f6975;
	// end inline asm
	// begin inline asm
	fma.rn.f32 %f6983, %f65536, %f65541, %f6971;
	// end inline asm
	// begin inline asm
	fma.rn.f32 %f6987, %f65532, %f65537, %f6983;
	// end inline asm
	// begin inline asm
	fma.rn.f32 %f6991, %f65536, %f65537, %f6979;
	// end inline asm
	// begin inline asm
	fma.rn.f32 %f6995, %f65540, %f65541, %f6991;
	// end inline asm
	// begin inline asm
	fma.rn.f32 %f6999, %f65536, %f65541, %f6987;
	// end inline asm
	// begin inline asm
	fma.rn.f32 %f7003, %f65532, %f65537, %f6999;
	// end inline asm
	// begin inline asm
	fma.rn.f32 %f7007, %f65536, %f65537, %f6995;
	// end inline asm
	// begin inline asm
	fma.rn.f32 %f7011, %f65540, %f65541, %f7007;
	// end inline asm
	// begin inline asm
	fma.rn.f32 %f7015, %f65536, %f65541, %f7003;
	// end inline asm
	// begin inline asm
	fma.rn.f32 %f7019, %f65532, %f65537, %f7015;
	// end inline asm
	// begin inline asm
	fma.rn.f32 %f7023, %f65536, %f65537, %f7011;
	// end inline asm
	// begin inline asm
	fma.rn.f32 %f7027, %f65540, %f65541, %f7023;
	// end inline asm
	// begin inline asm
	fma.rn.f32 %f7031, %f65536, %f65541, %f7019;
	// end inline asm
	// begin inline asm
	fma.rn.f32 %f7035, %f65532, %f65537, %f7031;
	// end inline asm
	// begin inline asm
	fma.rn.f32 %f7039, %f65536, %f65537, %f7027;
	// end inline asm
	// begin inline asm
	fma.rn.f32 %f7043, %f65540, %f65541, %f7039;
	// end inline asm
	// begin inline asm
	fma.rn.f32 %f7047, %f65536, %f65541, %f7035;
	// end inline asm
	// begin inline asm
	fma.rn.f32 %f7051, %f65532, %f65537, %f7047;
	// end inline asm
	// begin inline asm
	fma.rn.f32 %f7055, %f65536, %f65537, %f7043;
	// end inline asm
	// begin inline asm
	fma.rn.f32 %f7059, %f65540, %f65541, %f7055;
	// end inline asm
	// begin inline asm
	fma.rn.f32 %f7063, %f65536, %f65541, %f7051;
	// end inline asm
	// begin inline asm
	fma.rn.f32 %f7067, %f65532, %f65537, %f7063;
	// end inline asm
	// begin inline asm
	fma.rn.f32 %f7071, %f65536, %f65537, %f7059;
	// end inline asm
	// begin inline asm
	fma.rn.f32 %f7075, %f65540, %f65541, %f7071;
	// end inline asm
	// begin inline asm
	fma.rn.f32 %f7079, %f65536, %f65541, %f7067;
	// end inline asm
	// begin inline asm
	fma.rn.f32 %f7083, %f65532, %f65537, %f7079;
	// end inline asm
	// begin inline asm
	fma.rn.f32 %f7087, %f65536, %f65537, %f7075;
	// end inline asm
	// begin inline asm
	fma.rn.f32 %f7091, %f65540, %f65541, %f7087;
	// end inline asm
	// begin inline asm
	fma.rn.f32 %f7095, %f65536, %f65541, %f7083;
	// end inline asm
	// begin inline asm
	fma.rn.f32 %f7099, %f65532, %f65537, %f7095;
	// end inline asm
	// begin inline asm
	fma.rn.f32 %f7103, %f65536, %f65537, %f7091;
	// end inline asm
	// begin inline asm
	fma.rn.f32 %f7107, %f65540, %f65541, %f7103;
	// end inline asm
	// begin inline asm
	fma.rn.f32 %f7111, %f65536, %f65541, %f7099;
	// end inline asm
	// begin inline asm
	fma.rn.f32 %f7115, %f65532, %f65537, %f7111;
	// end inline asm
	// begin inline asm
	fma.rn.f32 %f7119, %f65536, %f65537, %f7107;
	// end inline asm
	// begin inline asm
	fma.rn.f32 %f7123, %f65540, %f65541, %f7119;
	// end inline asm
	// begin inline asm
	fma.rn.f32 %f7127, %f65536, %f65541, %f7115;
	// end inline asm
	// begin inline asm
	fma.rn.f32 %f7131, %f65532, %f65537, %f7127;
	// end inline asm
	// begin inline asm
	fma.rn.f32 %f7135, %f65536, %f65537, %f7123;
	// end inline asm
	// begin inline asm
	fma.rn.f32 %f7139, %f65540, %f65541, %f7135;
	// end inline asm
	// begin inline asm
	fma.rn.f32 %f7143, %f65536, %f65541, %f7131;
	// end inline asm
	// begin inline asm
	fma.rn.f32 %f7147, %f65532, %f65537, %f7143;
	// end inline asm
	// begin inline asm
	fma.rn.f32 %f7151, %f65536, %f65537, %f7139;
	// end inline asm
	// begin inline asm
	fma.rn.f32 %f7155, %f65540, %f65541, %f7151;
	// end inline asm
	// begin inline asm
	fma.rn.f32 %f7159, %f65536, %f65541, %f7147;
	// end inline asm
	// begin inline asm
	fma.rn.f32 %f7163, %f65532, %f65537, %f7159;
	// end inline asm
	// begin inline asm
	fma.rn.f32 %f7167, %f65536, %f65537, %f7155;
	// end inline asm
	// begin inline asm
	fma.rn.f32 %f7171, %f65540, %f65541, %f7167;
	// end inline asm
	// begin inline asm
	fma.rn.f32 %f7175, %f65536, %f65541, %f7163;
	// end inline asm
	// begin inline asm
	fma.rn.f32 %f7179, %f65532, %f65537, %f7175;
	// end inline asm
	// begin inline asm
	fma.rn.f32 %f7183, %f65536, %f65537, %f7171;
	// end inline asm
	// begin inline asm
	fma.rn.f32 %f7187, %f65540, %f65541, %f7183;
	// end inline asm
	// begin inline asm
	fma.rn.f32 %f7191, %f65536, %f65541, %f7179;
	// end inline asm
	// begin inline asm
	fma.rn.f32 %f7195, %f65532, %f65537, %f7191;
	// end inline asm
	// begin inline asm
	fma.rn.f32 %f7199, %f65536, %f65537, %f7187;
	// end inline asm
	// begin inline asm
	fma.rn.f32 %f7203, %f65540, %f65541, %f7199;
	// end inline asm
	// begin inline asm
	fma.rn.f32 %f7207, %f65536, %f65541, %f7195;
	// end inline asm
	// begin inline asm
	fma.rn.f32 %f7211, %f65532, %f65537, %f7207;
	// end inline asm
	// begin inline asm
	fma.rn.f32 %f7215, %f65536, %f65537, %f7203;
	// end inline asm
	// begin inline asm
	fma.rn.f32 %f7219, %f65540, %f65541, %f7215;
	// end inline asm
	// begin inline asm
	fma.rn.f32 %f7223, %f65536, %f65541, %f7211;
	// end inline asm
	// begin inline asm
	fma.rn.f32 %f7227, %f65532, %f65537, %f7223;
	// end inline asm
	// begin inline asm
	fma.rn.f32 %f7231, %f65536, %f65537, %f7219;
	// end inline asm
	// begin inline asm
	fma.rn.f32 %f7235, %f65540, %f65541, %f7231;
	// end inline asm
	// begin inline asm
	fma.rn.f32 %f7239, %f65536, %f65541, %f7227;
	// end inline asm
	// begin inline asm
	fma.rn.f32 %f7243, %f65532, %f65537, %f7239;
	// end inline asm
	// begin inline asm
	fma.rn.f32 %f7247, %f65536, %f65537, %f7235;
	// end inline asm
	// begin inline asm
	fma.rn.f32 %f7251, %f65540, %f65541, %f7247;
	// end inline asm
	// begin inline asm
	fma.rn.f32 %f7255, %f65536, %f65541, %f7243;
	// end inline asm
	// begin inline asm
	fma.rn.f32 %f7259, %f65532, %f65537, %f7255;
	// end inline asm
	// begin inline asm
	fma.rn.f32 %f7263, %f65536, %f65537, %f7251;
	// end inline asm
	// begin inline asm
	fma.rn.f32 %f7267, %f65540, %f65541, %f7263;
	// end inline asm
	// begin inline asm
	fma.rn.f32 %f7271, %f65536, %f65541, %f7259;
	// end inline asm
	// begin inline asm
	fma.rn.f32 %f7275, %f65532, %f65537, %f7271;
	// end inline asm
	// begin inline asm
	fma.rn.f32 %f7279, %f65536, %f65537, %f7267;
	// end inline asm
	// begin inline asm
	fma.rn.f32 %f7283, %f65540, %f65541, %f7279;
	// end inline asm
	// begin inline asm
	fma.rn.f32 %f7287, %f65536, %f65541, %f7275;
	// end inline asm
	// begin inline asm
	fma.rn.f32 %f7291, %f65532, %f65537, %f7287;
	// end inline asm
	// begin inline asm
	fma.rn.f32 %f7295, %f65536, %f65537, %f7283;
	// end inline asm
	// begin inline asm
	fma.rn.f32 %f7299, %f65540, %f65541, %f7295;
	// end inline asm
	// begin inline asm
	fma.rn.f32 %f7303, %f65536, %f65541, %f7291;
	// end inline asm
	// begin inline asm
	fma.rn.f32 %f7307, %f65532, %f65537, %f7303;
	// end inline asm
	// begin inline asm
	fma.rn.f32 %f7311, %f65536, %f65537, %f7299;
	// end inline asm
	// begin inline asm
	fma.rn.f32 %f7315, %f65540, %f65541, %f7311;
	// end inline asm
	// begin inline asm
	fma.rn.f32 %f7319, %f65536, %f65541, %f7307;
	// end inline asm
	// begin inline asm
	fma.rn.f32 %f7323, %f65532, %f65537, %f7319;
	// end inline asm
	// begin inline asm
	fma.rn.f32 %f7327, %f65536, %f65537, %f7315;
	// end inline asm
	// begin inline asm
	fma.rn.f32 %f7331, %f65540, %f65541, %f7327;
	// end inline asm
	// begin inline asm
	fma.rn.f32 %f7335, %f65536, %f65541, %f7323;
	// end inline asm
	// begin inline asm
	fma.rn.f32 %f7339, %f65532, %f65537, %f7335;
	// end inline asm
	// begin inline asm
	fma.rn.f32 %f7343, %f65536, %f65537, %f7331;
	// end inline asm
	// begin inline asm
	fma.rn.f32 %f7347, %f65540, %f65541, %f7343;
	// end inline asm
	// begin inline asm
	fma.rn.f32 %f7351, %f65536, %f65541, %f7339;
	// end inline asm
	// begin inline asm
	fma.rn.f32 %f7355, %f65532, %f65537, %f7351;
	// end inline asm
	// begin inline asm
	fma.rn.f32 %f7359, %f65536, %f65537, %f7347;
	// end inline asm
	// begin inline asm
	fma.rn.f32 %f7363, %f65540, %f65541, %f7359;
	// end inline asm
	// begin inline asm
	fma.rn.f32 %f7367, %f65536, %f65541, %f7355;
	// end inline asm
	// begin inline asm
	fma.rn.f32 %f7371, %f65532, %f65537, %f7367;
	// end inline asm
	// begin inline asm
	fma.rn.f32 %f7375, %f65536, %f65537, %f7363;
	// end inline asm
	// begin inline asm
	fma.rn.f32 %f7379, %f65540, %f65541, %f7375;
	// end inline asm
	// begin inline asm
	fma.rn.f32 %f7383, %f65536, %f65541, %f7371;
	// end inline asm
	// begin inline asm
	fma.rn.f32 %f7387, %f65532, %f65537, %f7383;
	// end inline asm
	// begin inline asm
	fma.rn.f32 %f7391, %f65536, %f65537, %f7379;
	// end inline asm
	// begin inline asm
	fma.rn.f32 %f7395, %f65540, %f65541, %f7391;
	// end inline asm
	// begin inline asm
	fma.rn.f32 %f7399, %f65536, %f65541, %f7387;
	// end inline asm
	// begin inline asm
	fma.rn.f32 %f7403, %f65532, %f65537, %f7399;
	// end inline asm
	// begin inline asm
	fma.rn.f32 %f7407, %f65536, %f65537, %f7395;
	// end inline asm
	// begin inline asm
	fma.rn.f32 %f7411, %f65540, %f65541, %f7407;
	// end inline asm
	// begin inline asm
	fma.rn.f32 %f7415, %f65536, %f65541, %f7403;
	// end inline asm
	// begin inline asm
	fma.rn.f32 %f7419, %f65532, %f65537, %f7415;
	// end inline asm
	// begin inline asm
	fma.rn.f32 %f7423, %f65536, %f65537, %f7411;
	// end inline asm
	// begin inline asm
	fma.rn.f32 %f7427, %f65540, %f65541, %f7423;
	// end inline asm
	// begin inline asm
	fma.rn.f32 %f7431, %f65536, %f65541, %f7419;
	// end inline asm
	// begin inline asm
	fma.rn.f32 %f7435, %f65532, %f65537, %f7431;
	// end inline asm
	// begin inline asm
	fma.rn.f32 %f7439, %f65536, %f65537, %f7427;
	// end inline asm
	// begin inline asm
	fma.rn.f32 %f7443, %f65540, %f65541, %f7439;
	// end inline asm
	// begin inline asm
	fma.rn.f32 %f7447, %f65536, %f65541, %f7435;
	// end inline asm
	// begin inline asm
	fma.rn.f32 %f7451, %f65532, %f65537, %f7447;
	// end inline asm
	// begin inline asm
	fma.rn.f32 %f7455, %f65536, %f65537, %f7443;
	// end inline asm
	// begin inline asm
	fma.rn.f32 %f7459, %f65540, %f65541, %f7455;
	// end inline asm
	// begin inline asm
	fma.rn.f32 %f7463, %f65536, %f65541, %f7451;
	// end inline asm
	// begin inline asm
	fma.rn.f32 %f7467, %f65532, %f65537, %f7463;
	// end inline asm
	// begin inline asm
	fma.rn.f32 %f7471, %f65536, %f65537, %f7459;
	// end inline asm
	// begin inline asm
	fma.rn.f32 %f7475, %f65540, %f65541, %f7471;
	// end inline asm
	// begin inline asm
	fma.rn.f32 %f7479, %f65536, %f65541, %f7467;
	// end inline asm
	// begin inline asm
	fma.rn.f32 %f7483, %f65532, %f65537, %f7479;
	// end inline asm
	// begin inline asm
	fma.rn.f32 %f7487, %f65536, %f65537, %f7475;
	// end inline asm
	// begin inline asm
	fma.rn.f32 %f7491, %f65540, %f65541, %f7487;
	// end inline asm
	// begin inline asm
	fma.rn.f32 %f7495, %f65536, %f65541, %f7483;
	// end inline asm
	// begin inline asm
	fma.rn.f32 %f7499, %f65532, %f65537, %f7495;
	// end inline asm
	// begin inline asm
	fma.rn.f32 %f7503, %f65536, %f65537, %f7491;
	// end inline asm
	// begin inline asm
	fma.rn.f32 %f7507, %f65540, %f65541, %f7503;
	// end inline asm
	// begin inline asm
	fma.rn.f32 %f7511, %f65536, %f65541, %f7499;
	// end inline asm
	// begin inline asm
	fma.rn.f32 %f7515, %f65532, %f65537, %f7511;
	// end inline asm
	// begin inline asm
	fma.rn.f32 %f7519, %f65536, %f65537, %f7507;
	// end inline asm
	// begin inline asm
	fma.rn.f32 %f7523, %f65540, %f65541, %f7519;
	// end inline asm
	// begin inline asm
	fma.rn.f32 %f7527, %f65536, %f65541, %f7515;
	// end inline asm
	// begin inline asm
	fma.rn.f32 %f7531, %f65532, %f65537, %f7527;
	// end inline asm
	// begin inline asm
	fma.rn.f32 %f7535, %f65536, %f65537, %f7523;
	// end inline asm
	// begin inline asm
	fma.rn.f32 %f7539, %f65540, %f65541, %f7535;
	// end inline asm
	// begin inline asm
	fma.rn.f32 %f7543, %f65536, %f65541, %f7531;
	// end inline asm
	// begin inline asm
	fma.rn.f32 %f7547, %f65532, %f65537, %f7543;
	// end inline asm
	// begin inline asm
	fma.rn.f32 %f7551, %f65536, %f65537, %f7539;
	// end inline asm
	// begin inline asm
	fma.rn.f32 %f7555, %f65540, %f65541, %f7551;
	// end inline asm
	// begin inline asm
	fma.rn.f32 %f7559, %f65536, %f65541, %f7547;
	// end inline asm
	// begin inline asm
	fma.rn.f32 %f7563, %f65532, %f65537, %f7559;
	// end inline asm
	// begin inline asm
	fma.rn.f32 %f7567, %f65536, %f65537, %f7555;
	// end inline asm
	// begin inline asm
	fma.rn.f32 %f7571, %f65540, %f65541, %f7567;
	// end inline asm
	// begin inline asm
	fma.rn.f32 %f7575, %f65536, %f65541, %f7563;
	// end inline asm
	// begin inline asm
	fma.rn.f32 %f7579, %f65532, %f65537, %f7575;
	// end inline asm
	// begin inline asm
	fma.rn.f32 %f7583, %f65536, %f65537, %f7571;
	// end inline asm
	// begin inline asm
	fma.rn.f32 %f7587, %f65540, %f65541, %f7583;
	// end inline asm
	// begin inline asm
	fma.rn.f32 %f7591, %f65536, %f65541, %f7579;
	// end inline asm
	// begin inline asm
	fma.rn.f32 %f7595, %f65532, %f65537, %f7591;
	// end inline asm
	// begin inline asm
	fma.rn.f32 %f7599, %f65536, %f65537, %f7587;
	// end inline asm
	// begin inline asm
	fma.rn.f32 %f7603, %f65540, %f65541, %f7599;
	// end inline asm
	// begin inline asm
	fma.rn.f32 %f7607, %f65536, %f65541, %f7595;
	// end inline asm
	// begin inline asm
	fma.rn.f32 %f7611, %f65532, %f65537, %f7607;
	// end inline asm
	// begin inline asm
	fma.rn.f32 %f7615, %f65536, %f65537, %f7603;
	// end inline asm
	// begin inline asm
	fma.rn.f32 %f7619, %f65540, %f65541, %f7615;
	// end inline asm
	// begin inline asm
	fma.rn.f32 %f7623, %f65536, %f65541, %f7611;
	// end inline asm
	// begin inline asm
	fma.rn.f32 %f7627, %f65532, %f65537, %f7623;
	// end inline asm
	// begin inline asm
	fma.rn.f32 %f7631, %f65536, %f65537, %f7619;
	// end inline asm
	// begin inline asm
	fma.rn.f32 %f7635, %f65540, %f65541, %f7631;
	// end inline asm
	// begin inline asm
	fma.rn.f32 %f7639, %f65536, %f65541, %f7627;
	// end inline asm
	// begin inline asm
	fma.rn.f32 %f7643, %f65532, %f65537, %f7639;
	// end inline asm
	// begin inline asm
	fma.rn.f32 %f7647, %f65536, %f65537, %f7635;
	// end inline asm
	// begin inline asm
	fma.rn.f32 %f7651, %f65540, %f65541, %f7647;
	// end inline asm
	// begin inline asm
	fma.rn.f32 %f7655, %f65536, %f65541, %f7643;
	// end inline asm
	// begin inline asm
	fma.rn.f32 %f7659, %f65532, %f65537, %f7655;
	// end inline asm
	// begin inline asm
	fma.rn.f32 %f7663, %f65536, %f65537, %f7651;
	// end inline asm
	// begin inline asm
	fma.rn.f32 %f7667, %f65540, %f65541, %f7663;
	// end inline asm
	// begin inline asm
	fma.rn.f32 %f7671, %f65536, %f65541, %f7659;
	// end inline asm
	// begin inline asm
	fma.rn.f32 %f7675, %f65532, %f65537, %f7671;
	// end inline asm
	// begin inline asm
	fma.rn.f32 %f7679, %f65536, %f65537, %f7667;
	// end inline asm
	// begin inline asm
	fma.rn.f32 %f7683, %f65540, %f65541, %f7679;
	// end inline asm
	// begin inline asm
	fma.rn.f32 %f7687, %f65536, %f65541, %f7675;
	// end inline asm
	// begin inline asm
	fma.rn.f32 %f7691, %f65532, %f65537, %f7687;
	// end inline asm
	// begin inline asm
	fma.rn.f32 %f7695, %f65536, %f65537, %f7683;
	// end inline asm
	// begin inline asm
	fma.rn.f32 %f7699, %f65540, %f65541, %f7695;
	// end inline asm
	// begin inline asm
	fma.rn.f32 %f7703, %f65536, %f65541, %f7691;
	// end inline asm
	// begin inline asm
	fma.rn.f32 %f7707, %f65532, %f65537, %f7703;
	// end inline asm
	// begin inline asm
	fma.rn.f32 %f7711, %f65536, %f65537, %f7699;
	// end inline asm
	// begin inline asm
	fma.rn.f32 %f7715, %f65540, %f65541, %f7711;
	// end inline asm
	// begin inline asm
	fma.rn.f32 %f7719, %f65536, %f65541, %f7707;
	// end inline asm
	// begin inline asm
	fma.rn.f32 %f7723, %f65532, %f65537, %f7719;
	// end inline asm
	// begin inline asm
	fma.rn.f32 %f7727, %f65536, %f65537, %f7715;
	// end inline asm
	// begin inline asm
	fma.rn.f32 %f7731, %f65540, %f65541, %f7727;
	// end inline asm
	// begin inline asm
	fma.rn.f32 %f7735, %f65536, %f65541, %f7723;
	// end inline asm
	// begin inline asm
	fma.rn.f32 %f7739, %f65532, %f65537, %f7735;
	// end inline asm
	// begin inline asm
	fma.rn.f32 %f7743, %f65536, %f65537, %f7731;
	// end inline asm
	// begin inline asm
	fma.rn.f32 %f7747, %f65540, %f65541, %f7743;
	// end inline asm
	// begin inline asm
	fma.rn.f32 %f7751, %f65536, %f65541, %f7739;
	// end inline asm
	// begin inline asm
	fma.rn.f32 %f7755, %f65532, %f65537, %f7751;
	// end inline asm
	// begin inline asm
	fma.rn.f32 %f7759, %f65536, %f65537, %f7747;
	// end inline asm
	// begin inline asm
	fma.rn.f32 %f7763, %f65540, %f65541, %f7759;
	// end inline asm
	// begin inline asm
	fma.rn.f32 %f7767, %f65536, %f65541, %f7755;
	// end inline asm
	// begin inline asm
	fma.rn.f32 %f7771, %f65532, %f65537, %f7767;
	// end inline asm
	// begin inline asm
	fma.rn.f32 %f7775, %f65536, %f65537, %f7763;
	// end inline asm
	// begin inline asm
	fma.rn.f32 %f7779, %f65540, %f65541, %f7775;
	// end inline asm
	// begin inline asm
	fma.rn.f32 %f7783, %f65536, %f65541, %f7771;
	// end inline asm
	// begin inline asm
	fma.rn.f32 %f7787, %f65532, %f65537, %f7783;
	// end inline asm
	// begin inline asm
	fma.rn.f32 %f7791, %f65536, %f65537, %f7779;
	// end inline asm
	// begin inline asm
	fma.rn.f32 %f7795, %f65540, %f65541, %f7791;
	// end inline asm
	// begin inline asm
	fma.rn.f32 %f7799, %f65536, %f65541, %f7787;
	// end inline asm
	// begin inline asm
	fma.rn.f32 %f7803, %f65532, %f65537, %f7799;
	// end inline asm
	// begin inline asm
	fma.rn.f32 %f7807, %f65536, %f65537, %f7795;
	// end inline asm
	// begin inline asm
	fma.rn.f32 %f7811, %f65540, %f65541, %f7807;
	// end inline asm
	// begin inline asm
	fma.rn.f32 %f7815, %f65536, %f65541, %f7803;
	// end inline asm
	// begin inline asm
	fma.rn.f32 %f7819, %f65532, %f65537, %f7815;
	// end inline asm
	// begin inline asm
	fma.rn.f32 %f7823, %f65536, %f65537, %f7811;
	// end inline asm
	// begin inline asm
	fma.rn.f32 %f7827, %f65540, %f65541, %f7823;
	// end inline asm
	// begin inline asm
	fma.rn.f32 %f7831, %f65536, %f65541, %f7819;
	// end inline asm
	// begin inline asm
	fma.rn.f32 %f7835, %f65532, %f65537, %f7831;
	// end inline asm
	// begin inline asm
	fma.rn.f32 %f7839, %f65536, %f65537, %f7827;
	// end inline asm
	// begin inline asm
	fma.rn.f32 %f7843, %f65540, %f65541, %f7839;
	// end inline asm
	// begin inline asm
	fma.rn.f32 %f7847, %f65536, %f65541, %f7835;
	// end inline asm
	// begin inline asm
	fma.rn.f32 %f7851, %f65532, %f65537, %f7847;
	// end inline asm
	// begin inline asm
	fma.rn.f32 %f7855, %f65536, %f65537, %f7843;
	// end inline asm
	// begin inline asm
	fma.rn.f32 %f7859, %f65540, %f65541, %f7855;
	// end inline asm
	// begin inline asm
	fma.rn.f32 %f7863, %f65536, %f65541, %f7851;
	// end inline asm
	// begin inline asm
	fma.rn.f32 %f7867, %f65532, %f65537, %f7863;
	// end inline asm
	// begin inline asm
	fma.rn.f32 %f7871, %f65536, %f65537, %f7859;
	// end inline asm
	// begin inline asm
	fma.rn.f32 %f7875, %f65540, %f65541, %f7871;
	// end inline asm
	// begin inline asm
	fma.rn.f32 %f7879, %f65536, %f65541, %f7867;
	// end inline asm
	// begin inline asm
	fma.rn.f32 %f7883, %f65532, %f65537, %f7879;
	// end inline asm
	// begin inline asm
	fma.rn.f32 %f7887, %f65536, %f65537, %f7875;
	// end inline asm
	// begin inline asm
	fma.rn.f32 %f7891, %f65540, %f65541, %f7887;
	// end inline asm
	// begin inline asm
	fma.rn.f32 %f7895, %f65536, %f65541, %f7883;
	// end inline asm
	// begin inline asm
	fma.rn.f32 %f7899, %f65532, %f65537, %f7895;
	// end inline asm
	// begin inline asm
	fma.rn.f32 %f7903, %f65536, %f65537, %f7891;
	// end inline asm
	// begin inline asm
	fma.rn.f32 %f7907, %f65540, %f65541, %f7903;
	// end inline asm
	// begin inline asm
	fma.rn.f32 %f7911, %f65536, %f65541, %f7899;
	// end inline asm
	// begin inline asm
	fma.rn.f32 %f7915, %f65532, %f65537, %f7911;
	// end inline asm
	// begin inline asm
	fma.rn.f32 %f7919, %f65536, %f65537, %f7907;
	// end inline asm
	// begin inline asm
	fma.rn.f32 %f7923, %f65540, %f65541, %f7919;
	// end inline asm
	// begin inline asm
	fma.rn.f32 %f7927, %f65536, %f65541, %f7915;
	// end inline asm
	// begin inline asm
	fma.rn.f32 %f7931, %f65532, %f65537, %f7927;
	// end inline asm
	// begin inline asm
	fma.rn.f32 %f7935, %f65536, %f65537, %f7923;
	// end inline asm
	// begin inline asm
	fma.rn.f32 %f7939, %f65540, %f65541, %f7935;
	// end inline asm
	// begin inline asm
	fma.rn.f32 %f7943, %f65536, %f65541, %f7931;
	// end inline asm
	// begin inline asm
	fma.rn.f32 %f7947, %f65532, %f65537, %f7943;
	// end inline asm
	// begin inline asm
	fma.rn.f32 %f7951, %f65536, %f65537, %f7939;
	// end inline asm
	// begin inline asm
	fma.rn.f32 %f7955, %f65540, %f65541, %f7951;
	// end inline asm
	// begin inline asm
	fma.rn.f32 %f7959, %f65536, %f65541, %f7947;
	// end inline asm
	// begin inline asm
	fma.rn.f32 %f7963, %f65532, %f65537, %f7959;
	// end inline asm
	// begin inline asm
	fma.rn.f32 %f7967, %f65536, %f65537, %f7955;
	// end inline asm
	// begin inline asm
	fma.rn.f32 %f7971, %f65540, %f65541, %f7967;
	// end inline asm
	// begin inline asm
	fma.rn.f32 %f7975, %f65536, %f65541, %f7963;
	// end inline asm
	// begin inline asm
	fma.rn.f32 %f7979, %f65532, %f65537, %f7975;
	// end inline asm
	// begin inline asm
	fma.rn.f32 %f7983, %f65536, %f65537, %f7971;
	// end inline asm
	// begin inline asm
	fma.rn.f32 %f7987, %f65540, %f65541, %f7983;
	// end inline asm
	// begin inline asm
	fma.rn.f32 %f7991, %f65536, %f65541, %f7979;
	// end inline asm
	// begin inline asm
	fma.rn.f32 %f7995, %f65532, %f65537, %f7991;
	// end inline asm
	// begin inline asm
	fma.rn.f32 %f7999, %f65536, %f65537, %f7987;
	// end inline asm
	// begin inline asm
	fma.rn.f32 %f8003, %f65540, %f65541, %f7999;
	// end inline asm
	// begin inline asm
	fma.rn.f32 %f8007, %f65536, %f65541, %f7995;
	// end inline asm
	// begin inline asm
	fma.rn.f32 %f8011, %f65532, %f65537, %f8007;
	// end inline asm
	// begin inline asm
	fma.rn.f32 %f8015, %f65536, %f65537, %f8003;
	// end inline asm
	// begin inline asm
	fma.rn.f32 %f8019, %f65540, %f65541, %f8015;
	// end inline asm
	// begin inline asm
	fma.rn.f32 %f8023, %f65536, %f65541, %f8011;
	// end inline asm
	// begin inline asm
	fma.rn.f32 %f8027, %f65532, %f65537, %f8023;
	// end inline asm
	// begin inline asm
	fma.rn.f32 %f8031, %f65536, %f65537, %f8019;
	// end inline asm
	// begin inline asm
	fma.rn.f32 %f8035, %f65540, %f65541, %f8031;
	// end inline asm
	// begin inline asm
	fma.rn.f32 %f8039, %f65536, %f65541, %f8027;
	// end inline asm
	// begin inline asm
	fma.rn.f32 %f8043, %f65532, %f65537, %f8039;
	// end inline asm
	// begin inline asm
	fma.rn.f32 %f8047, %f65536, %f65537, %f8035;
	// end inline asm
	// begin inline asm
	fma.rn.f32 %f8051, %f65540, %f65541, %f8047;
	// end inline asm
	// begin inline asm
	fma.rn.f32 %f8055, %f65536, %f65541, %f8043;
	// end inline asm
	// begin inline asm
	fma.rn.f32 %f8059, %f65532, %f65537, %f8055;
	// end inline asm
	// begin inline asm
	fma.rn.f32 %f8063, %f65536, %f65537, %f8051;
	// end inline asm
	// begin inline asm
	fma.rn.f32 %f8067, %f65540, %f65541, %f8063;
	// end inline asm
	// begin inline asm
	fma.rn.f32 %f8071, %f65536, %f65541, %f8059;
	// end inline asm
	// begin inline asm
	fma.rn.f32 %f8075, %f65532, %f65537, %f8071;
	// end inline asm
	// begin inline asm
	fma.rn.f32 %f8079, %f65536, %f65537, %f8067;
	// end inline asm
	// begin inline asm
	fma.rn.f32 %f8083, %f65540, %f65541, %f8079;
	// end inline asm
	// begin inline asm
	fma.rn.f32 %f8087, %f65536, %f65541, %f8075;
	// end inline asm
	// begin inline asm
	fma.rn.f32 %f8091, %f65532, %f65537, %f8087;
	// end inline asm
	// begin inline asm
	fma.rn.f32 %f8095, %f65536, %f65537, %f8083;
	// end inline asm
	// begin inline asm
	fma.rn.f32 %f8099, %f65540, %f65541, %f8095;
	// end inline asm
	// begin inline asm
	fma.rn.f32 %f8103, %f65536, %f65541, %f8091;
	// end inline asm
	// begin inline asm
	fma.rn.f32 %f8107, %f65532, %f65537, %f8103;
	// end inline asm
	// begin inline asm
	fma.rn.f32 %f8111, %f65536, %f65537, %f8099;
	// end inline asm
	// begin inline asm
	fma.rn.f32 %f8115, %f65540, %f65541, %f8111;
	// end inline asm
	// begin inline asm
	fma.rn.f32 %f8119, %f65536, %f65541, %f8107;
	// end inline asm
	// begin inline asm
	fma.rn.f32 %f8123, %f65532, %f65537, %f8119;
	// end inline asm
	// begin inline asm
	fma.rn.f32 %f8127, %f65536, %f65537, %f8115;
	// end inline asm
	// begin inline asm
	fma.rn.f32 %f8131, %f65540, %f65541, %f8127;
	// end inline asm
	// begin inline asm
	fma.rn.f32 %f8135, %f65536, %f65541, %f8123;
	// end inline asm
	// begin inline asm
	fma.rn.f32 %f8139, %f65532, %f65537, %f8135;
	// end inline asm
	// begin inline asm
	fma.rn.f32 %f8143, %f65536, %f65537, %f8131;
	// end inline asm
	// begin inline asm
	fma.rn.f32 %f8147, %f65540, %f65541, %f8143;
	// end inline asm
	// begin inline asm
	fma.rn.f32 %f8151, %f65536, %f65541, %f8139;
	// end inline asm
	// begin inline asm
	fma.rn.f32 %f8155, %f65532, %f65537, %f8151;
	// end inline asm
	// begin inline asm
	fma.rn.f32 %f8159, %f65536, %f65537, %f8147;
	// end inline asm
	// begin inline asm
	fma.rn.f32 %f8163, %f65540, %f65541, %f8159;
	// end inline asm
	// begin inline asm
	fma.rn.f32 %f8167, %f65536, %f65541, %f8155;
	// end inline asm
	// begin inline asm
	fma.rn.f32 %f8171, %f65532, %f65537, %f8167;
	// end inline asm
	// begin inline asm
	fma.rn.f32 %f8175, %f65536, %f65537, %f8163;
	// end inline asm
	// begin inline asm
	fma.rn.f32 %f8179, %f65540, %f65541, %f8175;
	// end inline asm
	// begin inline asm
	fma.rn.f32 %f8183, %f65536, %f65541, %f8171;
	// end inline asm
	// begin inline asm
	fma.rn.f32 %f8187, %f65532, %f65537, %f8183;
	// end inline asm
	// begin inline asm
	fma.rn.f32 %f8191, %f65536, %f65537, %f8179;
	// end inline asm
	// begin inline asm
	fma.rn.f32 %f8195, %f65540, %f65541, %f8191;
	// end inline asm
	// begin inline asm
	fma.rn.f32 %f8199, %f65536, %f65541, %f8187;
	// end inline asm
	// begin inline asm
	fma.rn.f32 %f8203, %f65532, %f65537, %f8199;
	// end inline asm
	// begin inline asm
	fma.rn.f32 %f8207, %f65536, %f65537, %f8195;
	// end inline asm
	// begin inline asm
	fma.rn.f32 %f8211, %f65540, %f65541, %f8207;
	// end inline asm
	// begin inline asm
	fma.rn.f32 %f8215, %f65536, %f65541, %f8203;
	// end inline asm
	// begin inline asm
	fma.rn.f32 %f8219, %f65532, %f65537, %f8215;
	// end inline asm
	// begin inline asm
	fma.rn.f32 %f8223, %f65536, %f65537, %f8211;
	// end inline asm
	// begin inline asm
	fma.rn.f32 %f8227, %f65540, %f65541, %f8223;
	// end inline asm
	// begin inline asm
	fma.rn.f32 %f8231, %f65536, %f65541, %f8219;
	// end inline asm
	// begin inline asm
	fma.rn.f32 %f8235, %f65532, %f65537, %f8231;
	// end inline asm
	// begin inline asm
	fma.rn.f32 %f8239, %f65536, %f65537, %f8227;
	// end inline asm
	// begin inline asm
	fma.rn.f32 %f8243, %f65540, %f65541, %f8239;
	// end inline asm
	// begin inline asm
	fma.rn.f32 %f8247, %f65536, %f65541, %f8235;
	// end inline asm
	// begin inline asm
	fma.rn.f32 %f8251, %f65532, %f65537, %f8247;
	// end inline asm
	// begin inline asm
	fma.rn.f32 %f8255, %f65536, %f65537, %f8243;
	// end inline asm
	// begin inline asm
	fma.rn.f32 %f8259, %f65540, %f65541, %f8255;
	// end inline asm
	// begin inline asm
	fma.rn.f32 %f8263, %f65536, %f65541, %f8251;
	// end inline asm
	// begin inline asm
	fma.rn.f32 %f8267, %f65532, %f65537, %f8263;
	// end inline asm
	// begin inline asm
	fma.rn.f32 %f8271, %f65536, %f65537, %f8259;
	// end inline asm
	// begin inline asm
	fma.rn.f32 %f8275, %f65540, %f65541, %f8271;
	// end inline asm
	// begin inline asm
	fma.rn.f32 %f8279, %f65536, %f65541, %f8267;
	// end inline asm
	// begin inline asm
	fma.rn.f32 %f8283, %f65532, %f65537, %f8279;
	// end inline asm
	// begin inline asm
	fma.rn.f32 %f8287, %f65536, %f65537, %f8275;
	// end inline asm
	// begin inline asm
	fma.rn.f32 %f8291, %f65540, %f65541, %f8287;
	// end inline asm
	// begin inline asm
	fma.rn.f32 %f8295, %f65536, %f65541, %f8283;
	// end inline asm
	// begin inline asm
	fma.rn.f32 %f8299, %f65532, %f65537, %f8295;
	// end inline asm
	// begin inline asm
	fma.rn.f32 %f8303, %f65536, %f65537, %f8291;
	// end inline asm
	// begin inline asm
	fma.rn.f32 %f8307, %f65540, %f65541, %f8303;
	// end inline asm
	// begin inline asm
	fma.rn.f32 %f8311, %f65536, %f65541, %f8299;
	// end inline asm
	// begin inline asm
	fma.rn.f32 %f8315, %f65532, %f65537, %f8311;
	// end inline asm
	// begin inline asm
	fma.rn.f32 %f8319, %f65536, %f65537, %f8307;
	// end inline asm
	// begin inline asm
	fma.rn.f32 %f8323, %f65540, %f65541, %f8319;
	// end inline asm
	// begin inline asm
	fma.rn.f32 %f8327, %f65536, %f65541, %f8315;
	// end inline asm
	// begin inline asm
	fma.rn.f32 %f8331, %f65532, %f65537, %f8327;
	// end inline asm
	// begin inline asm
	fma.rn.f32 %f8335, %f65536, %f65537, %f8323;
	// end inline asm
	// begin inline asm
	fma.rn.f32 %f8339, %f65540, %f65541, %f8335;
	// end inline asm
	// begin inline asm
	fma.rn.f32 %f8343, %f65536, %f65541, %f8331;
	// end inline asm
	// begin inline asm
	fma.rn.f32 %f8347, %f65532, %f65537, %f8343;
	// end inline asm
	// begin inline asm
	fma.rn.f32 %f8351, %f65536, %f65537, %f8339;
	// end inline asm
	// begin inline asm
	fma.rn.f32 %f8355, %f65540, %f65541, %f8351;
	// end inline asm
	// begin inline asm
	fma.rn.f32 %f8359, %f65536, %f65541, %f8347;
	// end inline asm
	// begin inline asm
	fma.rn.f32 %f8363, %f65532, %f65537, %f8359;
	// end inline asm
	// begin inline asm
	fma.rn.f32 %f8367, %f65536, %f65537, %f8355;
	// end inline asm
	// begin inline asm
	fma.rn.f32 %f8371, %f65540, %f65541, %f8367;
	// end inline asm
	// begin inline asm
	fma.rn.f32 %f8375, %f65536, %f65541, %f8363;
	// end inline asm
	// begin inline asm
	fma.rn.f32 %f8379, %f65532, %f65537, %f8375;
	// end inline asm
	// begin inline asm
	fma.rn.f32 %f8383, %f65536, %f65537, %f8371;
	// end inline asm
	// begin inline asm
	fma.rn.f32 %f8387, %f65540, %f65541, %f8383;
	// end inline asm
	// begin inline asm
	fma.rn.f32 %f8391, %f65536, %f65541, %f8379;
	// end inline asm
	// begin inline asm
	fma.rn.f32 %f8395, %f65532, %f65537, %f8391;
	// end inline asm
	// begin inline asm
	fma.rn.f32 %f8399, %f65536, %f65537, %f8387;
	// end inline asm
	// begin inline asm
	fma.rn.f32 %f8403, %f65540, %f65541, %f8399;
	// end inline asm
	// begin inline asm
	fma.rn.f32 %f8407, %f65536, %f65541, %f8395;
	// end inline asm
	// begin inline asm
	fma.rn.f32 %f8411, %f65532, %f65537, %f8407;
	// end inline asm
	// begin inline asm
	fma.rn.f32 %f8415, %f65536, %f65537, %f8403;
	// end inline asm
	// begin inline asm
	fma.rn.f32 %f8419, %f65540, %f65541, %f8415;
	// end inline asm
	// begin inline asm
	fma.rn.f32 %f8423, %f65536, %f65541, %f8411;
	// end inline asm
	// begin inline asm
	fma.rn.f32 %f8427, %f65532, %f65537, %f8423;
	// end inline asm
	// begin inline asm
	fma.rn.f32 %f8431, %f65536, %f65537, %f8419;
	// end inline asm
	// begin inline asm
	fma.rn.f32 %f8435, %f65540, %f65541, %f8431;
	// end inline asm
	// begin inline asm
	fma.rn.f32 %f8439, %f65536, %f65541, %f8427;
	// end inline asm
	// begin inline asm
	fma.rn.f32 %f8443, %f65532, %f65537, %f8439;
	// end inline asm
	// begin inline asm
	fma.rn.f32 %f8447, %f65536, %f65537, %f8435;
	// end inline asm
	// begin inline asm
	fma.rn.f32 %f8451, %f65540, %f65541, %f8447;
	// end inline asm
	// begin inline asm
	fma.rn.f32 %f8455, %f65536, %f65541, %f8443;
	// end inline asm
	// begin inline asm
	fma.rn.f32 %f8459, %f65532, %f65537, %f8455;
	// end inline asm
	// begin inline asm
	fma.rn.f32 %f8463, %f65536, %f65537, %f8451;
	// end inline asm
	// begin inline asm
	fma.rn.f32 %f8467, %f65540, %f65541, %f8463;
	// end inline asm
	// begin inline asm
	fma.rn.f32 %f8471, %f65536, %f65541, %f8459;
	// end inline asm
	// begin inline asm
	fma.rn.f32 %f8475, %f65532, %f65537, %f8471;
	// end inline asm
	// begin inline asm
	fma.rn.f32 %f8479, %f65536, %f65537, %f8467;
	// end inline asm
	// begin inline asm
	fma.rn.f32 %f8483, %f65540, %f65541, %f8479;
	// end inline asm
	// begin inline asm
	fma.rn.f32 %f8487, %f65536, %f65541, %f8475;
	// end inline asm
	// begin inline asm
	fma.rn.f32 %f8491, %f65532, %f65537, %f8487;
	// end inline asm
	// begin inline asm
	fma.rn.f32 %f8495, %f65536, %f65537, %f8483;
	// end inline asm
	// begin inline asm
	fma.rn.f32 %f8499, %f65540, %f65541, %f8495;
	// end inline asm
	// begin inline asm
	fma.rn.f32 %f8503, %f65536, %f65541, %f8491;
	// end inline asm
	// begin inline asm
	fma.rn.f32 %f8507, %f65532, %f65537, %f8503;
	// end inline asm
	// begin inline asm
	fma.rn.f32 %f8511, %f65536, %f65537, %f8499;
	// end inline asm
	// begin inline asm
	fma.rn.f32 %f8515, %f65540, %f65541, %f8511;
	// end inline asm
	// begin inline asm
	fma.rn.f32 %f8519, %f65536, %f65541, %f8507;
	// end inline asm
	// begin inline asm
	fma.rn.f32 %f8523, %f65532, %f65537, %f8519;
	// end inline asm
	// begin inline asm
	fma.rn.f32 %f8527, %f65536, %f65537, %f8515;
	// end inline asm
	// begin inline asm
	fma.rn.f32 %f8531, %f65540, %f65541, %f8527;
	// end inline asm
	// begin inline asm
	fma.rn.f32 %f8535, %f65536, %f65541, %f8523;
	// end inline asm
	// begin inline asm
	fma.rn.f32 %f8539, %f65532, %f65537, %f8535;
	// end inline asm
	// begin inline asm
	fma.rn.f32 %f8543, %f65536, %f65537, %f8531;
	// end inline asm
	// begin inline asm
	fma.rn.f32 %f8547, %f65540, %f65541, %f8543;
	// end inline asm
	// begin inline asm
	fma.rn.f32 %f8551, %f65536, %f65541, %f8539;
	// end inline asm
	// begin inline asm
	fma.rn.f32 %f8555, %f65532, %f65537, %f8551;
	// end inline asm
	// begin inline asm
	fma.rn.f32 %f8559, %f65536, %f65537, %f8547;
	// end inline asm
	// begin inline asm
	fma.rn.f32 %f8563, %f65540, %f65541, %f8559;
	// end inline asm
	// begin inline asm
	fma.rn.f32 %f8567, %f65536, %f65541, %f8555;
	// end inline asm
	// begin inline asm
	fma.rn.f32 %f8571, %f65532, %f65537, %f8567;
	// end inline asm
	// begin inline asm
	fma.rn.f32 %f8575, %f65536, %f65537, %f8563;
	// end inline asm
	// begin inline asm
	fma.rn.f32 %f8579, %f65540, %f65541, %f8575;
	// end inline asm
	// begin inline asm
	fma.rn.f32 %f8583, %f65536, %f65541, %f8571;
	// end inline asm
	// begin inline asm
	fma.rn.f32 %f8587, %f65532, %f65537, %f8583;
	// end inline asm
	// begin inline asm
	fma.rn.f32 %f8591, %f65536, %f65537, %f8579;
	// end inline asm
	// begin inline asm
	fma.rn.f32 %f8595, %f65540, %f65541, %f8591;
	// end inline asm
	// begin inline asm
	fma.rn.f32 %f8599, %f65536, %f65541, %f8587;
	// end inline asm
	// begin inline asm
	fma.rn.f32 %f8603, %f65532, %f65537, %f8599;
	// end inline asm
	// begin inline asm
	fma.rn.f32 %f8607, %f65536, %f65537, %f8595;
	// end inline asm
	// begin inline asm
	fma.rn.f32 %f8611, %f65540, %f65541, %f8607;
	// end inline asm
	// begin inline asm
	fma.rn.f32 %f8615, %f65536, %f65541, %f8603;
	// end inline asm
	// begin inline asm
	fma.rn.f32 %f8619, %f65532, %f65537, %f8615;
	// end inline asm
	// begin inline asm
	fma.rn.f32 %f8623, %f65536, %f65537, %f8611;
	// end inline asm
	// begin inline asm
	fma.rn.f32 %f8627, %f65540, %f65541, %f8623;
	// end inline asm
	// begin inline asm
	fma.rn.f32 %f8631, %f65536, %f65541, %f8619;
	// end inline asm
	// begin inline asm
	fma.rn.f32 %f8635, %f65532, %f65537, %f8631;
	// end inline asm
	// begin inline asm
	fma.rn.f32 %f8639, %f65536, %f65537, %f8627;
	// end inline asm
	// begin inline asm
	fma.rn.f32 %f8643, %f65540, %f65541, %f8639;
	// end inline asm
	// begin inline asm
	fma.rn.f32 %f8647, %f65536, %f65541, %f8635;
	// end inline asm
	// begin inline asm
	fma.rn.f32 %f8651, %f65532, %f65537, %f8647;
	// end inline asm
	// begin inline asm
	fma.rn.f32 %f8655, %f65536, %f65537, %f8643;
	// end inline asm
	// begin inline asm
	fma.rn.f32 %f8659, %f65540, %f65541, %f8655;
	// end inline asm
	// begin inline asm
	fma.rn.f32 %f8663, %f65536, %f65541, %f8651;
	// end inline asm
	// begin inline asm
	fma.rn.f32 %f8667, %f65532, %f65537, %f8663;
	// end inline asm
	// begin inline asm
	fma.rn.f32 %f8671, %f65536, %f65537, %f8659;
	// end inline asm
	// begin inline asm
	fma.rn.f32 %f8675, %f65540, %f65541, %f8671;
	// end inline asm
	// begin inline asm
	fma.rn.f32 %f8679, %f65536, %f65541, %f8667;
	// end inline asm
	// begin inline asm
	fma.rn.f32 %f8683, %f65532, %f65537, %f8679;
	// end inline asm
	// begin inline asm
	fma.rn.f32 %f8687, %f65536, %f65537, %f8675;
	// end inline asm
	// begin inline asm
	fma.rn.f32 %f8691, %f65540, %f65541, %f8687;
	// end inline asm
	// begin inline asm
	fma.rn.f32 %f8695, %f65536, %f65541, %f8683;
	// end inline asm
	// begin inline asm
	fma.rn.f32 %f8699, %f65532, %f65537, %f8695;
	// end inline asm
	// begin inline asm
	fma.rn.f32 %f8703, %f65536, %f65537, %f8691;
	// end inline asm
	// begin inline asm
	fma.rn.f32 %f8707, %f65540, %f65541, %f8703;
	// end inline asm
	// begin inline asm
	fma.rn.f32 %f8711, %f65536, %f65541, %f8699;
	// end inline asm
	// begin inline asm
	fma.rn.f32 %f8715, %f65532, %f65537, %f8711;
	// end inline asm
	// begin inline asm
	fma.rn.f32 %f8719, %f65536, %f65537, %f8707;
	// end inline asm
	// begin inline asm
	fma.rn.f32 %f8723, %f65540, %f65541, %f8719;
	// end inline asm
	// begin inline asm
	fma.rn.f32 %f8727, %f65536, %f65541, %f8715;
	// end inline asm
	// begin inline asm
	fma.rn.f32 %f8731, %f65532, %f65537, %f8727;
	// end inline asm
	// begin inline asm
	fma.rn.f32 %f8735, %f65536, %f65537, %f8723;
	// end inline asm
	// begin inline asm
	fma.rn.f32 %f8739, %f65540, %f65541, %f8735;
	// end inline asm
	// begin inline asm
	fma.rn.f32 %f8743, %f65536, %f65541, %f8731;
	// end inline asm
	// begin inline asm
	fma.rn.f32 %f8747, %f65532, %f65537, %f8743;
	// end inline asm
	// begin inline asm
	fma.rn.f32 %f8751, %f65536, %f65537, %f8739;
	// end inline asm
	// begin inline asm
	fma.rn.f32 %f8755, %f65540, %f65541, %f8751;
	// end inline asm
	// begin inline asm
	fma.rn.f32 %f8759, %f65536, %f65541, %f8747;
	// end inline asm
	// begin inline asm
	fma.rn.f32 %f8763, %f65532, %f65537, %f8759;
	// end inline asm
	// begin inline asm
	fma.rn.f32 %f8767, %f65536, %f65537, %f8755;
	// end inline asm
	// begin inline asm
	fma.rn.f32 %f8771, %f65540, %f65541, %f8767;
	// end inline asm
	// begin inline asm
	fma.rn.f32 %f8775, %f65536, %f65541, %f8763;
	// end inline asm
	// begin inline asm
	fma.rn.f32 %f8779, %f65532, %f65537, %f8775;
	// end inline asm
	// begin inline asm
	fma.rn.f32 %f8783, %f65536, %f65537, %f8771;
	// end inline asm
	// begin inline asm
	fma.rn.f32 %f8787, %f65540, %f65541, %f8783;
	// end inline asm
	// begin inline asm
	fma.rn.f32 %f8791, %f65536, %f65541, %f8779;
	// end inline asm
	// begin inline asm
	fma.rn.f32 %f8795, %f65532, %f65537, %f8791;
	// end inline asm
	// begin inline asm
	fma.rn.f32 %f8799, %f65536, %f65537, %f8787;
	// end inline asm
	// begin inline asm
	fma.rn.f32 %f8803, %f65540, %f65541, %f8799;
	// end inline asm
	// begin inline asm
	fma.rn.f32 %f8807, %f65536, %f65541, %f8795;
	// end inline asm
	// begin inline asm
	fma.rn.f32 %f8811, %f65532, %f65537, %f8807;
	// end inline asm
	// begin inline asm
	fma.rn.f32 %f8815, %f65536, %f65537, %f8803;
	// end inline asm
	// begin inline asm
	fma.rn.f32 %f8819, %f65540, %f65541, %f8815;
	// end inline asm
	// begin inline asm
	fma.rn.f32 %f8823, %f65536, %f65541, %f8811;
	// end inline asm
	// begin inline asm
	fma.rn.f32 %f8827, %f65532, %f65537, %f8823;
	// end inline asm
	// begin inline asm
	fma.rn.f32 %f8831, %f65536, %f65537, %f8819;
	// end inline asm
	// begin inline asm
	fma.rn.f32 %f8835, %f65540, %f65541, %f8831;
	// end inline asm
	// begin inline asm
	fma.rn.f32 %f8839, %f65536, %f65541, %f8827;
	// end inline asm
	// begin inline asm
	fma.rn.f32 %f8843, %f65532, %f65537, %f8839;
	// end inline asm
	// begin inline asm
	fma.rn.f32 %f8847, %f65536, %f65537, %f8835;
	// end inline asm
	// begin inline asm
	fma.rn.f32 %f8851, %f65540, %f65541, %f8847;
	// end inline asm
	// begin inline asm
	fma.rn.f32 %f8855, %f65536, %f65541, %f8843;
	// end inline asm
	// begin inline asm
	fma.rn.f32 %f8859, %f65532, %f65537, %f8855;
	// end inline asm
	// begin inline asm
	fma.rn.f32 %f8863, %f65536, %f65537, %f8851;
	// end inline asm
	// begin inline asm
	fma.rn.f32 %f8867, %f65540, %f65541, %f8863;
	// end inline asm
	// begin inline asm
	fma.rn.f32 %f8871, %f65536, %f65541, %f8859;
	// end inline asm
	// begin inline asm
	fma.rn.f32 %f8875, %f65532, %f65537, %f8871;
	// end inline asm
	// begin inline asm
	fma.rn.f32 %f8879, %f65536, %f65537, %f8867;
	// end inline asm
	// begin inline asm
	fma.rn.f32 %f8883, %f65540, %f65541, %f8879;
	// end inline asm
	// begin inline asm
	fma.rn.f32 %f8887, %f65536, %f65541, %f8875;
	// end inline asm
	// begin inline asm
	fma.rn.f32 %f8891, %f65532, %f65537, %f8887;
	// end inline asm
	// begin inline asm
	fma.rn.f32 %f8895, %f65536, %f65537, %f8883;
	// end inline asm
	// begin inline asm
	fma.rn.f32 %f8899, %f65540, %f65541, %f8895;
	// end inline asm
	// begin inline asm
	fma.rn.f32 %f8903, %f65536, %f65541, %f8891;
	// end inline asm
	// begin inline asm
	fma.rn.f32 %f8907, %f65532, %f65537, %f8903;
	// end inline asm
	// begin inline asm
	fma.rn.f32 %f8911, %f65536, %f65537, %f8899;
	// end inline asm
	// begin inline asm
	fma.rn.f32 %f8915, %f65540, %f65541, %f8911;
	// end inline asm
	// begin inline asm
	fma.rn.f32 %f8919, %f65536, %f65541, %f8907;
	// end inline asm
	// begin inline asm
	fma.rn.f32 %f8923, %f65532, %f65537, %f8919;
	// end inline asm
	// begin inline asm
	fma.rn.f32 %f8927, %f65536, %f65537, %f8915;
	// end inline asm
	// begin inline asm
	fma.rn.f32 %f8931, %f65540, %f65541, %f8927;
	// end inline asm
	// begin inline asm
	fma.rn.f32 %f8935, %f65536, %f65541, %f8923;
	// end inline asm
	// begin inline asm
	fma.rn.f32 %f8939, %f65532, %f65537, %f8935;
	// end inline asm
	// begin inline asm
	fma.rn.f32 %f8943, %f65536, %f65537, %f8931;
	// end inline asm
	// begin inline asm
	fma.rn.f32 %f8947, %f65540, %f65541, %f8943;
	// end inline asm
	// begin inline asm
	fma.rn.f32 %f8951, %f65536, %f65541, %f8939;
	// end inline asm
	// begin inline asm
	fma.rn.f32 %f8955, %f65532, %f65537, %f8951;
	// end inline asm
	// begin inline asm
	fma.rn.f32 %f8959, %f65536, %f65537, %f8947;
	// end inline asm
	// begin inline asm
	fma.rn.f32 %f8963, %f65540, %f65541, %f8959;
	// end inline asm
	// begin inline asm
	fma.rn.f32 %f8967, %f65536, %f65541, %f8955;
	// end inline asm
	// begin inline asm
	fma.rn.f32 %f8971, %f65532, %f65537, %f8967;
	// end inline asm
	// begin inline asm
	fma.rn.f32 %f8975, %f65536, %f65537, %f8963;
	// end inline asm
	// begin inline asm
	fma.rn.f32 %f8979, %f65540, %f65541, %f8975;
	// end inline asm
	// begin inline asm
	fma.rn.f32 %f8983, %f65536, %f65541, %f8971;
	// end inline asm
	// begin inline asm
	fma.rn.f32 %f8987, %f65532, %f65537, %f8983;
	// end inline asm
	// begin inline asm
	fma.rn.f32 %f8991, %f65536, %f65537, %f8979;
	// end inline asm
	// begin inline asm
	fma.rn.f32 %f8995, %f65540, %f65541, %f8991;
	// end inline asm
	// begin inline asm
	fma.rn.f32 %f8999, %f65536, %f65541, %f8987;
	// end inline asm
	// begin inline asm
	fma.rn.f32 %f9003, %f65532, %f65537, %f8999;
	// end inline asm
	// begin inline asm
	fma.rn.f32 %f9007, %f65536, %f65537, %f8995;
	// end inline asm
	// begin inline asm
	fma.rn.f32 %f9011, %f65540, %f65541, %f9007;
	// end inline asm
	// begin inline asm
	fma.rn.f32 %f9015, %f65536, %f65541, %f9003;
	// end inline asm
	// begin inline asm
	fma.rn.f32 %f9019, %f65532, %f65537, %f9015;
	// end inline asm
	// begin inline asm
	fma.rn.f32 %f9023, %f65536, %f65537, %f9011;
	// end inline asm
	// begin inline asm
	fma.rn.f32 %f9027, %f65540, %f65541, %f9023;
	// end inline asm
	// begin inline asm
	fma.rn.f32 %f9031, %f65536, %f65541, %f9019;
	// end inline asm
	// begin inline asm
	fma.rn.f32 %f9035, %f65532, %f65537, %f9031;
	// end inline asm
	// begin inline asm
	fma.rn.f32 %f9039, %f65536, %f65537, %f9027;
	// end inline asm
	// begin inline asm
	fma.rn.f32 %f9043, %f65540, %f65541, %f9039;
	// end inline asm
	// begin inline asm
	fma.rn.f32 %f9047, %f65536, %f65541, %f9035;
	// end inline asm
	// begin inline asm
	fma.rn.f32 %f9051, %f65532, %f65537, %f9047;
	// end inline asm
	// begin inline asm
	fma.rn.f32 %f9055, %f65536, %f65537, %f9043;
	// end inline asm
	// begin inline asm
	fma.rn.f32 %f9059, %f65540, %f65541, %f9055;
	// end inline asm
	// begin inline asm
	fma.rn.f32 %f9063, %f65536, %f65541, %f9051;
	// end inline asm
	// begin inline asm
	fma.rn.f32 %f9067, %f65532, %f65537, %f9063;
	// end inline asm
	// begin inline asm
	fma.rn.f32 %f9071, %f65536, %f65537, %f9059;
	// end inline asm
	// begin inline asm
	fma.rn.f32 %f9075, %f65540, %f65541, %f9071;
	// end inline asm
	// begin inline asm
	fma.rn.f32 %f9079, %f65536, %f65541, %f9067;
	// end inline asm
	// begin inline asm
	fma.rn.f32 %f9083, %f65532, %f65537, %f9079;
	// end inline asm
	// begin inline asm
	fma.rn.f32 %f9087, %f65536, %f65537, %f9075;
	// end inline asm
	// begin inline asm
	fma.rn.f32 %f9091, %f65540, %f65541, %f9087;
	// end inline asm
	// begin inline asm
	fma.rn.f32 %f9095, %f65536, %f65541, %f9083;
	// end inline asm
	// begin inline asm
	fma.rn.f32 %f9099, %f65532, %f65537, %f9095;
	// end inline asm
	// begin inline asm
	fma.rn.f32 %f9103, %f65536, %f65537, %f9091;
	// end inline asm
	// begin inline asm
	fma.rn.f32 %f9107, %f65540, %f65541, %f9103;
	// end inline asm
	// begin inline asm
	fma.rn.f32 %f9111, %f65536, %f65541, %f9099;
	// end inline asm
	// begin inline asm
	fma.rn.f32 %f9115, %f65532, %f65537, %f9111;
	// end inline asm
	// begin inline asm
	fma.rn.f32 %f9119, %f65536, %f65537, %f9107;
	// end inline asm
	// begin inline asm
	fma.rn.f32 %f9123, %f65540, %f65541, %f9119;
	// end inline asm
	// begin inline asm
	fma.rn.f32 %f9127, %f65536, %f65541, %f9115;
	// end inline asm
	// begin inline asm
	fma.rn.f32 %f9131, %f65532, %f65537, %f9127;
	// end inline asm
	// begin inline asm
	fma.rn.f32 %f9135, %f65536, %f65537, %f9123;
	// end inline asm
	// begin inline asm
	fma.rn.f32 %f9139, %f65540, %f65541, %f9135;
	// end inline asm
	// begin inline asm
	fma.rn.f32 %f9143, %f65536, %f65541, %f9131;
	// end inline asm
	// begin inline asm
	fma.rn.f32 %f9147, %f65532, %f65537, %f9143;
	// end inline asm
	// begin inline asm
	fma.rn.f32 %f9151, %f65536, %f65537, %f9139;
	// end inline asm
	// begin inline asm
	fma.rn.f32 %f9155, %f65540, %f65541, %f9151;
	// end inline asm
	// begin inline asm
	fma.rn.f32 %f9159, %f65536, %f65541, %f9147;
	// end inline asm
	// begin inline asm
	fma.rn.f32 %f9163, %f65532, %f65537, %f9159;
	// end inline asm
	// begin inline asm
	fma.rn.f32 %f9167, %f65536, %f65537, %f9155;
	// end inline asm
	// begin inline asm
	fma.rn.f32 %f9171, %f65540, %f65541, %f9167;
	// end inline asm
	// begin inline asm
	fma.rn.f32 %f9175, %f65536, %f65541, %f9163;
	// end inline asm
	// begin inline asm
	fma.rn.f32 %f9179, %f65532, %f65537, %f9175;
	// end inline asm
	// begin inline asm
	fma.rn.f32 %f9183, %f65536, %f65537, %f9171;
	// end inline asm
	// begin inline asm
	fma.rn.f32 %f9187, %f65540, %f65541, %f9183;
	// end inline asm
	// begin inline asm
	fma.rn.f32 %f9191, %f65536, %f65541, %f9179;
	// end inline asm
	// begin inline asm
	fma.rn.f32 %f9195, %f65532, %f65537, %f9191;
	// end inline asm
	// begin inline asm
	fma.rn.f32 %f9199, %f65536, %f65537, %f9187;
	// end inline asm
	// begin inline asm
	fma.rn.f32 %f9203, %f65540, %f65541, %f9199;
	// end inline asm
	// begin inline asm
	fma.rn.f32 %f9207, %f65536, %f65541, %f9195;
	// end inline asm
	// begin inline asm
	fma.rn.f32 %f9211, %f65532, %f65537, %f9207;
	// end inline asm
	// begin inline asm
	fma.rn.f32 %f9215, %f65536, %f65537, %f9203;
	// end inline asm
	// begin inline asm
	fma.rn.f32 %f9219, %f65540, %f65541, %f9215;
	// end inline asm
	// begin inline asm
	fma.rn.f32 %f9223, %f65536, %f65541, %f9211;
	// end inline asm
	// begin inline asm
	fma.rn.f32 %f9227, %f65532, %f65537, %f9223;
	// end inline asm
	// begin inline asm
	fma.rn.f32 %f9231, %f65536, %f65537, %f9219;
	// end inline asm
	// begin inline asm
	fma.rn.f32 %f9235, %f65540, %f65541, %f9231;
	// end inline asm
	// begin inline asm
	fma.rn.f32 %f9239, %f65536, %f65541, %f9227;
	// end inline asm
	// begin inline asm
	fma.rn.f32 %f9243, %f65532, %f65537, %f9239;
	// end inline asm
	// begin inline asm
	fma.rn.f32 %f9247, %f65536, %f65537, %f9235;
	// end inline asm
	// begin inline asm
	fma.rn.f32 %f9251, %f65540, %f65541, %f9247;
	// end inline asm
	// begin inline asm
	fma.rn.f32 %f9255, %f65536, %f65541, %f9243;
	// end inline asm
	// begin inline asm
	fma.rn.f32 %f9259, %f65532, %f65537, %f9255;
	// end inline asm
	// begin inline asm
	fma.rn.f32 %f9263, %f65536, %f65537, %f9251;
	// end inline asm
	// begin inline asm
	fma.rn.f32 %f9267, %f65540, %f65541, %f9263;
	// end inline asm
	// begin inline asm
	fma.rn.f32 %f9271, %f65536, %f65541, %f9259;
	// end inline asm
	// begin inline asm
	fma.rn.f32 %f9275, %f65532, %f65537, %f9271;
	// end inline asm
	// begin inline asm
	fma.rn.f32 %f9279, %f65536, %f65537, %f9267;
	// end inline asm
	// begin inline asm
	fma.rn.f32 %f9283, %f65540, %f65541, %f9279;
	// end inline asm
	// begin inline asm
	fma.rn.f32 %f9287, %f65536, %f65541, %f9275;
	// end inline asm
	// begin inline asm
	fma.rn.f32 %f9291, %f65532, %f65537, %f9287;
	// end inline asm
	// begin inline asm
	fma.rn.f32 %f9295, %f65536, %f65537, %f9283;
	// end inline asm
	// begin inline asm
	fma.rn.f32 %f9299, %f65540, %f65541, %f9295;
	// end inline asm
	// begin inline asm
	fma.rn.f32 %f9303, %f65536, %f65541, %f9291;
	// end inline asm
	// begin inline asm
	fma.rn.f32 %f9307, %f65532, %f65537, %f9303;
	// end inline asm
	// begin inline asm
	fma.rn.f32 %f9311, %f65536, %f65537, %f9299;
	// end inline asm
	// begin inline asm
	fma.rn.f32 %f9315, %f65540, %f65541, %f9311;
	// end inline asm
	// begin inline asm
	fma.rn.f32 %f9319, %f65536, %f65541, %f9307;
	// end inline asm
	// begin inline asm
	fma.rn.f32 %f9323, %f65532, %f65537, %f9319;
	// end inline asm
	// begin inline asm
	fma.rn.f32 %f9327, %f65536, %f65537, %f9315;
	// end inline asm
	// begin inline asm
	fma.rn.f32 %f9331, %f65540, %f65541, %f9327;
	// end inline asm
	// begin inline asm
	fma.rn.f32 %f9335, %f65536, %f65541, %f9323;
	// end inline asm
	// begin inline asm
	fma.rn.f32 %f9339, %f65532, %f65537, %f9335;
	// end inline asm
	// begin inline asm
	fma.rn.f32 %f9343, %f65536, %f65537, %f9331;
	// end inline asm
	// begin inline asm
	fma.rn.f32 %f9347, %f65540, %f65541, %f9343;
	// end inline asm
	// begin inline asm
	fma.rn.f32 %f9351, %f65536, %f65541, %f9339;
	// end inline asm
	// begin inline asm
	fma.rn.f32 %f9355, %f65532, %f65537, %f9351;
	// end inline asm
	// begin inline asm
	fma.rn.f32 %f9359, %f65536, %f65537, %f9347;
	// end inline asm
	// begin inline asm
	fma.rn.f32 %f9363, %f65540, %f65541, %f9359;
	// end inline asm
	// begin inline asm
	fma.rn.f32 %f9367, %f65536, %f65541, %f9355;
	// end inline asm
	// begin inline asm
	fma.rn.f32 %f9371, %f65532, %f65537, %f9367;
	// end inline asm
	// begin inline asm
	fma.rn.f32 %f9375, %f65536, %f65537, %f9363;
	// end inline asm
	// begin inline asm
	fma.rn.f32 %f9379, %f65540, %f65541, %f9375;
	// end inline asm
	// begin inline asm
	fma.rn.f32 %f9383, %f65536, %f65541, %f9371;
	// end inline asm
	// begin inline asm
	fma.rn.f32 %f9387, %f65532, %f65537, %f9383;
	// end inline asm
	// begin inline asm
	fma.rn.f32 %f9391, %f65536, %f65537, %f9379;
	// end inline asm
	// begin inline asm
	fma.rn.f32 %f9395, %f65540, %f65541, %f9391;
	// end inline asm
	// begin inline asm
	fma.rn.f32 %f9399, %f65536, %f65541, %f9387;
	// end inline asm
	// begin inline asm
	fma.rn.f32 %f9403, %f65532, %f65537, %f9399;
	// end inline asm
	// begin inline asm
	fma.rn.f32 %f9407, %f65536, %f65537, %f9395;
	// end inline asm
	// begin inline asm
	fma.rn.f32 %f9411, %f65540, %f65541, %f9407;
	// end inline asm
	// begin inline asm
	fma.rn.f32 %f9415, %f65536, %f65541, %f9403;
	// end inline asm
	// begin inline asm
	fma.rn.f32 %f9419, %f65532, %f65537, %f9415;
	// end inline asm
	// begin inline asm
	fma.rn.f32 %f9423, %f65536, %f65537, %f9411;
	// end inline asm
	// begin inline asm
	fma.rn.f32 %f9427, %f65540, %f65541, %f9423;
	// end inline asm
	// begin inline asm
	fma.rn.f32 %f9431, %f65536, %f65541, %f9419;
	// end inline asm
	// begin inline asm
	fma.rn.f32 %f9435, %f65532, %f65537, %f9431;
	// end inline asm
	// begin inline asm
	fma.rn.f32 %f9439, %f65536, %f65537, %f9427;
	// end inline asm
	// begin inline asm
	fma.rn.f32 %f9443, %f65540, %f65541, %f9439;
	// end inline asm
	// begin inline asm
	fma.rn.f32 %f9447, %f65536, %f65541, %f9435;
	// end inline asm
	// begin inline asm
	fma.rn.f32 %f9451, %f65532, %f65537, %f9447;
	// end inline asm
	// begin inline asm
	fma.rn.f32 %f9455, %f65536, %f65537, %f9443;
	// end inline asm
	// begin inline asm
	fma.rn.f32 %f9459, %f65540, %f65541, %f9455;
	// end inline asm
	// begin inline asm
	fma.rn.f32 %f9463, %f65536, %f65541, %f9451;
	// end inline asm
	// begin inline asm
	fma.rn.f32 %f9467, %f65532, %f65537, %f9463;
	// end inline asm
	// begin inline asm
	fma.rn.f32 %f9471, %f65536, %f65537, %f9459;
	// end inline asm
	// begin inline asm
	fma.rn.f32 %f9475, %f65540, %f65541, %f9471;
	// end inline asm
	// begin inline asm
	fma.rn.f32 %f9479, %f65536, %f65541, %f9467;
	// end inline asm
	// begin inline asm
	fma.rn.f32 %f9483, %f65532, %f65537, %f9479;
	// end inline asm
	// begin inline asm
	fma.rn.f32 %f9487, %f65536, %f65537, %f9475;
	// end inline asm
	// begin inline asm
	fma.rn.f32 %f9491, %f65540, %f65541, %f9487;
	// end inline asm
	// begin inline asm
	fma.rn.f32 %f9495, %f65536, %f65541, %f9483;
	// end inline asm
	// begin inline asm
	fma.rn.f32 %f9499, %f65532, %f65537, %f9495;
	// end inline asm
	// begin inline asm
	fma.rn.f32 %f9503, %f65536, %f65537, %f9491;
	// end inline asm
	// begin inline asm
	fma.rn.f32 %f9507, %f65540, %f65541, %f9503;
	// end inline asm
	// begin inline asm
	fma.rn.f32 %f9511, %f65536, %f65541, %f9499;
	// end inline asm
	// begin inline asm
	fma.rn.f32 %f9515, %f65532, %f65537, %f9511;
	// end inline asm
	// begin inline asm
	fma.rn.f32 %f9519, %f65536, %f65537, %f9507;
	// end inline asm
	// begin inline asm
	fma.rn.f32 %f9523, %f65540, %f65541, %f9519;
	// end inline asm
	// begin inline asm
	fma.rn.f32 %f9527, %f65536, %f65541, %f9515;
	// end inline asm
	// begin inline asm
	fma.rn.f32 %f9531, %f65532, %f65537, %f9527;
	// end inline asm
	// begin inline asm
	fma.rn.f32 %f9535, %f65536, %f65537, %f9523;
	// end inline asm
	// begin inline asm
	fma.rn.f32 %f9539, %f65540, %f65541, %f9535;
	// end inline asm
	// begin inline asm
	fma.rn.f32 %f9543, %f65536, %f65541, %f9531;
	// end inline asm
	// begin inline asm
	fma.rn.f32 %f9547, %f65532, %f65537, %f9543;
	// end inline asm
	// begin inline asm
	fma.rn.f32 %f9551, %f65536, %f65537, %f9539;
	// end inline asm
	// begin inline asm
	fma.rn.f32 %f9555, %f65540, %f65541, %f9551;
	// end inline asm
	// begin inline asm
	fma.rn.f32 %f9559, %f65536, %f65541, %f9547;
	// end inline asm
	// begin inline asm
	fma.rn.f32 %f9563, %f65532, %f65537, %f9559;
	// end inline asm
	// begin inline asm
	fma.rn.f32 %f9567, %f65536, %f65537, %f9555;
	// end inline asm
	// begin inline asm
	fma.rn.f32 %f9571, %f65540, %f65541, %f9567;
	// end inline asm
	// begin inline asm
	fma.rn.f32 %f9575, %f65536, %f65541, %f9563;
	// end inline asm
	// begin inline asm
	fma.rn.f32 %f9579, %f65532, %f65537, %f9575;
	// end inline asm
	// begin inline asm
	fma.rn.f32 %f9583, %f65536, %f65537, %f9571;
	// end inline asm
	// begin inline asm
	fma.rn.f32 %f9587, %f65540, %f65541, %f9583;
	// end inline asm
	// begin inline asm
	fma.rn.f32 %f9591, %f65536, %f65541, %f9579;
	// end inline asm
	// begin inline asm
	fma.rn.f32 %f9595, %f65532, %f65537, %f9591;
	// end inline asm
	// begin inline asm
	fma.rn.f32 %f9599, %f65536, %f65537, %f9587;
	// end inline asm
	// begin inline asm
	fma.rn.f32 %f9603, %f65540, %f65541, %f9599;
	// end inline asm
	// begin inline asm
	fma.rn.f32 %f9607, %f65536, %f65541, %f9595;
	// end inline asm
	// begin inline asm
	fma.rn.f32 %f9611, %f65532, %f65537, %f9607;
	// end inline asm
	// begin inline asm
	fma.rn.f32 %f9615, %f65536, %f65537, %f9603;
	// end inline asm
	// begin inline asm
	fma.rn.f32 %f9619, %f65540, %f65541, %f9615;
	// end inline asm
	// begin inline asm
	fma.rn.f32 %f9623, %f65536, %f65541, %f9611;
	// end inline asm
	// begin inline asm
	fma.rn.f32 %f9627, %f65532, %f65537, %f9623;
	// end inline asm
	// begin inline asm
	fma.rn.f32 %f9631, %f65536, %f65537, %f9619;
	// end inline asm
	// begin inline asm
	fma.rn.f32 %f9635, %f65540, %f65541, %f9631;
	// end inline asm
	// begin inline asm
	fma.rn.f32 %f9639, %f65536, %f65541, %f9627;
	// end inline asm
	// begin inline asm
	fma.rn.f32 %f9643, %f65532, %f65537, %f9639;
	// end inline asm
	// begin inline asm
	fma.rn.f32 %f9647, %f65536, %f65537, %f9635;
	// end inline asm
	// begin inline asm
	fma.rn.f32 %f9651, %f65540, %f65541, %f9647;
	// end inline asm
	// begin inline asm
	fma.rn.f32 %f9655, %f65536, %f65541, %f9643;
	// end inline asm
	// begin inline asm
	fma.rn.f32 %f9659, %f65532, %f65537, %f9655;
	// end inline asm
	// begin inline asm
	fma.rn.f32 %f9663, %f65536, %f65537, %f9651;
	// end inline asm
	// begin inline asm
	fma.rn.f32 %f9667, %f65540, %f65541, %f9663;
	// end inline asm
	// begin inline asm
	fma.rn.f32 %f9671, %f65536, %f65541, %f9659;
	// end inline asm
	// begin inline asm
	fma.rn.f32 %f9675, %f65532, %f65537, %f9671;
	// end inline asm
	// begin inline asm
	fma.rn.f32 %f9679, %f65536, %f65537, %f9667;
	// end inline asm
	// begin inline asm
	fma.rn.f32 %f9683, %f65540, %f65541, %f9679;
	// end inline asm
	// begin inline asm
	fma.rn.f32 %f9687, %f65536, %f65541, %f9675;
	// end inline asm
	// begin inline asm
	fma.rn.f32 %f9691, %f65532, %f65537, %f9687;
	// end inline asm
	// begin inline asm
	fma.rn.f32 %f9695, %f65536, %f65537, %f9683;
	// end inline asm
	// begin inline asm
	fma.rn.f32 %f9699, %f65540, %f65541, %f9695;
	// end inline asm
	// begin inline asm
	fma.rn.f32 %f9703, %f65536, %f65541, %f9691;
	// end inline asm
	// begin inline asm
	fma.rn.f32 %f9707, %f65532, %f65537, %f9703;
	// end inline asm
	// begin inline asm
	fma.rn.f32 %f9711, %f65536, %f65537, %f9699;
	// end inline asm
	// begin inline asm
	fma.rn.f32 %f9715, %f65540, %f65541, %f9711;
	// end inline asm
	// begin inline asm
	fma.rn.f32 %f9719, %f65536, %f65541, %f9707;
	// end inline asm
	// begin inline asm
	fma.rn.f32 %f9723, %f65532, %f65537, %f9719;
	// end inline asm
	// begin inline asm
	fma.rn.f32 %f9727, %f65536, %f65537, %f9715;
	// end inline asm
	// begin inline asm
	fma.rn.f32 %f9731, %f65540, %f65541, %f9727;
	// end inline asm
	// begin inline asm
	fma.rn.f32 %f9735, %f65536, %f65541, %f9723;
	// end inline asm
	// begin inline asm
	fma.rn.f32 %f9739, %f65532, %f65537, %f9735;
	// end inline asm
	// begin inline asm
	fma.rn.f32 %f9743, %f65536, %f65537, %f9731;
	// end inline asm
	// begin inline asm
	fma.rn.f32 %f9747, %f65540, %f65541, %f9743;
	// end inline asm
	// begin inline asm
	fma.rn.f32 %f9751, %f65536, %f65541, %f9739;
	// end inline asm
	// begin inline asm
	fma.rn.f32 %f9755, %f65532, %f65537, %f9751;
	// end inline asm
	// begin inline asm
	fma.rn.f32 %f9759, %f65536, %f65537, %f9747;
	// end inline asm
	// begin inline asm
	fma.rn.f32 %f9763, %f65540, %f65541, %f9759;
	// end inline asm
	// begin inline asm
	fma.rn.f32 %f9767, %f65536, %f65541, %f9755;
	// end inline asm
	// begin inline asm
	fma.rn.f32 %f9771, %f65532, %f65537, %f9767;
	// end inline asm
	// begin inline asm
	fma.rn.f32 %f9775, %f65536, %f65537, %f9763;
	// end inline asm
	// begin inline asm
	fma.rn.f32 %f9779, %f65540, %f65541, %f9775;
	// end inline asm
	// begin inline asm
	fma.rn.f32 %f9783, %f65536, %f65541, %f9771;
	// end inline asm
	// begin inline asm
	fma.rn.f32 %f9787, %f65532, %f65537, %f9783;
	// end inline asm
	// begin inline asm
	fma.rn.f32 %f9791, %f65536, %f65537, %f9779;
	// end inline asm
	// begin inline asm
	fma.rn.f32 %f9795, %f65540, %f65541, %f9791;
	// end inline asm
	// begin inline asm
	fma.rn.f32 %f9799, %f65536, %f65541, %f9787;
	// end inline asm
	// begin inline asm
	fma.rn.f32 %f9803, %f65532, %f65537, %f9799;
	// end inline asm
	// begin inline asm
	fma.rn.f32 %f9807, %f65536, %f65537, %f9795;
	// end inline asm
	// begin inline asm
	fma.rn.f32 %f9811, %f65540, %f65541, %f9807;
	// end inline asm
	// begin inline asm
	fma.rn.f32 %f9815, %f65536, %f65541, %f9803;
	// end inline asm
	// begin inline asm
	fma.rn.f32 %f9819, %f65532, %f65537, %f9815;
	// end inline asm
	// begin inline asm
	fma.rn.f32 %f9823, %f65536, %f65537, %f9811;
	// end inline asm
	// begin inline asm
	fma.rn.f32 %f9827, %f65540, %f65541, %f9823;
	// end inline asm
	// begin inline asm
	fma.rn.f32 %f9831, %f65536, %f65541, %f9819;
	// end inline asm
	// begin inline asm
	fma.rn.f32 %f9835, %f65532, %f65537, %f9831;
	// end inline asm
	// begin inline asm
	fma.rn.f32 %f9839, %f65536, %f65537, %f9827;
	// end inline asm
	// begin inline asm
	fma.rn.f32 %f9843, %f65540, %f65541, %f9839;
	// end inline asm
	// begin inline asm
	fma.rn.f32 %f9847, %f65536, %f65541, %f9835;
	// end inline asm
	// begin inline asm
	fma.rn.f32 %f9851, %f65532, %f65537, %f9847;
	// end inline asm
	// begin inline asm
	fma.rn.f32 %f9855, %f65536, %f65537, %f9843;
	// end inline asm
	// begin inline asm
	fma.rn.f32 %f9859, %f65540, %f65541, %f9855;
	// end inline asm
	// begin inline asm
	fma.rn.f32 %f9863, %f65536, %f65541, %f9851;
	// end inline asm
	// begin inline asm
	fma.rn.f32 %f9867, %f65532, %f65537, %f9863;
	// end inline asm
	// begin inline asm
	fma.rn.f32 %f9871, %f65536, %f65537, %f9859;
	// end inline asm
	// begin inline asm
	fma.rn.f32 %f9875, %f65540, %f65541, %f9871;
	// end inline asm
	// begin inline asm
	fma.rn.f32 %f9879, %f65536, %f65541, %f9867;
	// end inline asm
	// begin inline asm
	fma.rn.f32 %f9883, %f65532, %f65537, %f9879;
	// end inline asm
	// begin inline asm
	fma.rn.f32 %f9887, %f65536, %f65537, %f9875;
	// end inline asm
	// begin inline asm
	fma.rn.f32 %f9891, %f65540, %f65541, %f9887;
	// end inline asm
	// begin inline asm
	fma.rn.f32 %f9895, %f65536, %f65541, %f9883;
	// end inline asm
	// begin inline asm
	fma.rn.f32 %f9899, %f65532, %f65537, %f9895;
	// end inline asm
	// begin inline asm
	fma.rn.f32 %f9903, %f65536, %f65537, %f9891;
	// end inline asm
	// begin inline asm
	fma.rn.f32 %f9907, %f65540, %f65541, %f9903;
	// end inline asm
	// begin inline asm
	fma.rn.f32 %f9911, %f65536, %f65541, %f9899;
	// end inline asm
	// begin inline asm
	fma.rn.f32 %f9915, %f65532, %f65537, %f9911;
	// end inline asm
	// begin inline asm
	fma.rn.f32 %f9919, %f65536, %f65537, %f9907;
	// end inline asm
	// begin inline asm
	fma.rn.f32 %f9923, %f65540, %f65541, %f9919;
	// end inline asm
	// begin inline asm
	fma.rn.f32 %f9927, %f65536, %f65541, %f9915;
	// end inline asm
	// begin inline asm
	fma.rn.f32 %f9931, %f65532, %f65537, %f9927;
	// end inline asm
	// begin inline asm
	fma.rn.f32 %f9935, %f65536, %f65537, %f9923;
	// end inline asm
	// begin inline asm
	fma.rn.f32 %f9939, %f65540, %f65541, %f9935;
	// end inline asm
	// begin inline asm
	fma.rn.f32 %f9943, %f65536, %f65541, %f9931;
	// end inline asm
	// begin inline asm
	fma.rn.f32 %f9947, %f65532, %f65537, %f9943;
	// end inline asm
	// begin inline asm
	fma.rn.f32 %f9951, %f65536, %f65537, %f9939;
	// end inline asm
	// begin inline asm
	fma.rn.f32 %f9955, %f65540, %f65541, %f9951;
	// end inline asm
	// begin inline asm
	fma.rn.f32 %f9959, %f65536, %f65541, %f9947;
	// end inline asm
	// begin inline asm
	fma.rn.f32 %f9963, %f65532, %f65537, %f9959;
	// end inline asm
	// begin inline asm
	fma.rn.f32 %f9967, %f65536, %f65537, %f9955;
	// end inline asm
	// begin inline asm
	fma.rn.f32 %f9971, %f65540, %f65541, %f9967;
	// end inline asm
	// begin inline asm
	fma.rn.f32 %f9975, %f65536, %f65541, %f9963;
	// end inline asm
	// begin inline asm
	fma.rn.f32 %f9979, %f65532, %f65537, %f9975;
	// end inline asm
	// begin inline asm
	fma.rn.f32 %f9983, %f65536, %f65537, %f9971;
	// end inline asm
	// begin inline asm
	fma.rn.f32 %f9987, %f65540, %f65541, %f9983;
	// end inline asm
	// begin inline asm
	fma.rn.f32 %f9991, %f65536, %f65541, %f9979;
	// end inline asm
	// begin inline asm
	fma.rn.f32 %f9995, %f65532, %f65537, %f9991;
	// end inline asm
	// begin inline asm
	fma.rn.f32 %f9999, %f65536, %f65537, %f9987;
	// end inline asm
	// begin inline asm
	fma.rn.f32 %f10003, %f65540, %f65541, %f9999;
	// end inline asm
	// begin inline asm
	fma.rn.f32 %f10007, %f65536, %f65541, %f9995;
	// end inline asm
	// begin inline asm
	fma.rn.f32 %f10011, %f65532, %f65537, %f10007;
	// end inline asm
	// begin inline asm
	fma.rn.f32 %f10015, %f65536, %f65537, %f10003;
	// end inline asm
	// begin inline asm
	fma.rn.f32 %f10019, %f65540, %f65541, %f10015;
	// end inline asm
	// begin inline asm
	fma.rn.f32 %f10023, %f65536, %f65541, %f10011;
	// end inline asm
	// begin inline asm
	fma.rn.f32 %f10027, %f65532, %f65537, %f10023;
	// end inline asm
	// begin inline asm
	fma.rn.f32 %f10031, %f65536, %f65537, %f10019;
	// end inline asm
	// begin inline asm
	fma.rn.f32 %f10035, %f65540, %f65541, %f10031;
	// end inline asm
	// begin inline asm
	fma.rn.f32 %f10039, %f65536, %f65541, %f10027;
	// end inline asm
	// begin inline asm
	fma.rn.f32 %f10043, %f65532, %f65537, %f10039;
	// end inline asm
	// begin inline asm
	fma.rn.f32 %f10047, %f65536, %f65537, %f10035;
	// end inline asm
	// begin inline asm
	fma.rn.f32 %f10051, %f65540, %f65541, %f10047;
	// end inline asm
	// begin inline asm
	fma.rn.f32 %f10055, %f65536, %f65541, %f10043;
	// end inline asm
	// begin inline asm
	fma.rn.f32 %f10059, %f65532, %f65537, %f10055;
	// end inline asm
	// begin inline asm
	fma.rn.f32 %f10063, %f65536, %f65537, %f10051;
	// end inline asm
	// begin inline asm
	fma.rn.f32 %f10067, %f65540, %f65541, %f10063;
	// end inline asm
	// begin inline asm
	fma.rn.f32 %f10071, %f65536, %f65541, %f10059;
	// end inline asm
	// begin inline asm
	fma.rn.f32 %f10075, %f65532, %f65537, %f10071;
	// end inline asm
	// begin inline asm
	fma.rn.f32 %f10079, %f65536, %f65537, %f10067;
	// end inline asm
	// begin inline asm
	fma.rn.f32 %f10083, %f65540, %f65541, %f10079;
	// end inline asm
	// begin inline asm
	fma.rn.f32 %f10087, %f65536, %f65541, %f10075;
	// end inline asm
	// begin inline asm
	fma.rn.f32 %f10091, %f65532, %f65537, %f10087;
	// end inline asm
	// begin inline asm
	fma.rn.f32 %f10095, %f65536, %f65537, %f10083;
	// end inline asm
	// begin inline asm
	fma.rn.f32 %f10099, %f65540, %f65541, %f10095;
	// end inline asm
	// begin inline asm
	fma.rn.f32 %f10103, %f65536, %f65541, %f10091;
	// end inline asm
	// begin inline asm
	fma.rn.f32 %f10107, %f65532, %f65537, %f10103;
	// end inline asm
	// begin inline asm
	fma.rn.f32 %f10111, %f65536, %f65537, %f10099;
	// end inline asm
	// begin inline asm
	fma.rn.f32 %f10115, %f65540, %f65541, %f10111;
	// end inline asm
	// begin inline asm
	fma.rn.f32 %f10119, %f65536, %f65541, %f10107;
	// end inline asm
	// begin inline asm
	fma.rn.f32 %f10123, %f65532, %f65537, %f10119;
	// end inline asm
	// begin inline asm
	fma.rn.f32 %f10127, %f65536, %f65537, %f10115;
	// end inline asm
	// begin inline asm
	fma.rn.f32 %f10131, %f65540, %f65541, %f10127;
	// end inline asm
	// begin inline asm
	fma.rn.f32 %f10135, %f65536, %f65541, %f10123;
	// end inline asm
	// begin inline asm
	fma.rn.f32 %f10139, %f65532, %f65537, %f10135;
	// end inline asm
	// begin inline asm
	fma.rn.f32 %f10143, %f65536, %f65537, %f10131;
	// end inline asm
	// begin inline asm
	fma.rn.f32 %f10147, %f65540, %f65541, %f10143;
	// end inline asm
	// begin inline asm
	fma.rn.f32 %f10151, %f65536, %f65541, %f10139;
	// end inline asm
	// begin inline asm
	fma.rn.f32 %f10155, %f65532, %f65537, %f10151;
	// end inline asm
	// begin inline asm
	fma.rn.f32 %f10159, %f65536, %f65537, %f10147;
	// end inline asm
	// begin inline asm
	fma.rn.f32 %f10163, %f65540, %f65541, %f10159;
	// end inline asm
	// begin inline asm
	fma.rn.f32 %f10167, %f65536, %f65541, %f10155;
	// end inline asm
	// begin inline asm
	fma.rn.f32 %f10171, %f65532, %f65537, %f10167;
	// end inline asm
	// begin inline asm
	fma.rn.f32 %f10175, %f65536, %f65537, %f10163;
	// end inline asm
	// begin inline asm
	fma.rn.f32 %f10179, %f65540, %f65541, %f10175;
	// end inline asm
	// begin inline asm
	fma.rn.f32 %f10183, %f65536, %f65541, %f10171;
	// end inline asm
	// begin inline asm
	fma.rn.f32 %f10187, %f65532, %f65537, %f10183;
	// end inline asm
	// begin inline asm
	fma.rn.f32 %f10191, %f65536, %f65537, %f10179;
	// end inline asm
	// begin inline asm
	fma.rn.f32 %f10195, %f65540, %f65541, %f10191;
	// end inline asm
	// begin inline asm
	fma.rn.f32 %f10199, %f65536, %f65541, %f10187;
	// end inline asm
	// begin inline asm
	fma.rn.f32 %f10203, %f65532, %f65537, %f10199;
	// end inline asm
	// begin inline asm
	fma.rn.f32 %f10207, %f65536, %f65537, %f10195;
	// end inline asm
	// begin inline asm
	fma.rn.f32 %f10211, %f65540, %f65541, %f10207;
	// end inline asm
	// begin inline asm
	fma.rn.f32 %f10215, %f65536, %f65541, %f10203;
	// end inline asm
	// begin inline asm
	fma.rn.f32 %f10219, %f65532, %f65537, %f10215;
	// end inline asm
	// begin inline asm
	fma.rn.f32 %f10223, %f65536, %f65537, %f10211;
	// end inline asm
	// begin inline asm
	fma.rn.f32 %f10227, %f65540, %f65541, %f10223;
	// end inline asm
	// begin inline asm
	fma.rn.f32 %f10231, %f65536, %f65541, %f10219;
	// end inline asm
	// begin inline asm
	fma.rn.f32 %f10235, %f65532, %f65537, %f10231;
	// end inline asm
	// begin inline asm
	fma.rn.f32 %f10239, %f65536, %f65537, %f10227;
	// end inline asm
	// begin inline asm
	fma.rn.f32 %f10243, %f65540, %f65541, %f10239;
	// end inline asm
	// begin inline asm
	fma.rn.f32 %f10247, %f65536, %f65541, %f10235;
	// end inline asm
	// begin inline asm
	fma.rn.f32 %f10251, %f65532, %f65537, %f10247;
	// end inline asm
	// begin inline asm
	fma.rn.f32 %f10255, %f65536, %f65537, %f10243;
	// end inline asm
	// begin inline asm
	fma.rn.f32 %f10259, %f65540, %f65541, %f10255;
	// end inline asm
	// begin inline asm
	fma.rn.f32 %f10263, %f65536, %f65541, %f10251;
	// end inline asm
	// begin inline asm
	fma.rn.f32 %f10267, %f65532, %f65537, %f10263;
	// end inline asm
	// begin inline asm
	fma.rn.f32 %f10271, %f65536, %f65537, %f10259;
	// end inline asm
	// begin inline asm
	fma.rn.f32 %f10275, %f65540, %f65541, %f10271;
	// end inline asm
	// begin inline asm
	fma.rn.f32 %f10279, %f65536, %f65541, %f10267;
	// end inline asm
	// begin inline asm
	fma.rn.f32 %f10283, %f65532, %f65537, %f10279;
	// end inline asm
	// begin inline asm
	fma.rn.f32 %f10287, %f65536, %f65537, %f10275;
	// end inline asm
	// begin inline asm
	fma.rn.f32 %f10291, %f65540, %f65541, %f10287;
	// end inline asm
	// begin inline asm
	fma.rn.f32 %f10295, %f65536, %f65541, %f10283;
	// end inline asm
	// begin inline asm
	fma.rn.f32 %f10299, %f65532, %f65537, %f10295;
	// end inline asm
	// begin inline asm
	fma.rn.f32 %f10303, %f65536, %f65537, %f10291;
	// end inline asm
	// begin inline asm
	fma.rn.f32 %f10307, %f65540, %f65541, %f10303;
	// end inline asm
	// begin inline asm
	fma.rn.f32 %f10311, %f65536, %f65541, %f10299;
	// end inline asm
	// begin inline asm
	fma.rn.f32 %f10315, %f65532, %f65537, %f10311;
	// end inline asm
	// begin inline asm
	fma.rn.f32 %f10319, %f65536, %f65537, %f10307;
	// end inline asm
	// begin inline asm
	fma.rn.f32 %f10323, %f65540, %f65541, %f10319;
	// end inline asm
	// begin inline asm
	fma.rn.f32 %f10327, %f65536, %f65541, %f10315;
	// end inline asm
	// begin inline asm
	fma.rn.f32 %f10331, %f65532, %f65537, %f10327;
	// end inline asm
	// begin inline asm
	fma.rn.f32 %f10335, %f65536, %f65537, %f10323;
	// end inline asm
	// begin inline asm
	fma.rn.f32 %f10339, %f65540, %f65541, %f10335;
	// end inline asm
	// begin inline asm
	fma.rn.f32 %f10343, %f65536, %f65541, %f10331;
	// end inline asm
	// begin inline asm
	fma.rn.f32 %f10347, %f65532, %f65537, %f10343;
	// end inline asm
	// begin inline asm
	fma.rn.f32 %f10351, %f65536, %f65537, %f10339;
	// end inline asm
	// begin inline asm
	fma.rn.f32 %f10355, %f65540, %f65541, %f10351;
	// end inline asm
	// begin inline asm
	fma.rn.f32 %f10359, %f65536, %f65541, %f10347;
	// end inline asm
	// begin inline asm
	fma.rn.f32 %f10363, %f65532, %f65537, %f10359;
	// end inline asm
	// begin inline asm
	fma.rn.f32 %f10367, %f65536, %f65537, %f10355;
	// end inline asm
	// begin inline asm
	fma.rn.f32 %f10371, %f65540, %f65541, %f10367;
	// end inline asm
	// begin inline asm
	fma.rn.f32 %f10375, %f65536, %f65541, %f10363;
	// end inline asm
	// begin inline asm
	fma.rn.f32 %f10379, %f65532, %f65537, %f10375;
	// end inline asm
	// begin inline asm
	fma.rn.f32 %f10383, %f65536, %f65537, %f10371;
	// end inline asm
	// begin inline asm
	fma.rn.f32 %f10387, %f65540, %f65541, %f10383;
	// end inline asm
	// begin inline asm
	fma.rn.f32 %f10391, %f65536, %f65541, %f10379;
	// end inline asm
	// begin inline asm
	fma.rn.f32 %f10395, %f65532, %f65537, %f10391;
	// end inline asm
	// begin inline asm
	fma.rn.f32 %f10399, %f65536, %f65537, %f10387;
	// end inline asm
	// begin inline asm
	fma.rn.f32 %f10403, %f65540, %f65541, %f10399;
	// end inline asm
	// begin inline asm
	fma.rn.f32 %f10407, %f65536, %f65541, %f10395;
	// end inline asm
	// begin inline asm
	fma.rn.f32 %f10411, %f65532, %f65537, %f10407;
	// end inline asm
	// begin inline asm
	fma.rn.f32 %f10415, %f65536, %f65537, %f10403;
	// end inline asm
	// begin inline asm
	fma.rn.f32 %f10419, %f65540, %f65541, %f10415;
	// end inline asm
	// begin inline asm
	fma.rn.f32 %f10423, %f65536, %f65541, %f10411;
	// end inline asm
	// begin inline asm
	fma.rn.f32 %f10427, %f65532, %f65537, %f10423;
	// end inline asm
	// begin inline asm
	fma.rn.f32 %f10431, %f65536, %f65537, %f10419;
	// end inline asm
	// begin inline asm
	fma.rn.f32 %f10435, %f65540, %f65541, %f10431;
	// end inline asm
	// begin inline asm
	fma.rn.f32 %f10439, %f65536, %f65541, %f10427;
	// end inline asm
	// begin inline asm
	fma.rn.f32 %f10443, %f65532, %f65537, %f10439;
	// end inline asm
	// begin inline asm
	fma.rn.f32 %f10447, %f65536, %f65537, %f10435;
	// end inline asm
	// begin inline asm
	fma.rn.f32 %f10451, %f65540, %f65541, %f10447;
	// end inline asm
	// begin inline asm
	fma.rn.f32 %f10455, %f65536, %f65541, %f10443;
	// end inline asm
	// begin inline asm
	fma.rn.f32 %f10459, %f65532, %f65537, %f10455;
	// end inline asm
	// begin inline asm
	fma.rn.f32 %f10463, %f65536, %f65537, %f10451;
	// end inline asm
	// begin inline asm
	fma.rn.f32 %f10467, %f65540, %f65541, %f10463;
	// end inline asm
	// begin inline asm
	fma.rn.f32 %f10471, %f65536, %f65541, %f10459;
	// end inline asm
	// begin inline asm
	fma.rn.f32 %f10475, %f65532, %f65537, %f10471;
	// end inline asm
	// begin inline asm
	fma.rn.f32 %f10479, %f65536, %f65537, %f10467;
	// end inline asm
	// begin inline asm
	fma.rn.f32 %f10483, %f65540, %f65541, %f10479;
	// end inline asm
	// begin inline asm
	fma.rn.f32 %f10487, %f65536, %f65541, %f10475;
	// end inline asm
	// begin inline asm
	fma.rn.f32 %f10491, %f65532, %f65537, %f10487;
	// end inline asm
	// begin inline asm
	fma.rn.f32 %f10495, %f65536, %f65537, %f10483;
	// end inline asm
	// begin inline asm
	fma.rn.f32 %f10499, %f65540, %f65541, %f10495;
	// end inline asm
	// begin inline asm
	fma.rn.f32 %f10503, %f65536, %f65541, %f10491;
	// end inline asm
	// begin inline asm
	fma.rn.f32 %f10507, %f65532, %f65537, %f10503;
	// end inline asm
	// begin inline asm
	fma.rn.f32 %f10511, %f65536, %f65537, %f10499;
	// end inline asm
	// begin inline asm
	fma.rn.f32 %f10515, %f65540, %f65541, %f10511;
	// end inline asm
	// begin inline asm
	fma.rn.f32 %f10519, %f65536, %f65541, %f10507;
	// end inline asm
	// begin inline asm
	fma.rn.f32 %f10523, %f65532, %f65537, %f10519;
	// end inline asm
	// begin inline asm
	fma.rn.f32 %f10527, %f65536, %f65537, %f10515;
	// end inline asm
	// begin inline asm
	fma.rn.f32 %f10531, %f65540, %f65541, %f10527;
	// end inline asm
	// begin inline asm
	fma.rn.f32 %f10535, %f65536, %f65541, %f10523;
	// end inline asm
	// begin inline asm
	fma.rn.f32 %f10539, %f65532, %f65537, %f10535;
	// end inline asm
	// begin inline asm
	fma.rn.f32 %f10543, %f65536, %f65537, %f10531;
	// end inline asm
	// begin inline asm
	fma.rn.f32 %f10547, %f65540, %f65541, %f10543;
	// end inline asm
	// begin inline asm
	fma.rn.f32 %f10551, %f65536, %f65541, %f10539;
	// end inline asm
	// begin inline asm
	fma.rn.f32 %f10555, %f65532, %f65537, %f10551;
	// end inline asm
	// begin inline asm
	fma.rn.f32 %f10559, %f65536, %f65537, %f10547;
	// end inline asm
	// begin inline asm
	fma.rn.f32 %f10563, %f65540, %f65541, %f10559;
	// end inline asm
	// begin inline asm
	fma.rn.f32 %f10567, %f65536, %f65541, %f10555;
	// end inline asm
	// begin inline asm
	fma.rn.f32 %f10571, %f65532, %f65537, %f10567;
	// end inline asm
	// begin inline asm
	fma.rn.f32 %f10575, %f65536, %f65537, %f10563;
	// end inline asm
	// begin inline asm
	fma.rn.f32 %f10579, %f65540, %f65541, %f10575;
	// end inline asm
	// begin inline asm
	fma.rn.f32 %f10583, %f65536, %f65541, %f10571;
	// end inline asm
	// begin inline asm
	fma.rn.f32 %f10587, %f65532, %f65537, %f10583;
	// end inline asm
	// begin inline asm
	fma.rn.f32 %f10591, %f65536, %f65537, %f10579;
	// end inline asm
	// begin inline asm
	fma.rn.f32 %f10595, %f65540, %f65541, %f10591;
	// end inline asm
	// begin inline asm
	fma.rn.f32 %f10599, %f65536, %f65541, %f10587;
	// end inline asm
	// begin inline asm
	fma.rn.f32 %f10603, %f65532, %f65537, %f10599;
	// end inline asm
	// begin inline asm
	fma.rn.f32 %f10607, %f65536, %f65537, %f10595;
	// end inline asm
	// begin inline asm
	fma.rn.f32 %f10611, %f65540, %f65541, %f10607;
	// end inline asm
	// begin inline asm
	fma.rn.f32 %f10615, %f65536, %f65541, %f10603;
	// end inline asm
	// begin inline asm
	fma.rn.f32 %f10619, %f65532, %f65537, %f10615;
	// end inline asm
	// begin inline asm
	fma.rn.f32 %f10623, %f65536, %f65537, %f10611;
	// end inline asm
	// begin inline asm
	fma.rn.f32 %f10627, %f65540, %f65541, %f10623;
	// end inline asm
	// begin inline asm
	fma.rn.f32 %f10631, %f65536, %f65541, %f10619;
	// end inline asm
	// begin inline asm
	fma.rn.f32 %f10635, %f65532, %f65537, %f10631;
	// end inline asm
	// begin inline asm
	fma.rn.f32 %f10639, %f65536, %f65537, %f10627;
	// end inline asm
	// begin inline asm
	fma.rn.f32 %f10643, %f65540, %f65541, %f10639;
	// end inline asm
	// begin inline asm
	fma.rn.f32 %f10647, %f65536, %f65541, %f10635;
	// end inline asm
	// begin inline asm
	fma.rn.f32 %f10651, %f65532, %f65537, %f10647;
	// end inline asm
	// begin inline asm
	fma.rn.f32 %f10655, %f65536, %f65537, %f10643;
	// end inline asm
	// begin inline asm
	fma.rn.f32 %f10659, %f65540, %f65541, %f10655;
	// end inline asm
	// begin inline asm
	fma.rn.f32 %f10663, %f65536, %f65541, %f10651;
	// end inline asm
	// begin inline asm
	fma.rn.f32 %f10667, %f65532, %f65537, %f10663;
	// end inline asm
	// begin inline asm
	fma.rn.f32 %f10671, %f65536, %f65537, %f10659;
	// end inline asm
	// begin inline asm
	fma.rn.f32 %f10675, %f65540, %f65541, %f10671;
	// end inline asm
	// begin inline asm
	fma.rn.f32 %f10679, %f65536, %f65541, %f10667;
	// end inline asm
	// begin inline asm
	fma.rn.f32 %f10683, %f65532, %f65537, %f10679;
	// end inline asm
	// begin inline asm
	fma.rn.f32 %f10687, %f65536, %f65537, %f10675;
	// end inline asm
	// begin inline asm
	fma.rn.f32 %f10691, %f65540, %f65541, %f10687;
	// end inline asm
	// begin inline asm
	fma.rn.f32 %f10695, %f65536, %f65541, %f10683;
	// end inline asm
	// begin inline asm
	fma.rn.f32 %f10699, %f65532, %f65537, %f10695;
	// end inline asm
	// begin inline asm
	fma.rn.f32 %f10703, %f65536, %f65537, %f10691;
	// end inline asm
	// begin inline asm
	fma.rn.f32 %f10707, %f65540, %f65541, %f10703;
	// end inline asm
	// begin inline asm
	fma.rn.f32 %f10711, %f65536, %f65541, %f10699;
	// end inline asm
	// begin inline asm
	fma.rn.f32 %f10715, %f65532, %f65537, %f10711;
	// end inline asm
	// begin inline asm
	fma.rn.f32 %f10719, %f65536, %f65537, %f10707;
	// end inline asm
	// begin inline asm
	fma.rn.f32 %f10723, %f65540, %f65541, %f10719;
	// end inline asm
	// begin inline asm
	fma.rn.f32 %f10727, %f65536, %f65541, %f10715;
	// end inline asm
	// begin inline asm
	fma.rn.f32 %f10731, %f65532, %f65537, %f10727;
	// end inline asm
	// begin inline asm
	fma.rn.f32 %f10735, %f65536, %f65537, %f10723;
	// end inline asm
	// begin inline asm
	fma.rn.f32 %f10739, %f65540, %f65541, %f10735;
	// end inline asm
	// begin inline asm
	fma.rn.f32 %f10743, %f65536, %f65541, %f10731;
	// end inline asm
	// begin inline asm
	fma.rn.f32 %f10747, %f65532, %f65537, %f10743;
	// end inline asm
	// begin inline asm
	fma.rn.f32 %f10751, %f65536, %f65537, %f10739;
	// end inline asm
	// begin inline asm
	fma.rn.f32 %f10755, %f65540, %f65541, %f10751;
	// end inline asm
	// begin inline asm
	fma.rn.f32 %f10759, %f65536, %f65541, %f10747;
	// end inline asm
	// begin inline asm
	fma.rn.f32 %f10763, %f65532, %f65537, %f10759;
	// end inline asm
	// begin inline asm
	fma.rn.f32 %f10767, %f65536, %f65537, %f10755;
	// end inline asm
	// begin inline asm
	fma.rn.f32 %f10771, %f65540, %f65541, %f10767;
	// end inline asm
	// begin inline asm
	fma.rn.f32 %f10775, %f65536, %f65541, %f10763;
	// end inline asm
	// begin inline asm
	fma.rn.f32 %f10779, %f65532, %f65537, %f10775;
	// end inline asm
	// begin inline asm
	fma.rn.f32 %f10783, %f65536, %f65537, %f10771;
	// end inline asm
	// begin inline asm
	fma.rn.f32 %f10787, %f65540, %f65541, %f10783;
	// end inline asm
	// begin inline asm
	fma.rn.f32 %f10791, %f65536, %f65541, %f10779;
	// end inline asm
	// begin inline asm
	fma.rn.f32 %f10795, %f65532, %f65537, %f10791;
	// end inline asm
	// begin inline asm
	fma.rn.f32 %f10799, %f65536, %f65537, %f10787;
	// end inline asm
	// begin inline asm
	fma.rn.f32 %f10803, %f65540, %f65541, %f10799;
	// end inline asm
	// begin inline asm
	fma.rn.f32 %f10807, %f65536, %f65541, %f10795;
	// end inline asm
	// begin inline asm
	fma.rn.f32 %f10811, %f65532, %f65537, %f10807;
	// end inline asm
	// begin inline asm
	fma.rn.f32 %f10815, %f65536, %f65537, %f10803;
	// end inline asm
	// begin inline asm
	fma.rn.f32 %f10819, %f65540, %f65541, %f10815;
	// end inline asm
	// begin inline asm
	fma.rn.f32 %f10823, %f65536, %f65541, %f10811;
	// end inline asm
	// begin inline asm
	fma.rn.f32 %f10827, %f65532, %f65537, %f10823;
	// end inline asm
	// begin inline asm
	fma.rn.f32 %f10831, %f65536, %f65537, %f10819;
	// end inline asm
	// begin inline asm
	fma.rn.f32 %f10835, %f65540, %f65541, %f10831;
	// end inline asm
	// begin inline asm
	fma.rn.f32 %f10839, %f65536, %f65541, %f10827;
	// end inline asm
	// begin inline asm
	fma.rn.f32 %f10843, %f65532, %f65537, %f10839;
	// end inline asm
	// begin inline asm
	fma.rn.f32 %f10847, %f65536, %f65537, %f10835;
	// end inline asm
	// begin inline asm
	fma.rn.f32 %f10851, %f65540, %f65541, %f10847;
	// end inline asm
	// begin inline asm
	fma.rn.f32 %f10855, %f65536, %f65541, %f10843;
	// end inline asm
	// begin inline asm
	fma.rn.f32 %f10859, %f65532, %f65537, %f10855;
	// end inline asm
	// begin inline asm
	fma.rn.f32 %f10863, %f65536, %f65537, %f10851;
	// end inline asm
	// begin inline asm
	fma.rn.f32 %f10867, %f65540, %f65541, %f10863;
	// end inline asm
	// begin inline asm
	fma.rn.f32 %f10871, %f65536, %f65541, %f10859;
	// end inline asm
	// begin inline asm
	fma.rn.f32 %f10875, %f65532, %f65537, %f10871;
	// end inline asm
	// begin inline asm
	fma.rn.f32 %f10879, %f65536, %f65537, %f10867;
	// end inline asm
	// begin inline asm
	fma.rn.f32 %f10883, %f65540, %f65541, %f10879;
	// end inline asm
	// begin inline asm
	fma.rn.f32 %f10887, %f65536, %f65541, %f10875;
	// end inline asm
	// begin inline asm
	fma.rn.f32 %f10891, %f65532, %f65537, %f10887;
	// end inline asm
	// begin inline asm
	fma.rn.f32 %f10895, %f65536, %f65537, %f10883;
	// end inline asm
	// begin inline asm
	fma.rn.f32 %f10899, %f65540, %f65541, %f10895;
	// end inline asm
	// begin inline asm
	fma.rn.f32 %f10903, %f65536, %f65541, %f10891;
	// end inline asm
	// begin inline asm
	fma.rn.f32 %f10907, %f65532, %f65537, %f10903;
	// end inline asm
	// begin inline asm
	fma.rn.f32 %f10911, %f65536, %f65537, %f10899;
	// end inline asm
	// begin inline asm
	fma.rn.f32 %f10915, %f65540, %f65541, %f10911;
	// end inline asm
	// begin inline asm
	fma.rn.f32 %f10919, %f65536, %f65541, %f10907;
	// end inline asm
	// begin inline asm
	fma.rn.f32 %f10923, %f65532, %f65537, %f10919;
	// end inline asm
	// begin inline asm
	fma.rn.f32 %f10927, %f65536, %f65537, %f10915;
	// end inline asm
	// begin inline asm
	fma.rn.f32 %f10931, %f65540, %f65541, %f10927;
	// end inline asm
	// begin inline asm
	fma.rn.f32 %f10935, %f65536, %f65541, %f10923;
	// end inline asm
	// begin inline asm
	fma.rn.f32 %f10939, %f65532, %f65537, %f10935;
	// end inline asm
	// begin inline asm
	fma.rn.f32 %f10943, %f65536, %f65537, %f10931;
	// end inline asm
	// begin inline asm
	fma.rn.f32 %f10947, %f65540, %f65541, %f10943;
	// end inline asm
	// begin inline asm
	fma.rn.f32 %f10951, %f65536, %f65541, %f10939;
	// end inline asm
	// begin inline asm
	fma.rn.f32 %f10955, %f65532, %f65537, %f10951;
	// end inline asm
	// begin inline asm
	fma.rn.f32 %f10959, %f65536, %f65537, %f10947;
	// end inline asm
	// begin inline asm
	fma.rn.f32 %f10963, %f65540, %f65541, %f10959;
	// end inline asm
	// begin inline asm
	fma.rn.f32 %f10967, %f65536, %f65541, %f10955;
	// end inline asm
	// begin inline asm
	fma.rn.f32 %f10971, %f65532, %f65537, %f10967;
	// end inline asm
	// begin inline asm
	fma.rn.f32 %f10975, %f65536, %f65537, %f10963;
	// end inline asm
	// begin inline asm
	fma.rn.f32 %f10979, %f65540, %f65541, %f10975;
	// end inline asm
	// begin inline asm
	fma.rn.f32 %f10983, %f65536, %f65541, %f10971;
	// end inline asm
	// begin inline asm
	fma.rn.f32 %f10987, %f65532, %f65537, %f10983;
	// end inline asm
	// begin inline asm
	fma.rn.f32 %f10991, %f65536, %f65537, %f10979;
	// end inline asm
	// begin inline asm
	fma.rn.f32 %f10995, %f65540, %f65541, %f10991;
	// end inline asm
	// begin inline asm
	fma.rn.f32 %f10999, %f65536, %f65541, %f10987;
	// end inline asm
	// begin inline asm
	fma.rn.f32 %f11003, %f65532, %f65537, %f10999;
	// end inline asm
	// begin inline asm
	fma.rn.f32 %f11007, %f65536, %f65537, %f10995;
	// end inline asm
	// begin inline asm
	fma.rn.f32 %f11011, %f65540, %f65541, %f11007;
	// end inline asm
	// begin inline asm
	fma.rn.f32 %f11015, %f65536, %f65541, %f11003;
	// end inline asm
	// begin inline asm
	fma.rn.f32 %f11019, %f65532, %f65537, %f11015;
	// end inline asm
	// begin inline asm
	fma.rn.f32 %f11023, %f65536, %f65537, %f11011;
	// end inline asm
	// begin inline asm
	fma.rn.f32 %f11027, %f65540, %f65541, %f11023;
	// end inline asm
	// begin inline asm
	fma.rn.f32 %f11031, %f65536, %f65541, %f11019;
	// end inline asm
	// begin inline asm
	fma.rn.f32 %f11035, %f65532, %f65537, %f11031;
	// end inline asm
	// begin inline asm
	fma.rn.f32 %f11039, %f65536, %f65537, %f11027;
	// end inline asm
	// begin inline asm
	fma.rn.f32 %f11043, %f65540, %f65541, %f11039;
	// end inline asm
	// begin inline asm
	fma.rn.f32 %f11047, %f65536, %f65541, %f11035;
	// end inline asm
	// begin inline asm
	fma.rn.f32 %f11051, %f65532, %f65537, %f11047;
	// end inline asm
	// begin inline asm
	fma.rn.f32 %f11055, %f65536, %f65537, %f11043;
	// end inline asm
	// begin inline asm
	fma.rn.f32 %f11059, %f65540, %f65541, %f11055;
	// end inline asm
	// begin inline asm
	fma.rn.f32 %f11063, %f65536, %f65541, %f11051;
	// end inline asm
	// begin inline asm
	fma.rn.f32 %f11067, %f65532, %f65537, %f11063;
	// end inline asm
	// begin inline asm
	fma.rn.f32 %f11071, %f65536, %f65537, %f11059;
	// end inline asm
	// begin inline asm
	fma.rn.f32 %f11075, %f65540, %f65541, %f11071;
	// end inline asm
	// begin inline asm
	fma.rn.f32 %f11079, %f65536, %f65541, %f11067;
	// end inline asm
	// begin inline asm
	fma.rn.f32 %f11083, %f65532, %f65537, %f11079;
	// end inline asm
	// begin inline asm
	fma.rn.f32 %f11087, %f65536, %f65537, %f11075;
	// end inline asm
	// begin inline asm
	fma.rn.f32 %f11091, %f65540, %f65541, %f11087;
	// end inline asm
	// begin inline asm
	fma.rn.f32 %f11095, %f65536, %f65541, %f11083;
	// end inline asm
	// begin inline asm
	fma.rn.f32 %f11099, %f65532, %f65537, %f11095;
	// end inline asm
	// begin inline asm
	fma.rn.f32 %f11103, %f65536, %f65537, %f11091;
	// end inline asm
	// begin inline asm
	fma.rn.f32 %f11107, %f65540, %f65541, %f11103;
	// end inline asm
	// begin inline asm
	fma.rn.f32 %f11111, %f65536, %f65541, %f11099;
	// end inline asm
	// begin inline asm
	fma.rn.f32 %f11115, %f65532, %f65537, %f11111;
	// end inline asm
	// begin inline asm
	fma.rn.f32 %f11119, %f65536, %f65537, %f11107;
	// end inline asm
	// begin inline asm
	fma.rn.f32 %f11123, %f65540, %f65541, %f11119;
	// end inline asm
	// begin inline asm
	fma.rn.f32 %f11127, %f65536, %f65541, %f11115;
	// end inline asm
	// begin inline asm
	fma.rn.f32 %f11131, %f65532, %f65537, %f11127;
	// end inline asm
	// begin inline asm
	fma.rn.f32 %f11135, %f65536, %f65537, %f11123;
	// end inline asm
	// begin inline asm
	fma.rn.f32 %f11139, %f65540, %f65541, %f11135;
	// end inline asm
	// begin inline asm
	fma.rn.f32 %f11143, %f65536, %f65541, %f11131;
	// end inline asm
	// begin inline asm
	fma.rn.f32 %f11147, %f65532, %f65537, %f11143;
	// end inline asm
	// begin inline asm
	fma.rn.f32 %f11151, %f65536, %f65537, %f11139;
	// end inline asm
	// begin inline asm
	fma.rn.f32 %f11155, %f65540, %f65541, %f11151;
	// end inline asm
	// begin inline asm
	fma.rn.f32 %f11159, %f65536, %f65541, %f11147;
	// end inline asm
	// begin inline asm
	fma.rn.f32 %f11163, %f65532, %f65537, %f11159;
	// end inline asm
	// begin inline asm
	fma.rn.f32 %f11167, %f65536, %f65537, %f11155;
	// end inline asm
	// begin inline asm
	fma.rn.f32 %f11171, %f65540, %f65541, %f11167;
	// end inline asm
	// begin inline asm
	fma.rn.f32 %f11175, %f65536, %f65541, %f11163;
	// end inline asm
	// begin inline asm
	fma.rn.f32 %f11179, %f65532, %f65537, %f11175;
	// end inline asm
	// begin inline asm
	fma.rn.f32 %f11183, %f65536, %f65537, %f11171;
	// end inline asm
	// begin inline asm
	fma.rn.f32 %f11187, %f65540, %f65541, %f11183;
	// end inline asm
	// begin inline asm
	fma.rn.f32 %f11191, %f65536, %f65541, %f11179;
	// end inline asm
	// begin inline asm
	fma.rn.f32 %f11195, %f65532, %f65537, %f11191;
	// end inline asm
	// begin inline asm
	fma.rn.f32 %f11199, %f65536, %f65537, %f11187;
	// end inline asm
	// begin inline asm
	fma.rn.f32 %f11203, %f65540, %f65541, %f11199;
	// end inline asm
	// begin inline asm
	fma.rn.f32 %f11207, %f65536, %f65541, %f11195;
	// end inline asm
	// begin inline asm
	fma.rn.f32 %f11211, %f65532, %f65537, %f11207;
	// end inline asm
	// begin inline asm
	fma.rn.f32 %f11215, %f65536, %f65537, %f11203;
	// end inline asm
	// begin inline asm
	fma.rn.f32 %f11219, %f65540, %f65541, %f11215;
	// end inline asm
	// begin inline asm
	fma.rn.f32 %f11223, %f65536, %f65541, %f11211;
	// end inline asm
	// begin inline asm
	fma.rn.f32 %f11227, %f65532, %f65537, %f11223;
	// end inline asm
	// begin inline asm
	fma.rn.f32 %f11231, %f65536, %f65537, %f11219;
	// end inline asm
	// begin inline asm
	fma.rn.f32 %f11235, %f65540, %f65541, %f11231;
	// end inline asm
	// begin inline asm
	fma.rn.f32 %f11239, %f65536, %f65541, %f11227;
	// end inline asm
	// begin inline asm
	fma.rn.f32 %f11243, %f65532, %f65537, %f11239;
	// end inline asm
	// begin inline asm
	fma.rn.f32 %f11247, %f65536, %f65537, %f11235;
	// end inline asm
	// begin inline asm
	fma.rn.f32 %f11251, %f65540, %f65541, %f11247;
	// end inline asm
	// begin inline asm
	fma.rn.f32 %f11255, %f65536, %f65541, %f11243;
	// end inline asm
	// begin inline asm
	fma.rn.f32 %f11259, %f65532, %f65537, %f11255;
	// end inline asm
	// begin inline asm
	fma.rn.f32 %f11263, %f65536, %f65537, %f11251;
	// end inline asm
	// begin inline asm
	fma.rn.f32 %f11267, %f65540, %f65541, %f11263;
	// end inline asm
	// begin inline asm
	fma.rn.f32 %f11271, %f65536, %f65541, %f11259;
	// end inline asm
	// begin inline asm
	fma.rn.f32 %f11275, %f65532, %f65537, %f11271;
	// end inline asm
	// begin inline asm
	fma.rn.f32 %f11279, %f65536, %f65537, %f11267;
	// end inline asm
	// begin inline asm
	fma.rn.f32 %f11283, %f65540, %f65541, %f11279;
	// end inline asm
	// begin inline asm
	fma.rn.f32 %f11287, %f65536, %f65541, %f11275;
	// end inline asm
	// begin inline asm
	fma.rn.f32 %f11291, %f65532, %f65537, %f11287;
	// end inline asm
	// begin inline asm
	fma.rn.f32 %f11295, %f65536, %f65537, %f11283;
	// end inline asm
	// begin inline asm
	fma.rn.f32 %f11299, %f65540, %f65541, %f11295;
	// end inline asm
	// begin inline asm
	fma.rn.f32 %f11303, %f65536, %f65541, %f11291;
	// end inline asm
	// begin inline asm
	fma.rn.f32 %f11307, %f65532, %f65537, %f11303;
	// end inline asm
	// begin inline asm
	fma.rn.f32 %f11311, %f65536, %f65537, %f11299;
	// end inline asm
	// begin inline asm
	fma.rn.f32 %f11315, %f65540, %f65541, %f11311;
	// end inline asm
	// begin inline asm
	fma.rn.f32 %f11319, %f65536, %f65541, %f11307;
	// end inline asm
	// begin inline asm
	fma.rn.f32 %f11323, %f65532, %f65537, %f11319;
	// end inline asm
	// begin inline asm
	fma.rn.f32 %f11327, %f65536, %f65537, %f11315;
	// end inline asm
	// begin inline asm
	fma.rn.f32 %f11331, %f65540, %f65541, %f11327;
	// end inline asm
	// begin inline asm
	fma.rn.f32 %f11335, %f65536, %f65541, %f11323;
	// end inline asm
	// begin inline asm
	fma.rn.f32 %f11339, %f65532, %f65537, %f11335;
	// end inline asm
	// begin inline asm
	fma.rn.f32 %f11343, %f65536, %f65537, %f11331;
	// end inline asm
	// begin inline asm
	fma.rn.f32 %f11347, %f65540, %f65541, %f11343;
	// end inline asm
	// begin inline asm
	fma.rn.f32 %f11351, %f65536, %f65541, %f11339;
	// end inline asm
	// begin inline asm
	fma.rn.f32 %f11355, %f65532, %f65537, %f11351;
	// end inline asm
	// begin inline asm
	fma.rn.f32 %f11359, %f65536, %f65537, %f11347;
	// end inline asm
	// begin inline asm
	fma.rn.f32 %f11363, %f65540, %f65541, %f11359;
	// end inline asm
	// begin inline asm
	fma.rn.f32 %f11367, %f65536, %f65541, %f11355;
	// end inline asm
	// begin inline asm
	fma.rn.f32 %f11371, %f65532, %f65537, %f11367;
	// end inline asm
	// begin inline asm
	fma.rn.f32 %f11375, %f65536, %f65537, %f11363;
	// end inline asm
	// begin inline asm
	fma.rn.f32 %f11379, %f65540, %f65541, %f11375;
	// end inline asm
	// begin inline asm
	fma.rn.f32 %f11383, %f65536, %f65541, %f11371;
	// end inline asm
	// begin inline asm
	fma.rn.f32 %f11387, %f65532, %f65537, %f11383;
	// end inline asm
	// begin inline asm
	fma.rn.f32 %f11391, %f65536, %f65537, %f11379;
	// end inline asm
	// begin inline asm
	fma.rn.f32 %f11395, %f65540, %f65541, %f11391;
	// end inline asm
	// begin inline asm
	fma.rn.f32 %f11399, %f65536, %f65541, %f11387;
	// end inline asm
	// begin inline asm
	fma.rn.f32 %f11403, %f65532, %f65537, %f11399;
	// end inline asm
	// begin inline asm
	fma.rn.f32 %f11407, %f65536, %f65537, %f11395;
	// end inline asm
	// begin inline asm
	fma.rn.f32 %f11411, %f65540, %f65541, %f11407;
	// end inline asm
	// begin inline asm
	fma.rn.f32 %f11415, %f65536, %f65541, %f11403;
	// end inline asm
	// begin inline asm
	fma.rn.f32 %f11419, %f65532, %f65537, %f11415;
	// end inline asm
	// begin inline asm
	fma.rn.f32 %f11423, %f65536, %f65537, %f11411;
	// end inline asm
	// begin inline asm
	fma.rn.f32 %f11427, %f65540, %f65541, %f11423;
	// end inline asm
	// begin inline asm
	fma.rn.f32 %f11431, %f65536, %f65541, %f11419;
	// end inline asm
	// begin inline asm
	fma.rn.f32 %f11435, %f65532, %f65537, %f11431;
	// end inline asm
	// begin inline asm
	fma.rn.f32 %f11439, %f65536, %f65537, %f11427;
	// end inline asm
	// begin inline asm
	fma.rn.f32 %f11443, %f65540, %f65541, %f11439;
	// end inline asm
	// begin inline asm
	fma.rn.f32 %f11447, %f65536, %f65541, %f11435;
	// end inline asm
	// begin inline asm
	fma.rn.f32 %f11451, %f65532, %f65537, %f11447;
	// end inline asm
	// begin inline asm
	fma.rn.f32 %f11455, %f65536, %f65537, %f11443;
	// end inline asm
	// begin inline asm
	fma.rn.f32 %f11459, %f65540, %f65541, %f11455;
	// end inline asm
	// begin inline asm
	fma.rn.f32 %f11463, %f65536, %f65541, %f11451;
	// end inline asm
	// begin inline asm
	fma.rn.f32 %f11467, %f65532, %f65537, %f11463;
	// end inline asm
	// begin inline asm
	fma.rn.f32 %f11471, %f65536, %f65537, %f11459;
	// end inline asm
	// begin inline asm
	fma.rn.f32 %f11475, %f65540, %f65541, %f11471;
	// end inline asm
	// begin inline asm
	fma.rn.f32 %f11479, %f65536, %f65541, %f11467;
	// end inline asm
	// begin inline asm
	fma.rn.f32 %f11483, %f65532, %f65537, %f11479;
	// end inline asm
	// begin inline asm
	fma.rn.f32 %f11487, %f65536, %f65537, %f11475;
	// end inline asm
	// begin inline asm
	fma.rn.f32 %f11491, %f65540, %f65541, %f11487;
	// end inline asm
	// begin inline asm
	fma.rn.f32 %f11495, %f65536, %f65541, %f11483;
	// end inline asm
	// begin inline asm
	fma.rn.f32 %f11499, %f65532, %f65537, %f11495;
	// end inline asm
	// begin inline asm
	fma.rn.f32 %f11503, %f65536, %f65537, %f11491;
	// end inline asm
	// begin inline asm
	fma.rn.f32 %f11507, %f65540, %f65541, %f11503;
	// end inline asm
	// begin inline asm
	fma.rn.f32 %f11511, %f65536, %f65541, %f11499;
	// end inline asm
	// begin inline asm
	fma.rn.f32 %f11515, %f65532, %f65537, %f11511;
	// end inline asm
	// begin inline asm
	fma.rn.f32 %f11519, %f65536, %f65537, %f11507;
	// end inline asm
	// begin inline asm
	fma.rn.f32 %f11523, %f65540, %f65541, %f11519;
	// end inline asm
	// begin inline asm
	fma.rn.f32 %f11527, %f65536, %f65541, %f11515;
	// end inline asm
	// begin inline asm
	fma.rn.f32 %f11531, %f65532, %f65537, %f11527;
	// end inline asm
	// begin inline asm
	fma.rn.f32 %f11535, %f65536, %f65537, %f11523;
	// end inline asm
	// begin inline asm
	fma.rn.f32 %f11539, %f65540, %f65541, %f11535;
	// end inline asm
	// begin inline asm
	fma.rn.f32 %f11543, %f65536, %f65541, %f11531;
	// end inline asm
	// begin inline asm
	fma.rn.f32 %f11547, %f65532, %f65537, %f11543;
	// end inline asm
	// begin inline asm
	fma.rn.f32 %f11551, %f65536, %f65537, %f11539;
	// end inline asm
	// begin inline asm
	fma.rn.f32 %f11555, %f65540, %f65541, %f11551;
	// end inline asm
	// begin inline asm
	fma.rn.f32 %f11559, %f65536, %f65541, %f11547;
	// end inline asm
	// begin inline asm
	fma.rn.f32 %f11563, %f65532, %f65537, %f11559;
	// end inline asm
	// begin inline asm
	fma.rn.f32 %f11567, %f65536, %f65537, %f11555;
	// end inline asm
	// begin inline asm
	fma.rn.f32 %f11571, %f65540, %f65541, %f11567;
	// end inline asm
	// begin inline asm
	fma.rn.f32 %f11575, %f65536, %f65541, %f11563;
	// end inline asm
	// begin inline asm
	fma.rn.f32 %f11579, %f65532, %f65537, %f11575;
	// end inline asm
	// begin inline asm
	fma.rn.f32 %f11583, %f65536, %f65537, %f11571;
	// end inline asm
	// begin inline asm
	fma.rn.f32 %f11587, %f65540, %f65541, %f11583;
	// end inline asm
	// begin inline asm
	fma.rn.f32 %f11591, %f65536, %f65541, %f11579;
	// end inline asm
	// begin inline asm
	fma.rn.f32 %f11595, %f65532, %f65537, %f11591;
	// end inline asm
	// begin inline asm
	fma.rn.f32 %f11599, %f65536, %f65537, %f11587;
	// end inline asm
	// begin inline asm
	fma.rn.f32 %f11603, %f65540, %f65541, %f11599;
	// end inline asm
	// begin inline asm
	fma.rn.f32 %f11607, %f65536, %f65541, %f11595;
	// end inline asm
	// begin inline asm
	fma.rn.f32 %f11611, %f65532, %f65537, %f11607;
	// end inline asm
	// begin inline asm
	fma.rn.f32 %f11615, %f65536, %f65537, %f11603;
	// end inline asm
	// begin inline asm
	fma.rn.f32 %f11619, %f65540, %f65541, %f11615;
	// end inline asm
	// begin inline asm
	fma.rn.f32 %f11623, %f65536, %f65541, %f11611;
	// end inline asm
	// begin inline asm
	fma.rn.f32 %f11627, %f65532, %f65537, %f11623;
	// end inline asm
	// begin inline asm
	fma.rn.f32 %f11631, %f65536, %f65537, %f11619;
	// end inline asm
	// begin inline asm
	fma.rn.f32 %f11635, %f65540, %f65541, %f11631;
	// end inline asm
	// begin inline asm
	fma.rn.f32 %f11639, %f65536, %f65541, %f11627;
	// end inline asm
	// begin inline asm
	fma.rn.f32 %f11643, %f65532, %f65537, %f11639;
	// end inline asm
	// begin inline asm
	fma.rn.f32 %f11647, %f65536, %f65537, %f11635;
	// end inline asm
	// begin inline asm
	fma.rn.f32 %f11651, %f65540, %f65541, %f11647;
	// end inline asm
	// begin inline asm
	fma.rn.f32 %f11655, %f65536, %f65541, %f11643;
	// end inline asm
	// begin inline asm
	fma.rn.f32 %f11659, %f65532, %f65537, %f11655;
	// end inline asm
	// begin inline asm
	fma.rn.f32 %f11663, %f65536, %f65537, %f11651;
	// end inline asm
	// begin inline asm
	fma.rn.f32 %f11667, %f65540, %f65541, %f11663;
	// end inline asm
	// begin inline asm
	fma.rn.f32 %f11671, %f65536, %f65541, %f11659;
	// end inline asm
	// begin inline asm
	fma.rn.f32 %f11675, %f65532, %f65537, %f11671;
	// end inline asm
	// begin inline asm
	fma.rn.f32 %f11679, %f65536, %f65537, %f11667;
	// end inline asm
	// begin inline asm
	fma.rn.f32 %f11683, %f65540, %f65541, %f11679;
	// end inline asm
	// begin inline asm
	fma.rn.f32 %f11687, %f65536, %f65541, %f11675;
	// end inline asm
	// begin inline asm
	fma.rn.f32 %f11691, %f65532, %f65537, %f11687;
	// end inline asm
	// begin inline asm
	fma.rn.f32 %f11695, %f65536, %f65537, %f11683;
	// end inline asm
	// begin inline asm
	fma.rn.f32 %f11699, %f65540, %f65541, %f11695;
	// end inline asm
	// begin inline asm
	fma.rn.f32 %f11703, %f65536, %f65541, %f11691;
	// end inline asm
	// begin inline asm
	fma.rn.f32 %f11707, %f65532, %f65537, %f11703;
	// end inline asm
	// begin inline asm
	fma.rn.f32 %f11711, %f65536, %f65537, %f11699;
	// end inline asm
	// begin inline asm
	fma.rn.f32 %f11715, %f65540, %f65541, %f11711;
	// end inline asm
	// begin inline asm
	fma.rn.f32 %f11719, %f65536, %f65541, %f11707;
	// end inline asm
	// begin inline asm
	fma.rn.f32 %f11723, %f65532, %f65537, %f11719;
	// end inline asm
	// begin inline asm
	fma.rn.f32 %f11727, %f65536, %f65537, %f11715;
	// end inline asm
	// begin inline asm
	fma.rn.f32 %f11731, %f65540, %f65541, %f11727;
	// end inline asm
	// begin inline asm
	fma.rn.f32 %f11735, %f65536, %f65541, %f11723;
	// end inline asm
	// begin inline asm
	fma.rn.f32 %f11739, %f65532, %f65537, %f11735;
	// end inline asm
	// begin inline asm
	fma.rn.f32 %f11743, %f65536, %f65537, %f11731;
	// end inline asm
	// begin inline asm
	fma.rn.f32 %f11747, %f65540, %f65541, %f11743;
	// end inline asm
	// begin inline asm
	fma.rn.f32 %f11751, %f65536, %f65541, %f11739;
	// end inline asm
	// begin inline asm
	fma.rn.f32 %f11755, %f65532, %f65537, %f11751;
	// end inline asm
	// begin inline asm
	fma.rn.f32 %f11759, %f65536, %f65537, %f11747;
	// end inline asm
	// begin inline asm
	fma.rn.f32 %f11763, %f65540, %f65541, %f11759;
	// end inline asm
	// begin inline asm
	fma.rn.f32 %f11767, %f65536, %f65541, %f11755;
	// end inline asm
	// begin inline asm
	fma.rn.f32 %f11771, %f65532, %f65537, %f11767;
	// end inline asm
	// begin inline asm
	fma.rn.f32 %f11775, %f65536, %f65537, %f11763;
	// end inline asm
	// begin inline asm
	fma.rn.f32 %f11779, %f65540, %f65541, %f11775;
	// end inline asm
	// begin inline asm
	fma.rn.f32 %f11783, %f65536, %f65541, %f11771;
	// end inline asm
	// begin inline asm
	fma.rn.f32 %f11787, %f65532, %f65537, %f11783;
	// end inline asm
	// begin inline asm
	fma.rn.f32 %f11791, %f65536, %f65537, %f11779;
	// end inline asm
	// begin inline asm
	fma.rn.f32 %f11795, %f65540, %f65541, %f11791;
	// end inline asm
	// begin inline asm
	fma.rn.f32 %f11799, %f65536, %f65541, %f11787;
	// end inline asm
	// begin inline asm
	fma.rn.f32 %f11803, %f65532, %f65537, %f11799;
	// end inline asm
	// begin inline asm
	fma.rn.f32 %f11807, %f65536, %f65537, %f11795;
	// end inline asm
	// begin inline asm
	fma.rn.f32 %f11811, %f65540, %f65541, %f11807;
	// end inline asm
	// begin inline asm
	fma.rn.f32 %f11815, %f65536, %f65541, %f11803;
	// end inline asm
	// begin inline asm
	fma.rn.f32 %f11819, %f65532, %f65537, %f11815;
	// end inline asm
	// begin inline asm
	fma.rn.f32 %f11823, %f65536, %f65537, %f11811;
	// end inline asm
	// begin inline asm
	fma.rn.f32 %f11827, %f65540, %f65541, %f11823;
	// end inline asm
	// begin inline asm
	fma.rn.f32 %f11831, %f65536, %f65541, %f11819;
	// end inline asm
	// begin inline asm
	fma.rn.f32 %f11835, %f65532, %f65537, %f11831;
	// end inline asm
	// begin inline asm
	fma.rn.f32 %f11839, %f65536, %f65537, %f11827;
	// end inline asm
	// begin inline asm
	fma.rn.f32 %f11843, %f65540, %f65541, %f11839;
	// end inline asm
	// begin inline asm
	fma.rn.f32 %f11847, %f65536, %f65541, %f11835;
	// end inline asm
	// begin inline asm
	fma.rn.f32 %f11851, %f65532, %f65537, %f11847;
	// end inline asm
	// begin inline asm
	fma.rn.f32 %f11855, %f65536, %f65537, %f11843;
	// end inline asm
	// begin inline asm
	fma.rn.f32 %f11859, %f65540, %f65541, %f11855;
	// end inline asm
	// begin inline asm
	fma.rn.f32 %f11863, %f65536, %f65541, %f11851;
	// end inline asm
	// begin inline asm
	fma.rn.f32 %f11867, %f65532, %f65537, %f11863;
	// end inline asm
	// begin inline asm
	fma.rn.f32 %f11871, %f65536, %f65537, %f11859;
	// end inline asm
	// begin inline asm
	fma.rn.f32 %f11875, %f65540, %f65541, %f11871;
	// end inline asm
	// begin inline asm
	fma.rn.f32 %f11879, %f65536, %f65541, %f11867;
	// end inline asm
	// begin inline asm
	fma.rn.f32 %f11883, %f65532, %f65537, %f11879;
	// end inline asm
	// begin inline asm
	fma.rn.f32 %f11887, %f65536, %f65537, %f11875;
	// end inline asm
	// begin inline asm
	fma.rn.f32 %f11891, %f65540, %f65541, %f11887;
	// end inline asm
	// begin inline asm
	fma.rn.f32 %f11895, %f65536, %f65541, %f11883;
	// end inline asm
	// begin inline asm
	fma.rn.f32 %f11899, %f65532, %f65537, %f11895;
	// end inline asm
	// begin inline asm
	fma.rn.f32 %f11903, %f65536, %f65537, %f11891;
	// end inline asm
	// begin inline asm
	fma.rn.f32 %f11907, %f65540, %f65541, %f11903;
	// end inline asm
	// begin inline asm
	fma.rn.f32 %f11911, %f65536, %f65541, %f11899;
	// end inline asm
	// begin inline asm
	fma.rn.f32 %f11915, %f65532, %f65537, %f11911;
	// end inline asm
	// begin inline asm
	fma.rn.f32 %f11919, %f65536, %f65537, %f11907;
	// end inline asm
	// begin inline asm
	fma.rn.f32 %f11923, %f65540, %f65541, %f11919;
	// end inline asm
	// begin inline asm
	fma.rn.f32 %f11927, %f65536, %f65541, %f11915;
	// end inline asm
	// begin inline asm
	fma.rn.f32 %f11931, %f65532, %f65537, %f11927;
	// end inline asm
	// begin inline asm
	fma.rn.f32 %f11935, %f65536, %f65537, %f11923;
	// end inline asm
	// begin inline asm
	fma.rn.f32 %f11939, %f65540, %f65541, %f11935;
	// end inline asm
	// begin inline asm
	fma.rn.f32 %f11943, %f65536, %f65541, %f11931;
	// end inline asm
	// begin inline asm
	fma.rn.f32 %f11947, %f65532, %f65537, %f11943;
	// end inline asm
	// begin inline asm
	fma.rn.f32 %f11951, %f65536, %f65537, %f11939;
	// end inline asm
	// begin inline asm
	fma.rn.f32 %f11955, %f65540, %f65541, %f11951;
	// end inline asm
	// begin inline asm
	fma.rn.f32 %f11959, %f65536, %f65541, %f11947;
	// end inline asm
	// begin inline asm
	fma.rn.f32 %f11963, %f65532, %f65537, %f11959;
	// end inline asm
	// begin inline asm
	fma.rn.f32 %f11967, %f65536, %f65537, %f11955;
	// end inline asm
	// begin inline asm
	fma.rn.f32 %f11971, %f65540, %f65541, %f11967;
	// end inline asm
	// begin inline asm
	fma.rn.f32 %f11975, %f65536, %f65541, %f11963;
	// end inline asm
	// begin inline asm
	fma.rn.f32 %f11979, %f65532, %f65537, %f11975;
	// end inline asm
	// begin inline asm
	fma.rn.f32 %f11983, %f65536, %f65537, %f11971;
	// end inline asm
	// begin inline asm
	fma.rn.f32 %f11987, %f65540, %f65541, %f11983;
	// end inline asm
	// begin inline asm
	fma.rn.f32 %f11991, %f65536, %f65541, %f11979;
	// end inline asm
	// begin inline asm
	fma.rn.f32 %f11995, %f65532, %f65537, %f11991;
	// end inline asm
	// begin inline asm
	fma.rn.f32 %f11999, %f65536, %f65537, %f11987;
	// end inline asm
	// begin inline asm
	fma.rn.f32 %f12003, %f65540, %f65541, %f11999;
	// end inline asm
	// begin inline asm
	fma.rn.f32 %f12007, %f65536, %f65541, %f11995;
	// end inline asm
	// begin inline asm
	fma.rn.f32 %f12011, %f65532, %f65537, %f12007;
	// end inline asm
	// begin inline asm
	fma.rn.f32 %f12015, %f65536, %f65537, %f12003;
	// end inline asm
	// begin inline asm
	fma.rn.f32 %f12019, %f65540, %f65541, %f12015;
	// end inline asm
	// begin inline asm
	fma.rn.f32 %f12023, %f65536, %f65541, %f12011;
	// end inline asm
	// begin inline asm
	fma.rn.f32 %f12027, %f65532, %f65537, %f12023;
	// end inline asm
	// begin inline asm
	fma.rn.f32 %f12031, %f65536, %f65537, %f12019;
	// end inline asm
	// begin inline asm
	fma.rn.f32 %f12035, %f65540, %f65541, %f12031;
	// end inline asm
	// begin inline asm
	fma.rn.f32 %f12039, %f65536, %f65541, %f12027;
	// end inline asm
	// begin inline asm
	fma.rn.f32 %f12043, %f65532, %f65537, %f12039;
	// end inline asm
	// begin inline asm
	fma.rn.f32 %f12047, %f65536, %f65537, %f12035;
	// end inline asm
	// begin inline asm
	fma.rn.f32 %f12051, %f65540, %f65541, %f12047;
	// end inline asm
	// begin inline asm
	fma.rn.f32 %f12055, %f65536, %f65541, %f12043;
	// end inline asm
	// begin inline asm
	fma.rn.f32 %f12059, %f65532, %f65537, %f12055;
	// end inline asm
	// begin inline asm
	fma.rn.f32 %f12063, %f65536, %f65537, %f12051;
	// end inline asm
	// begin inline asm
	fma.rn.f32 %f12067, %f65540, %f65541, %f12063;
	// end inline asm
	// begin inline asm
	fma.rn.f32 %f12071, %f65536, %f65541, %f12059;
	// end inline asm
	// begin inline asm
	fma.rn.f32 %f12075, %f65532, %f65537, %f12071;
	// end inline asm
	// begin inline asm
	fma.rn.f32 %f12079, %f65536, %f65537, %f12067;
	// end inline asm
	// begin inline asm
	fma.rn.f32 %f12083, %f65540, %f65541, %f12079;
	// end inline asm
	// begin inline asm
	fma.rn.f32 %f12087, %f65536, %f65541, %f12075;
	// end inline asm
	// begin inline asm
	fma.rn.f32 %f12091, %f65532, %f65537, %f12087;
	// end inline asm
	// begin inline asm
	fma.rn.f32 %f12095, %f65536, %f65537, %f12083;
	// end inline asm
	// begin inline asm
	fma.rn.f32 %f12099, %f65540, %f65541, %f12095;
	// end inline asm
	// begin inline asm
	fma.rn.f32 %f12103, %f65536, %f65541, %f12091;
	// end inline asm
	// begin inline asm
	fma.rn.f32 %f12107, %f65532, %f65537, %f12103;
	// end inline asm
	// begin inline asm
	fma.rn.f32 %f12111, %f65536, %f65537, %f12099;
	// end inline asm
	// begin inline asm
	fma.rn.f32 %f12115, %f65540, %f65541, %f12111;
	// end inline asm
	// begin inline asm
	fma.rn.f32 %f12119, %f65536, %f65541, %f12107;
	// end inline asm
	// begin inline asm
	fma.rn.f32 %f12123, %f65532, %f65537, %f12119;
	// end inline asm
	// begin inline asm
	fma.rn.f32 %f12127, %f65536, %f65537, %f12115;
	// end inline asm
	// begin inline asm
	fma.rn.f32 %f12131, %f65540, %f65541, %f12127;
	// end inline asm
	// begin inline asm
	fma.rn.f32 %f12135, %f65536, %f65541, %f12123;
	// end inline asm
	// begin inline asm
	fma.rn.f32 %f12139, %f65532, %f65537, %f12135;
	// end inline asm
	// begin inline asm
	fma.rn.f32 %f12143, %f65536, %f65537, %f12131;
	// end inline asm
	// begin inline asm
	fma.rn.f32 %f12147, %f65540, %f65541, %f12143;
	// end inline asm
	// begin inline asm
	fma.rn.f32 %f12151, %f65536, %f65541, %f12139;
	// end inline asm
	// begin inline asm
	fma.rn.f32 %f12155, %f65532, %f65537, %f12151;
	// end inline asm
	// begin inline asm
	fma.rn.f32 %f12159, %f65536, %f65537, %f12147;
	// end inline asm
	// begin inline asm
	fma.rn.f32 %f12163, %f65540, %f65541, %f12159;
	// end inline asm
	// begin inline asm
	fma.rn.f32 %f12167, %f65536, %f65541, %f12155;
	// end inline asm
	// begin inline asm
	fma.rn.f32 %f12171, %f65532, %f65537, %f12167;
	// end inline asm
	// begin inline asm
	fma.rn.f32 %f12175, %f65536, %f65537, %f12163;
	// end inline asm
	// begin inline asm
	fma.rn.f32 %f12179, %f65540, %f65541, %f12175;
	// end inline asm
	// begin inline asm
	fma.rn.f32 %f12183, %f65536, %f65541, %f12171;
	// end inline asm
	// begin inline asm
	fma.rn.f32 %f12187, %f65532, %f65537, %f12183;
	// end inline asm
	// begin inline asm
	fma.rn.f32 %f12191, %f65536, %f65537, %f12179;
	// end inline asm
	// begin inline asm
	fma.rn.f32 %f12195, %f65540, %f65541, %f12191;
	// end inline asm
	// begin inline asm
	fma.rn.f32 %f12199, %f65536, %f65541, %f12187;
	// end inline asm
	// begin inline asm
	fma.rn.f32 %f12203, %f65532, %f65537, %f12199;
	// end inline asm
	// begin inline asm
	fma.rn.f32 %f12207, %f65536, %f65537, %f12195;
	// end inline asm
	// begin inline asm
	fma.rn.f32 %f12211, %f65540, %f65541, %f12207;
	// end inline asm
	// begin inline asm
	fma.rn.f32 %f12215, %f65536, %f65541, %f12203;
	// end inline asm
	// begin inline asm
	fma.rn.f32 %f12219, %f65532, %f65537, %f12215;
	// end inline asm
	// begin inline asm
	fma.rn.f32 %f12223, %f65536, %f65537, %f12211;
	// end inline asm
	// begin inline asm
	fma.rn.f32 %f12227, %f65540, %f65541, %f12223;
	// end inline asm
	// begin inline asm
	fma.rn.f32 %f12231, %f65536, %f65541, %f12219;
	// end inline asm
	// begin inline asm
	fma.rn.f32 %f12235, %f65532, %f65537, %f12231;
	// end inline asm
	// begin inline asm
	fma.rn.f32 %f12239, %f65536, %f65537, %f12227;
	// end inline asm
	// begin inline asm
	fma.rn.f32 %f12243, %f65540, %f65541, %f12239;
	// end inline asm
	// begin inline asm
	fma.rn.f32 %f12247, %f65536, %f65541, %f12235;
	// end inline asm
	// begin inline asm
	fma.rn.f32 %f12251, %f65532, %f65537, %f12247;
	// end inline asm
	// begin inline asm
	fma.rn.f32 %f12255, %f65536, %f65537, %f12243;
	// end inline asm
	// begin inline asm
	fma.rn.f32 %f12259, %f65540, %f65541, %f12255;
	// end inline asm
	// begin inline asm
	fma.rn.f32 %f12263, %f65536, %f65541, %f12251;
	// end inline asm
	// begin inline asm
	fma.rn.f32 %f12267, %f65532, %f65537, %f12263;
	// end inline asm
	// begin inline asm
	fma.rn.f32 %f12271, %f65536, %f65537, %f12259;
	// end inline asm
	// begin inline asm
	fma.rn.f32 %f12275, %f65540, %f65541, %f12271;
	// end inline asm
	// begin inline asm
	fma.rn.f32 %f12279, %f65536, %f65541, %f12267;
	// end inline asm
	// begin inline asm
	fma.rn.f32 %f12283, %f65532, %f65537, %f12279;
	// end inline asm
	// begin inline asm
	fma.rn.f32 %f12287, %f65536, %f65537, %f12275;
	// end inline asm
	// begin inline asm
	fma.rn.f32 %f12291, %f65540, %f65541, %f12287;
	// end inline asm
	// begin inline asm
	fma.rn.f32 %f12295, %f65536, %f65541, %f12283;
	// end inline asm
	// begin inline asm
	fma.rn.f32 %f12299, %f65532, %f65537, %f12295;
	// end inline asm
	// begin inline asm
	fma.rn.f32 %f12303, %f65536, %f65537, %f12291;
	// end inline asm
	// begin inline asm
	fma.rn.f32 %f12307, %f65540, %f65541, %f12303;
	// end inline asm
	// begin inline asm
	fma.rn.f32 %f12311, %f65536, %f65541, %f12299;
	// end inline asm
	// begin inline asm
	fma.rn.f32 %f12315, %f65532, %f65537, %f12311;
	// end inline asm
	// begin inline asm
	fma.rn.f32 %f12319, %f65536, %f65537, %f12307;
	// end inline asm
	// begin inline asm
	fma.rn.f32 %f12323, %f65540, %f65541, %f12319;
	// end inline asm
	// begin inline asm
	fma.rn.f32 %f12327, %f65536, %f65541, %f12315;
	// end inline asm
	// begin inline asm
	fma.rn.f32 %f12331, %f65532, %f65537, %f12327;
	// end inline asm
	// begin inline asm
	fma.rn.f32 %f12335, %f65536, %f65537, %f12323;
	// end inline asm
	// begin inline asm
	fma.rn.f32 %f12339, %f65540, %f65541, %f12335;
	// end inline asm
	// begin inline asm
	fma.rn.f32 %f12343, %f65536, %f65541, %f12331;
	// end inline asm
	// begin inline asm
	fma.rn.f32 %f12347, %f65532, %f65537, %f12343;
	// end inline asm
	// begin inline asm
	fma.rn.f32 %f12351, %f65536, %f65537, %f12339;
	// end inline asm
	// begin inline asm
	fma.rn.f32 %f12355, %f65540, %f65541, %f12351;
	// end inline asm
	// begin inline asm
	fma.rn.f32 %f12359, %f65536, %f65541, %f12347;
	// end inline asm
	// begin inline asm
	fma.rn.f32 %f12363, %f65532, %f65537, %f12359;
	// end inline asm
	// begin inline asm
	fma.rn.f32 %f12367, %f65536, %f65537, %f12355;
	// end inline asm
	// begin inline asm
	fma.rn.f32 %f12371, %f65540, %f65541, %f12367;
	// end inline asm
	// begin inline asm
	fma.rn.f32 %f12375, %f65536, %f65541, %f12363;
	// end inline asm
	// begin inline asm
	fma.rn.f32 %f12379, %f65532, %f65537, %f12375;
	// end inline asm
	// begin inline asm
	fma.rn.f32 %f12383, %f65536, %f65537, %f12371;
	// end inline asm
	// begin inline asm
	fma.rn.f32 %f12387, %f65540, %f65541, %f12383;
	// end inline asm
	// begin inline asm
	fma.rn.f32 %f12391, %f65536, %f65541, %f12379;
	// end inline asm
	// begin inline asm
	fma.rn.f32 %f12395, %f65532, %f65537, %f12391;
	// end inline asm
	// begin inline asm
	fma.rn.f32 %f12399, %f65536, %f65537, %f12387;
	// end inline asm
	// begin inline asm
	fma.rn.f32 %f12403, %f65540, %f65541, %f12399;
	// end inline asm
	// begin inline asm
	fma.rn.f32 %f12407, %f65536, %f65541, %f12395;
	// end inline asm
	// begin inline asm
	fma.rn.f32 %f12411, %f65532, %f65537, %f12407;
	// end inline asm
	// begin inline asm
	fma.rn.f32 %f12415, %f65536, %f65537, %f12403;
	// end inline asm
	// begin inline asm
	fma.rn.f32 %f12419, %f65540, %f65541, %f12415;
	// end inline asm
	// begin inline asm
	fma.rn.f32 %f12423, %f65536, %f65541, %f12411;
	// end inline asm
	// begin inline asm
	fma.rn.f32 %f12427, %f65532, %f65537, %f12423;
	// end inline asm
	// begin inline asm
	fma.rn.f32 %f12431, %f65536, %f65537, %f12419;
	// end inline asm
	// begin inline asm
	fma.rn.f32 %f12435, %f65540, %f65541, %f12431;
	// end inline asm
	// begin inline asm
	fma.rn.f32 %f12439, %f65536, %f65541, %f12427;
	// end inline asm
	// begin inline asm
	fma.rn.f32 %f12443, %f65532, %f65537, %f12439;
	// end inline asm
	// begin inline asm
	fma.rn.f32 %f12447, %f65536, %f65537, %f12435;
	// end inline asm
	// begin inline asm
	fma.rn.f32 %f12451, %f65540, %f65541, %f12447;
	// end inline asm
	// begin inline asm
	fma.rn.f32 %f12455, %f65536, %f65541, %f12443;
	// end inline asm
	// begin inline asm
	fma.rn.f32 %f12459, %f65532, %f65537, %f12455;
	// end inline asm
	// begin inline asm
	fma.rn.f32 %f12463, %f65536, %f65537, %f12451;
	// end inline asm
	// begin inline asm
	fma.rn.f32 %f12467, %f65540, %f65541, %f12463;
	// end inline asm
	// begin inline asm
	fma.rn.f32 %f12471, %f65536, %f65541, %f12459;
	// end inline asm
	// begin inline asm
	fma.rn.f32 %f12475, %f65532, %f65537, %f12471;
	// end inline asm
	// begin inline asm
	fma.rn.f32 %f12479, %f65536, %f65537, %f12467;
	// end inline asm
	// begin inline asm
	fma.rn.f32 %f12483, %f65540, %f65541, %f12479;
	// end inline asm
	// begin inline asm
	fma.rn.f32 %f12487, %f65536, %f65541, %f12475;
	// end inline asm
	// begin inline asm
	fma.rn.f32 %f12491, %f65532, %f65537, %f12487;
	// end inline asm
	// begin inline asm
	fma.rn.f32 %f12495, %f65536, %f65537, %f12483;
	// end inline asm
	// begin inline asm
	fma.rn.f32 %f12499, %f65540, %f65541, %f12495;
	// end inline asm
	// begin inline asm
	fma.rn.f32 %f12503, %f65536, %f65541, %f12491;
	// end inline asm
	// begin inline asm
	fma.rn.f32 %f12507, %f65532, %f65537, %f12503;
	// end inline asm
	// begin inline asm
	fma.rn.f32 %f12511, %f65536, %f65537, %f12499;
	// end inline asm
	// begin inline asm
	fma.rn.f32 %f12515, %f65540, %f65541, %f12511;
	// end inline asm
	// begin inline asm
	fma.rn.f32 %f12519, %f65536, %f65541, %f12507;
	// end inline asm
	// begin inline asm
	fma.rn.f32 %f12523, %f65532, %f65537, %f12519;
	// end inline asm
	// begin inline asm
	fma.rn.f32 %f12527, %f65536, %f65537, %f12515;
	// end inline asm
	// begin inline asm
	fma.rn.f32 %f12531, %f65540, %f65541, %f12527;
	// end inline asm
	// begin inline asm
	fma.rn.f32 %f12535, %f65536, %f65541, %f12523;
	// end inline asm
	// begin inline asm
	fma.rn.f32 %f12539, %f65532, %f65537, %f12535;
	// end inline asm
	// begin inline asm
	fma.rn.f32 %f12543, %f65536, %f65537, %f12531;
	// end inline asm
	// begin inline asm
	fma.rn.f32 %f12547, %f65540, %f65541, %f12543;
	// end inline asm
	// begin inline asm
	fma.rn.f32 %f12551, %f65536, %f65541, %f12539;
	// end inline asm
	// begin inline asm
	fma.rn.f32 %f12555, %f65532, %f65537, %f12551;
	// end inline asm
	// begin inline asm
	fma.rn.f32 %f12559, %f65536, %f65537, %f12547;
	// end inline asm
	// begin inline asm
	fma.rn.f32 %f12563, %f65540, %f65541, %f12559;
	// end inline asm
	// begin inline asm
	fma.rn.f32 %f12567, %f65536, %f65541, %f12555;
	// end inline asm
	// begin inline asm
	fma.rn.f32 %f12571, %f65532, %f65537, %f12567;
	// end inline asm
	// begin inline asm
	fma.rn.f32 %f12575, %f65536, %f65537, %f12563;
	// end inline asm
	// begin inline asm
	fma.rn.f32 %f12579, %f65540, %f65541, %f12575;
	// end inline asm
	// begin inline asm
	fma.rn.f32 %f12583, %f65536, %f65541, %f12571;
	// end inline asm
	// begin inline asm
	fma.rn.f32 %f12587, %f65532, %f65537, %f12583;
	// end inline asm
	// begin inline asm
	fma.rn.f32 %f12591, %f65536, %f65537, %f12579;
	// end inline asm
	// begin inline asm
	fma.rn.f32 %f12595, %f65540, %f65541, %f12591;
	// end inline asm
	// begin inline asm
	fma.rn.f32 %f12599, %f65536, %f65541, %f12587;
	// end inline asm
	// begin inline asm
	fma.rn.f32 %f12603, %f65532, %f65537, %f12599;
	// end inline asm
	// begin inline asm
	fma.rn.f32 %f12607, %f65536, %f65537, %f12595;
	// end inline asm
	// begin inline asm
	fma.rn.f32 %f12611, %f65540, %f65541, %f12607;
	// end inline asm
	// begin inline asm
	fma.rn.f32 %f12615, %f65536, %f65541, %f12603;
	// end inline asm
	// begin inline asm
	fma.rn.f32 %f12619, %f65532, %f65537, %f12615;
	// end inline asm
	// begin inline asm
	fma.rn.f32 %f12623, %f65536, %f65537, %f12611;
	// end inline asm
	// begin inline asm
	fma.rn.f32 %f12627, %f65540, %f65541, %f12623;
	// end inline asm
	// begin inline asm
	fma.rn.f32 %f12631, %f65536, %f65541, %f12619;
	// end inline asm
	// begin inline asm
	fma.rn.f32 %f12635, %f65532, %f65537, %f12631;
	// end inline asm
	// begin inline asm
	fma.rn.f32 %f12639, %f65536, %f65537, %f12627;
	// end inline asm
	// begin inline asm
	fma.rn.f32 %f12643, %f65540, %f65541, %f12639;
	// end inline asm
	// begin inline asm
	fma.rn.f32 %f12647, %f65536, %f65541, %f12635;
	// end inline asm
	// begin inline asm
	fma.rn.f32 %f12651, %f65532, %f65537, %f12647;
	// end inline asm
	// begin inline asm
	fma.rn.f32 %f12655, %f65536, %f65537, %f12643;
	// end inline asm
	// begin inline asm
	fma.rn.f32 %f12659, %f65540, %f65541, %f12655;
	// end inline asm
	// begin inline asm
	fma.rn.f32 %f12663, %f65536, %f65541, %f12651;
	// end inline asm
	// begin inline asm
	fma.rn.f32 %f12667, %f65532, %f65537, %f12663;
	// end inline asm
	// begin inline asm
	fma.rn.f32 %f12671, %f65536, %f65537, %f12659;
	// end inline asm
	// begin inline asm
	fma.rn.f32 %f12675, %f65540, %f65541, %f12671;
	// end inline asm
	// begin inline asm
	fma.rn.f32 %f12679, %f65536, %f65541, %f12667;
	// end inline asm
	// begin inline asm
	fma.rn.f32 %f12683, %f65532, %f65537, %f12679;
	// end inline asm
	// begin inline asm
	fma.rn.f32 %f12687, %f65536, %f65537, %f12675;
	// end inline asm
	// begin inline asm
	fma.rn.f32 %f12691, %f65540, %f65541, %f12687;
	// end inline asm
	// begin inline asm
	fma.rn.f32 %f12695, %f65536, %f65541, %f12683;
	// end inline asm
	// begin inline asm
	fma.rn.f32 %f12699, %f65532, %f65537, %f12695;
	// end inline asm
	// begin inline asm
	fma.rn.f32 %f12703, %f65536, %f65537, %f12691;
	// end inline asm
	// begin inline asm
	fma.rn.f32 %f12707, %f65540, %f65541, %f12703;
	// end inline asm
	// begin inline asm
	fma.rn.f32 %f12711, %f65536, %f65541, %f12699;
	// end inline asm
	// begin inline asm
	fma.rn.f32 %f12715, %f65532, %f65537, %f12711;
	// end inline asm
	// begin inline asm
	fma.rn.f32 %f12719, %f65536, %f65537, %f12707;
	// end inline asm
	// begin inline asm
	fma.rn.f32 %f12723, %f65540, %f65541, %f12719;
	// end inline asm
	// begin inline asm
	fma.rn.f32 %f12727, %f65536, %f65541, %f12715;
	// end inline asm
	// begin inline asm
	fma.rn.f32 %f12731, %f65532, %f65537, %f12727;
	// end inline asm
	// begin inline asm
	fma.rn.f32 %f12735, %f65536, %f65537, %f12723;
	// end inline asm
	// begin inline asm
	fma.rn.f32 %f12739, %f65540, %f65541, %f12735;
	// end inline asm
	// begin inline asm
	fma.rn.f32 %f12743, %f65536, %f65541, %f12731;
	// end inline asm
	// begin inline asm
	fma.rn.f32 %f12747, %f65532, %f65537, %f12743;
	// end inline asm
	// begin inline asm
	fma.rn.f32 %f12751, %f65536, %f65537, %f12739;
	// end inline asm
	// begin inline asm
	fma.rn.f32 %f12755, %f65540, %f65541, %f12751;
	// end inline asm
	// begin inline asm
	fma.rn.f32 %f12759, %f65536, %f65541, %f12747;
	// end inline asm
	// begin inline asm
	fma.rn.f32 %f12763, %f65532, %f65537, %f12759;
	// end inline asm
	// begin inline asm
	fma.rn.f32 %f12767, %f65536, %f65537, %f12755;
	// end inline asm
	// begin inline asm
	fma.rn.f32 %f12771, %f65540, %f65541, %f12767;
	// end inline asm
	// begin inline asm
	fma.rn.f32 %f12775, %f65536, %f65541, %f12763;
	// end inline asm
	// begin inline asm
	fma.rn.f32 %f12779, %f65532, %f65537, %f12775;
	// end inline asm
	// begin inline asm
	fma.rn.f32 %f12783, %f65536, %f65537, %f12771;
	// end inline asm
	// begin inline asm
	fma.rn.f32 %f12787, %f65540, %f65541, %f12783;
	// end inline asm
	// begin inline asm
	fma.rn.f32 %f12791, %f65536, %f65541, %f12779;
	// end inline asm
	// begin inline asm
	fma.rn.f32 %f12795, %f65532, %f65537, %f12791;
	// end inline asm
	// begin inline asm
	fma.rn.f32 %f12799, %f65536, %f65537, %f12787;
	// end inline asm
	// begin inline asm
	fma.rn.f32 %f12803, %f65540, %f65541, %f12799;
	// end inline asm
	// begin inline asm
	fma.rn.f32 %f12807, %f65536, %f65541, %f12795;
	// end inline asm
	// begin inline asm
	fma.rn.f32 %f12811, %f65532, %f65537, %f12807;
	// end inline asm
	// begin inline asm
	fma.rn.f32 %f12815, %f65536, %f65537, %f12803;
	// end inline asm
	// begin inline asm
	fma.rn.f32 %f12819, %f65540, %f65541, %f12815;
	// end inline asm
	// begin inline asm
	fma.rn.f32 %f12823, %f65536, %f65541, %f12811;
	// end inline asm
	// begin inline asm
	fma.rn.f32 %f12827, %f65532, %f65537, %f12823;
	// end inline asm
	// begin inline asm
	fma.rn.f32 %f12831, %f65536, %f65537, %f12819;
	// end inline asm
	// begin inline asm
	fma.rn.f32 %f12835, %f65540, %f65541, %f12831;
	// end inline asm
	// begin inline asm
	fma.rn.f32 %f12839, %f65536, %f65541, %f12827;
	// end inline asm
	// begin inline asm
	fma.rn.f32 %f12843, %f65532, %f65537, %f12839;
	// end inline asm
	// begin inline asm
	fma.rn.f32 %f12847, %f65536, %f65537, %f12835;
	// end inline asm
	// begin inline asm
	fma.rn.f32 %f12851, %f65540, %f65541, %f12847;
	// end inline asm
	// begin inline asm
	fma.rn.f32 %f12855, %f65536, %f65541, %f12843;
	// end inline asm
	// begin inline asm
	fma.rn.f32 %f12859, %f65532, %f65537, %f12855;
	// end inline asm
	// begin inline asm
	fma.rn.f32 %f12863, %f65536, %f65537, %f12851;
	// end inline asm
	// begin inline asm
	fma.rn.f32 %f12867, %f65540, %f65541, %f12863;
	// end inline asm
	// begin inline asm
	fma.rn.f32 %f12871, %f65536, %f65541, %f12859;
	// end inline asm
	// begin inline asm
	fma.rn.f32 %f12875, %f65532, %f65537, %f12871;
	// end inline asm
	// begin inline asm
	fma.rn.f32 %f12879, %f65536, %f65537, %f12867;
	// end inline asm
	// begin inline asm
	fma.rn.f32 %f12883, %f65540, %f65541, %f12879;
	// end inline asm
	// begin inline asm
	fma.rn.f32 %f12887, %f65536, %f65541, %f12875;
	// end inline asm
	// begin inline asm
	fma.rn.f32 %f12891, %f65532, %f65537, %f12887;
	// end inline asm
	// begin inline asm
	fma.rn.f32 %f12895, %f65536, %f65537, %f12883;
	// end inline asm
	// begin inline asm
	fma.rn.f32 %f12899, %f65540, %f65541, %f12895;
	// end inline asm
	// begin inline asm
	fma.rn.f32 %f12903, %f65536, %f65541, %f12891;
	// end inline asm
	// begin inline asm
	fma.rn.f32 %f12907, %f65532, %f65537, %f12903;
	// end inline asm
	// begin inline asm
	fma.rn.f32 %f12911, %f65536, %f65537, %f12899;
	// end inline asm
	// begin inline asm
	fma.rn.f32 %f12915, %f65540, %f65541, %f12911;
	// end inline asm
	// begin inline asm
	fma.rn.f32 %f12919, %f65536, %f65541, %f12907;
	// end inline asm
	// begin inline asm
	fma.rn.f32 %f12923, %f65532, %f65537, %f12919;
	// end inline asm
	// begin inline asm
	fma.rn.f32 %f12927, %f65536, %f65537, %f12915;
	// end inline asm
	// begin inline asm
	fma.rn.f32 %f12931, %f65540, %f65541, %f12927;
	// end inline asm
	// begin inline asm
	fma.rn.f32 %f12935, %f65536, %f65541, %f12923;
	// end inline asm
	// begin inline asm
	fma.rn.f32 %f12939, %f65532, %f65537, %f12935;
	// end inline asm
	// begin inline asm
	fma.rn.f32 %f12943, %f65536, %f65537, %f12931;
	// end inline asm
	// begin inline asm
	fma.rn.f32 %f12947, %f65540, %f65541, %f12943;
	// end inline asm
	// begin inline asm
	fma.rn.f32 %f12951, %f65536, %f65541, %f12939;
	// end inline asm
	// begin inline asm
	fma.rn.f32 %f12955, %f65532, %f65537, %f12951;
	// end inline asm
	// begin inline asm
	fma.rn.f32 %f12959, %f65536, %f65537, %f12947;
	// end inline asm
	// begin inline asm
	fma.rn.f32 %f12963, %f65540, %f65541, %f12959;
	// end inline asm
	// begin inline asm
	fma.rn.f32 %f12967, %f65536, %f65541, %f12955;
	// end inline asm
	// begin inline asm
	fma.rn.f32 %f12971, %f65532, %f65537, %f12967;
	// end inline asm
	// begin inline asm
	fma.rn.f32 %f12975, %f65536, %f65537, %f12963;
	// end inline asm
	// begin inline asm
	fma.rn.f32 %f12979, %f65540, %f65541, %f12975;
	// end inline asm
	// begin inline asm
	fma.rn.f32 %f12983, %f65536, %f65541, %f12971;
	// end inline asm
	// begin inline asm
	fma.rn.f32 %f12987, %f65532, %f65537, %f12983;
	// end inline asm
	// begin inline asm
	fma.rn.f32 %f12991, %f65536, %f65537, %f12979;
	// end inline asm
	// begin inline asm
	fma.rn.f32 %f12995, %f65540, %f65541, %f12991;
	// end inline asm
	// begin inline asm
	fma.rn.f32 %f12999, %f65536, %f65541, %f12987;
	// end inline asm
	// begin inline asm
	fma.rn.f32 %f13003, %f65532, %f65537, %f12999;
	// end inline asm
	// begin inline asm
	fma.rn.f32 %f13007, %f65536, %f65537, %f12995;
	// end inline asm
	// begin inline asm
	fma.rn.f32 %f13011, %f65540, %f65541, %f13007;
	// end inline asm
	// begin inline asm
	fma.rn.f32 %f13015, %f65536, %f65541, %f13003;
	// end inline asm
	// begin inline asm
	fma.rn.f32 %f13019, %f65532, %f65537, %f13015;
	// end inline asm
	// begin inline asm
	fma.rn.f32 %f13023, %f65536, %f65537, %f13011;
	// end inline asm
	// begin inline asm
	fma.rn.f32 %f13027, %f65540, %f65541, %f13023;
	// end inline asm
	// begin inline asm
	fma.rn.f32 %f13031, %f65536, %f65541, %f13019;
	// end inline asm
	// begin inline asm
	fma.rn.f32 %f13035, %f65532, %f65537, %f13031;
	// end inline asm
	// begin inline asm
	fma.rn.f32 %f13039, %f65536, %f65537, %f13027;
	// end inline asm
	// begin inline asm
	fma.rn.f32 %f13043, %f65540, %f65541, %f13039;
	// end inline asm
	// begin inline asm
	fma.rn.f32 %f13047, %f65536, %f65541, %f13035;
	// end inline asm
	// begin inline asm
	fma.rn.f32 %f13051, %f65532, %f65537, %f13047;
	// end inline asm
	// begin inline asm
	fma.rn.f32 %f13055, %f65536, %f65537, %f13043;
	// end inline asm
	// begin inline asm
	fma.rn.f32 %f13059, %f65540, %f65541, %f13055;
	// end inline asm
	// begin inline asm
	fma.rn.f32 %f13063, %f65536, %f65541, %f13051;
	// end inline asm
	// begin inline asm
	fma.rn.f32 %f13067, %f65532, %f65537, %f13063;
	// end inline asm
	// begin inline asm
	fma.rn.f32 %f13071, %f65536, %f65537, %f13059;
	// end inline asm
	// begin inline asm
	fma.rn.f32 %f13075, %f65540, %f65541, %f13071;
	// end inline asm
	// begin inline asm
	fma.rn.f32 %f13079, %f65536, %f65541, %f13067;
	// end inline asm
	// begin inline asm
	fma.rn.f32 %f13083, %f65532, %f65537, %f13079;
	// end inline asm
	// begin inline asm
	fma.rn.f32 %f13087, %f65536, %f65537, %f13075;
	// end inline asm
	// begin inline asm
	fma.rn.f32 %f13091, %f65540, %f65541, %f13087;
	// end inline asm
	// begin inline asm
	fma.rn.f32 %f13095, %f65536, %f65541, %f13083;
	// end inline asm
	// begin inline asm
	fma.rn.f32 %f13099, %f65532, %f65537, %f13095;
	// end inline asm
	// begin inline asm
	fma.rn.f32 %f13103, %f65536, %f65537, %f13091;
	// end inline asm
	// begin inline asm
	fma.rn.f32 %f13107, %f65540, %f65541, %f13103;
	// end inline asm
	// begin inline asm
	fma.rn.f32 %f13111, %f65536, %f65541, %f13099;
	// end inline asm
	// begin inline asm
	fma.rn.f32 %f13115, %f65532, %f65537, %f13111;
	// end inline asm
	// begin inline asm
	fma.rn.f32 %f13119, %f65536, %f65537, %f13107;
	// end inline asm
	// begin inline asm
	fma.rn.f32 %f13123, %f65540, %f65541, %f13119;
	// end inline asm
	// begin inline asm
	fma.rn.f32 %f13127, %f65536, %f65541, %f13115;
	// end inline asm
	// begin inline asm
	fma.rn.f32 %f13131, %f65532, %f65537, %f13127;
	// end inline asm
	// begin inline asm
	fma.rn.f32 %f13135, %f65536, %f65537, %f13123;
	// end inline asm
	// begin inline asm
	fma.rn.f32 %f13139, %f65540, %f65541, %f13135;
	// end inline asm
	// begin inline asm
	fma.rn.f32 %f13143, %f65536, %f65541, %f13131;
	// end inline asm
	// begin inline asm
	fma.rn.f32 %f13147, %f65532, %f65537, %f13143;
	// end inline asm
	// begin inline asm
	fma.rn.f32 %f13151, %f65536, %f65537, %f13139;
	// end inline asm
	// begin inline asm
	fma.rn.f32 %f13155, %f65540, %f65541, %f13151;
	// end inline asm
	// begin inline asm
	fma.rn.f32 %f13159, %f65536, %f65541, %f13147;
	// end inline asm
	// begin inline asm
	fma.rn.f32 %f13163, %f65532, %f65537, %f13159;
	// end inline asm
	// begin inline asm
	fma.rn.f32 %f13167, %f65536, %f65537, %f13155;
	// end inline asm
	// begin inline asm
	fma.rn.f32 %f13171, %f65540, %f65541, %f13167;
	// end inline asm
	// begin inline asm
	fma.rn.f32 %f13175, %f65536, %f65541, %f13163;
	// end inline asm
	// begin inline asm
	fma.rn.f32 %f13179, %f65532, %f65537, %f13175;
	// end inline asm
	// begin inline asm
	fma.rn.f32 %f13183, %f65536, %f65537, %f13171;
	// end inline asm
	// begin inline asm
	fma.rn.f32 %f13187, %f65540, %f65541, %f13183;
	// end inline asm
	// begin inline asm
	fma.rn.f32 %f13191, %f65536, %f65541, %f13179;
	// end inline asm
	// begin inline asm
	fma.rn.f32 %f13195, %f65532, %f65537, %f13191;
	// end inline asm
	// begin inline asm
	fma.rn.f32 %f13199, %f65536, %f65537, %f13187;
	// end inline asm
	// begin inline asm
	fma.rn.f32 %f13203, %f65540, %f65541, %f13199;
	// end inline asm
	// begin inline asm
	fma.rn.f32 %f13207, %f65536, %f65541, %f13195;
	// end inline asm
	// begin inline asm
	fma.rn.f32 %f13211, %f65532, %f65537, %f13207;
	// end inline asm
	// begin inline asm
	fma.rn.f32 %f13215, %f65536, %f65537, %f13203;
	// end inline asm
	// begin inline asm
	fma.rn.f32 %f13219, %f65540, %f65541, %f13215;
	// end inline asm
	// begin inline asm
	fma.rn.f32 %f13223, %f65536, %f65541, %f13211;
	// end inline asm
	// begin inline asm
	fma.rn.f32 %f13227, %f65532, %f65537, %f13223;
	// end inline asm
	// begin inline asm
	fma.rn.f32 %f13231, %f65536, %f65537, %f13219;
	// end inline asm
	// begin inline asm
	fma.rn.f32 %f13235, %f65540, %f65541, %f13231;
	// end inline asm
	// begin inline asm
	fma.rn.f32 %f13239, %f65536, %f65541, %f13227;
	// end inline asm
	// begin inline asm
	fma.rn.f32 %f13243, %f65532, %f65537, %f13239;
	// end inline asm
	// begin inline asm
	fma.rn.f32 %f13247, %f65536, %f65537, %f13235;
	// end inline asm
	// begin inline asm
	fma.rn.f32 %f13251, %f65540, %f65541, %f13247;
	// end inline asm
	// begin inline asm
	fma.rn.f32 %f13255, %f65536, %f65541, %f13243;
	// end inline asm
	// begin inline asm
	fma.rn.f32 %f13259, %f65532, %f65537, %f13255;
	// end inline asm
	// begin inline asm
	fma.rn.f32 %f13263, %f65536, %f65537, %f13251;
	// end inline asm
	// begin inline asm
	fma.rn.f32 %f13267, %f65540, %f65541, %f13263;
	// end inline asm
	// begin inline asm
	fma.rn.f32 %f13271, %f65536, %f65541, %f13259;
	// end inline asm
	// begin inline asm
	fma.rn.f32 %f13275, %f65532, %f65537, %f13271;
	// end inline asm
	// begin inline asm
	fma.rn.f32 %f13279, %f65536, %f65537, %f13267;
	// end inline asm
	// begin inline asm
	fma.rn.f32 %f13283, %f65540, %f65541, %f13279;
	// end inline asm
	// begin inline asm
	fma.rn.f32 %f13287, %f65536, %f65541, %f13275;
	// end inline asm
	// begin inline asm
	fma.rn.f32 %f13291, %f65532, %f65537, %f13287;
	// end inline asm
	// begin inline asm
	fma.rn.f32 %f13295, %f65536, %f65537, %f13283;
	// end inline asm
	// begin inline asm
	fma.rn.f32 %f13299, %f65540, %f65541, %f13295;
	// end inline asm
	// begin inline asm
	fma.rn.f32 %f13303, %f65536, %f65541, %f13291;
	// end inline asm
	// begin inline asm
	fma.rn.f32 %f13307, %f65532, %f65537, %f13303;
	// end inline asm
	// begin inline asm
	fma.rn.f32 %f13311, %f65536, %f65537, %f13299;
	// end inline asm
	// begin inline asm
	fma.rn.f32 %f13315, %f65540, %f65541, %f13311;
	// end inline asm
	// begin inline asm
	fma.rn.f32 %f13319, %f65536, %f65541, %f13307;
	// end inline asm
	// begin inline asm
	fma.rn.f32 %f13323, %f65532, %f65537, %f13319;
	// end inline asm
	// begin inline asm
	fma.rn.f32 %f13327, %f65536, %f65537, %f13315;
	// end inline asm
	// begin inline asm
	fma.rn.f32 %f13331, %f65540, %f65541, %f13327;
	// end inline asm
	// begin inline asm
	fma.rn.f32 %f13335, %f65536, %f65541, %f13323;
	// end inline asm
	// begin inline asm
	fma.rn.f32 %f13339, %f65532, %f65537, %f13335;
	// end inline asm
	// begin inline asm
	fma.rn.f32 %f13343, %f65536, %f65537, %f13331;
	// end inline asm
	// begin inline asm
	fma.rn.f32 %f13347, %f65540, %f65541, %f13343;
	// end inline asm
	// begin inline asm
	fma.rn.f32 %f13351, %f65536, %f65541, %f13339;
	// end inline asm
	// begin inline asm
	fma.rn.f32 %f13355, %f65532, %f65537, %f13351;
	// end inline asm
	// begin inline asm
	fma.rn.f32 %f13359, %f65536, %f65537, %f13347;
	// end inline asm
	// begin inline asm
	fma.rn.f32 %f13363, %f65540, %f65541, %f13359;
	// end inline asm
	// begin inline asm
	fma.rn.f32 %f13367, %f65536, %f65541, %f13355;
	// end inline asm
	// begin inline asm
	fma.rn.f32 %f13371, %f65532, %f65537, %f13367;
	// end inline asm
	// begin inline asm
	fma.rn.f32 %f13375, %f65536, %f65537, %f13363;
	// end inline asm
	// begin inline asm
	fma.rn.f32 %f13379, %f65540, %f65541, %f13375;
	// end inline asm
	// begin inline asm
	fma.rn.f32 %f13383, %f65536, %f65541, %f13371;
	// end inline asm
	// begin inline asm
	fma.rn.f32 %f13387, %f65532, %f65537, %f13383;
	// end inline asm
	// begin inline asm
	fma.rn.f32 %f13391, %f65536, %f65537, %f13379;
	// end inline asm
	// begin inline asm
	fma.rn.f32 %f13395, %f65540, %f65541, %f13391;
	// end inline asm
	// begin inline asm
	fma.rn.f32 %f13399, %f65536, %f65541, %f13387;
	// end inline asm
	// begin inline asm
	fma.rn.f32 %f13403, %f65532, %f65537, %f13399;
	// end inline asm
	// begin inline asm
	fma.rn.f32 %f13407, %f65536, %f65537, %f13395;
	// end inline asm
	// begin inline asm
	fma.rn.f32 %f13411, %f65540, %f65541, %f13407;
	// end inline asm
	// begin inline asm
	fma.rn.f32 %f13415, %f65536, %f65541, %f13403;
	// end inline asm
	// begin inline asm
	fma.rn.f32 %f13419, %f65532, %f65537, %f13415;
	// end inline asm
	// begin inline asm
	fma.rn.f32 %f13423, %f65536, %f65537, %f13411;
	// end inline asm
	// begin inline asm
	fma.rn.f32 %f13427, %f65540, %f65541, %f13423;
	// end inline asm
	// begin inline asm
	fma.rn.f32 %f13431, %f65536, %f65541, %f13419;
	// end inline asm
	// begin inline asm
	fma.rn.f32 %f13435, %f65532, %f65537, %f13431;
	// end inline asm
	// begin inline asm
	fma.rn.f32 %f13439, %f65536, %f65537, %f13427;
	// end inline asm
	// begin inline asm
	fma.rn.f32 %f13443, %f65540, %f65541, %f13439;
	// end inline asm
	// begin inline asm
	fma.rn.f32 %f13447, %f65536, %f65541, %f13435;
	// end inline asm
	// begin inline asm
	fma.rn.f32 %f13451, %f65532, %f65537, %f13447;
	// end inline asm
	// begin inline asm
	fma.rn.f32 %f13455, %f65536, %f65537, %f13443;
	// end inline asm
	// begin inline asm
	fma.rn.f32 %f13459, %f65540, %f65541, %f13455;
	// end inline asm
	// begin inline asm
	fma.rn.f32 %f13463, %f65536, %f65541, %f13451;
	// end inline asm
	// begin inline asm
	fma.rn.f32 %f13467, %f65532, %f65537, %f13463;
	// end inline asm
	// begin inline asm
	fma.rn.f32 %f13471, %f65536, %f65537, %f13459;
	// end inline asm
	// begin inline asm
	fma.rn.f32 %f13475, %f65540, %f65541, %f13471;
	// end inline asm
	// begin inline asm
	fma.rn.f32 %f13479, %f65536, %f65541, %f13467;
	// end inline asm
	// begin inline asm
	fma.rn.f32 %f13483, %f65532, %f65537, %f13479;
	// end inline asm
	// begin inline asm
	fma.rn.f32 %f13487, %f65536, %f65537, %f13475;
	// end inline asm
	// begin inline asm
	fma.rn.f32 %f13491, %f65540, %f65541, %f13487;
	// end inline asm
	// begin inline asm
	fma.rn.f32 %f13495, %f65536, %f65541, %f13483;
	// end inline asm
	// begin inline asm
	fma.rn.f32 %f13499, %f65532, %f65537, %f13495;
	// end inline asm
	// begin inline asm
	fma.rn.f32 %f13503, %f65536, %f65537, %f13491;
	// end inline asm
	// begin inline asm
	fma.rn.f32 %f13507, %f65540, %f65541, %f13503;
	// end inline asm
	// begin inline asm
	fma.rn.f32 %f13511, %f65536, %f65541, %f13499;
	// end inline asm
	// begin inline asm
	fma.rn.f32 %f13515, %f65532, %f65537, %f13511;
	// end inline asm
	// begin inline asm
	fma.rn.f32 %f13519, %f65536, %f65537, %f13507;
	// end inline asm
	// begin inline asm
	fma.rn.f32 %f13523, %f65540, %f65541, %f13519;
	// end inline asm
	// begin inline asm
	fma.rn.f32 %f13527, %f65536, %f65541, %f13515;
	// end inline asm
	// begin inline asm
	fma.rn.f32 %f13531, %f65532, %f65537, %f13527;
	// end inline asm
	// begin inline asm
	fma.rn.f32 %f13535, %f65536, %f65537, %f13523;
	// end inline asm
	// begin inline asm
	fma.rn.f32 %f13539, %f65540, %f65541, %f13535;
	// end inline asm
	// begin inline asm
	fma.rn.f32 %f13543, %f65536, %f65541, %f13531;
	// end inline asm
	// begin inline asm
	fma.rn.f32 %f13547, %f65532, %f65537, %f13543;
	// end inline asm
	// begin inline asm
	fma.rn.f32 %f13551, %f65536, %f65537, %f13539;
	// end inline asm
	// begin inline asm
	fma.rn.f32 %f13555, %f65540, %f65541, %f13551;
	// end inline asm
	// begin inline asm
	fma.rn.f32 %f13559, %f65536, %f65541, %f13547;
	// end inline asm
	// begin inline asm
	fma.rn.f32 %f13563, %f65532, %f65537, %f13559;
	// end inline asm
	// begin inline asm
	fma.rn.f32 %f13567, %f65536, %f65537, %f13555;
	// end inline asm
	// begin inline asm
	fma.rn.f32 %f13571, %f65540, %f65541, %f13567;
	// end inline asm
	// begin inline asm
	fma.rn.f32 %f13575, %f65536, %f65541, %f13563;
	// end inline asm
	// begin inline asm
	fma.rn.f32 %f13579, %f65532, %f65537, %f13575;
	// end inline asm
	// begin inline asm
	fma.rn.f32 %f13583, %f65536, %f65537, %f13571;
	// end inline asm
	// begin inline asm
	fma.rn.f32 %f13587, %f65540, %f65541, %f13583;
	// end inline asm
	// begin inline asm
	fma.rn.f32 %f13591, %f65536, %f65541, %f13579;
	// end inline asm
	// begin inline asm
	fma.rn.f32 %f13595, %f65532, %f65537, %f13591;
	// end inline asm
	// begin inline asm
	fma.rn.f32 %f13599, %f65536, %f65537, %f13587;
	// end inline asm
	// begin inline asm
	fma.rn.f32 %f13603, %f65540, %f65541, %f13599;
	// end inline asm
	// begin inline asm
	fma.rn.f32 %f13607, %f65536, %f65541, %f13595;
	// end inline asm
	// begin inline asm
	fma.rn.f32 %f13611, %f65532, %f65537, %f13607;
	// end inline asm
	// begin inline asm
	fma.rn.f32 %f13615, %f65536, %f65537, %f13603;
	// end inline asm
	// begin inline asm
	fma.rn.f32 %f13619, %f65540, %f65541, %f13615;
	// end inline asm
	// begin inline asm
	fma.rn.f32 %f13623, %f65536, %f65541, %f13611;
	// end inline asm
	// begin inline asm
	fma.rn.f32 %f13627, %f65532, %f65537, %f13623;
	// end inline asm
	// begin inline asm
	fma.rn.f32 %f13631, %f65536, %f65537, %f13619;
	// end inline asm
	// begin inline asm
	fma.rn.f32 %f13635, %f65540, %f65541, %f13631;
	// end inline asm
	// begin inline asm
	fma.rn.f32 %f13639, %f65536, %f65541, %f13627;
	// end inline asm
	// begin inline asm
	fma.rn.f32 %f13643, %f65532, %f65537, %f13639;
	// end inline asm
	// begin inline asm
	fma.rn.f32 %f13647, %f65536, %f65537, %f13635;
	// end inline asm
	// begin inline asm
	fma.rn.f32 %f13651, %f65540, %f65541, %f13647;
	// end inline asm
	// begin inline asm
	fma.rn.f32 %f13655, %f65536, %f65541, %f13643;
	// end inline asm
	// begin inline asm
	fma.rn.f32 %f13659, %f65532, %f65537, %f13655;
	// end inline asm
	// begin inline asm
	fma.rn.f32 %f13663, %f65536, %f65537, %f13651;
	// end inline asm
	// begin inline asm
	fma.rn.f32 %f13667, %f65540, %f65541, %f13663;
	// end inline asm
	// begin inline asm
	fma.rn.f32 %f13671, %f65536, %f65541, %f13659;
	// end inline asm
	// begin inline asm
	fma.rn.f32 %f13675, %f65532, %f65537, %f13671;
	// end inline asm
	// begin inline asm
	fma.rn.f32 %f13679, %f65536, %f65537, %f13667;
	// end inline asm
	// begin inline asm
	fma.rn.f32 %f13683, %f65540, %f65541, %f13679;
	// end inline asm
	// begin inline asm
	fma.rn.f32 %f13687, %f65536, %f65541, %f13675;
	// end inline asm
	// begin inline asm
	fma.rn.f32 %f13691, %f65532, %f65537, %f13687;
	// end inline asm
	// begin inline asm
	fma.rn.f32 %f13695, %f65536, %f65537, %f13683;
	// end inline asm
	// begin inline asm
	fma.rn.f32 %f13699, %f65540, %f65541, %f13695;
	// end inline asm
	// begin inline asm
	fma.rn.f32 %f13703, %f65536, %f65541, %f13691;
	// end inline asm
	// begin inline asm
	fma.rn.f32 %f13707, %f65532, %f65537, %f13703;
	// end inline asm
	// begin inline asm
	fma.rn.f32 %f13711, %f65536, %f65537, %f13699;
	// end inline asm
	// begin inline asm
	fma.rn.f32 %f13715, %f65540, %f65541, %f13711;
	// end inline asm
	// begin inline asm
	fma.rn.f32 %f13719, %f65536, %f65541, %f13707;
	// end inline asm
	// begin inline asm
	fma.rn.f32 %f13723, %f65532, %f65537, %f13719;
	// end inline asm
	// begin inline asm
	fma.rn.f32 %f13727, %f65536, %f65537, %f13715;
	// end inline asm
	// begin inline asm
	fma.rn.f32 %f13731, %f65540, %f65541, %f13727;
	// end inline asm
	// begin inline asm
	fma.rn.f32 %f13735, %f65536, %f65541, %f13723;
	// end inline asm
	// begin inline asm
	fma.rn.f32 %f13739, %f65532, %f65537, %f13735;
	// end inline asm
	// begin inline asm
	fma.rn.f32 %f13743, %f65536, %f65537, %f13731;
	// end inline asm
	// begin inline asm
	fma.rn.f32 %f13747, %f65540, %f65541, %f13743;
	// end inline asm
	// begin inline asm
	fma.rn.f32 %f13751, %f65536, %f65541, %f13739;
	// end inline asm
	// begin inline asm
	fma.rn.f32 %f13755, %f65532, %f65537, %f13751;
	// end inline asm
	// begin inline asm
	fma.rn.f32 %f13759, %f65536, %f65537, %f13747;
	// end inline asm
	// begin inline asm
	fma.rn.f32 %f13763, %f65540, %f65541, %f13759;
	// end inline asm
	// begin inline asm
	fma.rn.f32 %f13767, %f65536, %f65541, %f13755;
	// end inline asm
	// begin inline asm
	fma.rn.f32 %f13771, %f65532, %f65537, %f13767;
	// end inline asm
	// begin inline asm
	fma.rn.f32 %f13775, %f65536, %f65537, %f13763;
	// end inline asm
	// begin inline asm
	fma.rn.f32 %f13779, %f65540, %f65541, %f13775;
	// end inline asm
	// begin inline asm
	fma.rn.f32 %f13783, %f65536, %f65541, %f13771;
	// end inline asm
	// begin inline asm
	fma.rn.f32 %f13787, %f65532, %f65537, %f13783;
	// end inline asm
	// begin inline asm
	fma.rn.f32 %f13791, %f65536, %f65537, %f13779;
	// end inline asm
	// begin inline asm
	fma.rn.f32 %f13795, %f65540, %f65541, %f13791;
	// end inline asm
	// begin inline asm
	fma.rn.f32 %f13799, %f65536, %f65541, %f13787;
	// end inline asm
	// begin inline asm
	fma.rn.f32 %f13803, %f65532, %f65537, %f13799;
	// end inline asm
	// begin inline asm
	fma.rn.f32 %f13807, %f65536, %f65537, %f13795;
	// end inline asm
	// begin inline asm
	fma.rn.f32 %f13811, %f65540, %f65541, %f13807;
	// end inline asm
	// begin inline asm
	fma.rn.f32 %f13815, %f65536, %f65541, %f13803;
	// end inline asm
	// begin inline asm
	fma.rn.f32 %f13819, %f65532, %f65537, %f13815;
	// end inline asm
	// begin inline asm
	fma.rn.f32 %f13823, %f65536, %f65537, %f13811;
	// end inline asm
	// begin inline asm
	fma.rn.f32 %f13827, %f65540, %f65541, %f13823;
	// end inline asm
	// begin inline asm
	fma.rn.f32 %f13831, %f65536, %f65541, %f13819;
	// end inline asm
	// begin inline asm
	fma.rn.f32 %f13835, %f65532, %f65537, %f13831;
	// end inline asm
	// begin inline asm
	fma.rn.f32 %f13839, %f65536, %f65537, %f13827;
	// end inline asm
	// begin inline asm
	fma.rn.f32 %f13843, %f65540, %f65541, %f13839;
	// end inline asm
	// begin inline asm
	fma.rn.f32 %f13847, %f65536, %f65541, %f13835;
	// end inline asm
	// begin inline asm
	fma.rn.f32 %f13851, %f65532, %f65537, %f13847;
	// end inline asm
	// begin inline asm
	fma.rn.f32 %f13855, %f65536, %f65537, %f13843;
	// end inline asm
	// begin inline asm
	fma.rn.f32 %f13859, %f65540, %f65541, %f13855;
	// end inline asm
	// begin inline asm
	fma.rn.f32 %f13863, %f65536, %f65541, %f13851;
	// end inline asm
	// begin inline asm
	fma.rn.f32 %f13867, %f65532, %f65537, %f13863;
	// end inline asm
	// begin inline asm
	fma.rn.f32 %f13871, %f65536, %f65537, %f13859;
	// end inline asm
	// begin inline asm
	fma.rn.f32 %f13875, %f65540, %f65541, %f13871;
	// end inline asm
	// begin inline asm
	fma.rn.f32 %f13879, %f65536, %f65541, %f13867;
	// end inline asm
	// begin inline asm
	fma.rn.f32 %f13883, %f65532, %f65537, %f13879;
	// end inline asm
	// begin inline asm
	fma.rn.f32 %f13887, %f65536, %f65537, %f13875;
	// end inline asm
	// begin inline asm
	fma.rn.f32 %f13891, %f65540, %f65541, %f13887;
	// end inline asm
	// begin inline asm
	fma.rn.f32 %f13895, %f65536, %f65541, %f13883;
	// end inline asm
	// begin inline asm
	fma.rn.f32 %f13899, %f65532, %f65537, %f13895;
	// end inline asm
	// begin inline asm
	fma.rn.f32 %f13903, %f65536, %f65537, %f13891;
	// end inline asm
	// begin inline asm
	fma.rn.f32 %f13907, %f65540, %f65541, %f13903;
	// end inline asm
	// begin inline asm
	fma.rn.f32 %f13911, %f65536, %f65541, %f13899;
	// end inline asm
	// begin inline asm
	fma.rn.f32 %f13915, %f65532, %f65537, %f13911;
	// end inline asm
	// begin inline asm
	fma.rn.f32 %f13919, %f65536, %f65537, %f13907;
	// end inline asm
	// begin inline asm
	fma.rn.f32 %f13923, %f65540, %f65541, %f13919;
	// end inline asm
	// begin inline asm
	fma.rn.f32 %f13927, %f65536, %f65541, %f13915;
	// end inline asm
	// begin inline asm
	fma.rn.f32 %f13931, %f65532, %f65537, %f13927;
	// end inline asm
	// begin inline asm
	fma.rn.f32 %f13935, %f65536, %f65537, %f13923;
	// end inline asm
	// begin inline asm
	fma.rn.f32 %f13939, %f65540, %f65541, %f13935;
	// end inline asm
	// begin inline asm
	fma.rn.f32 %f13943, %f65536, %f65541, %f13931;
	// end inline asm
	// begin inline asm
	fma.rn.f32 %f13947, %f65532, %f65537, %f13943;
	// end inline asm
	// begin inline asm
	fma.rn.f32 %f13951, %f65536, %f65537, %f13939;
	// end inline asm
	// begin inline asm
	fma.rn.f32 %f13955, %f65540, %f65541, %f13951;
	// end inline asm
	// begin inline asm
	fma.rn.f32 %f13959, %f65536, %f65541, %f13947;
	// end inline asm
	// begin inline asm
	fma.rn.f32 %f13963, %f65532, %f65537, %f13959;
	// end inline asm
	// begin inline asm
	fma.rn.f32 %f13967, %f65536, %f65537, %f13955;
	// end inline asm
	// begin inline asm
	fma.rn.f32 %f13971, %f65540, %f65541, %f13967;
	// end inline asm
	// begin inline asm
	fma.rn.f32 %f13975, %f65536, %f65541, %f13963;
	// end inline asm
	// begin inline asm
	fma.rn.f32 %f13979, %f65532, %f65537, %f13975;
	// end inline asm
	// begin inline asm
	fma.rn.f32 %f13983, %f65536, %f65537, %f13971;
	// end inline asm
	// begin inline asm
	fma.rn.f32 %f13987, %f65540, %f65541, %f13983;
	// end inline asm
	// begin inline asm
	fma.rn.f32 %f13991, %f65536, %f65541, %f13979;
	// end inline asm
	// begin inline asm
	fma.rn.f32 %f13995, %f65532, %f65537, %f13991;
	// end inline asm
	// begin inline asm
	fma.rn.f32 %f13999, %f65536, %f65537, %f13987;
	// end inline asm
	// begin inline asm
	fma.rn.f32 %f14003, %f65540, %f65541, %f13999;
	// end inline asm
	// begin inline asm
	fma.rn.f32 %f14007, %f65536, %f65541, %f13995;
	// end inline asm
	// begin inline asm
	fma.rn.f32 %f14011, %f65532, %f65537, %f14007;
	// end inline asm
	// begin inline asm
	fma.rn.f32 %f14015, %f65536, %f65537, %f14003;
	// end inline asm
	// begin inline asm
	fma.rn.f32 %f14019, %f65540, %f65541, %f14015;
	// end inline asm
	// begin inline asm
	fma.rn.f32 %f14023, %f65536, %f65541, %f14011;
	// end inline asm
	// begin inline asm
	fma.rn.f32 %f14027, %f65532, %f65537, %f14023;
	// end inline asm
	// begin inline asm
	fma.rn.f32 %f14031, %f65536, %f65537, %f14019;
	// end inline asm
	// begin inline asm
	fma.rn.f32 %f14035, %f65540, %f65541, %f14031;
	// end inline asm
	// begin inline asm
	fma.rn.f32 %f14039, %f65536, %f65541, %f14027;
	// end inline asm
	// begin inline asm
	fma.rn.f32 %f14043, %f65532, %f65537, %f14039;
	// end inline asm
	// begin inline asm
	fma.rn.f32 %f14047, %f65536, %f65537, %f14035;
	// end inline asm
	// begin inline asm
	fma.rn.f32 %f14051, %f65540, %f65541, %f14047;
	// end inline asm
	// begin inline asm
	fma.rn.f32 %f14055, %f65536, %f65541, %f14043;
	// end inline asm
	// begin inline asm
	fma.rn.f32 %f14059, %f65532, %f65537, %f14055;
	// end inline asm
	// begin inline asm
	fma.rn.f32 %f14063, %f65536, %f65537, %f14051;
	// end inline asm
	// begin inline asm
	fma.rn.f32 %f14067, %f65540, %f65541, %f14063;
	// end inline asm
	// begin inline asm
	fma.rn.f32 %f14071, %f65536, %f65541, %f14059;
	// end inline asm
	// begin inline asm
	fma.rn.f32 %f14075, %f65532, %f65537, %f14071;
	// end inline asm
	// begin inline asm
	fma.rn.f32 %f14079, %f65536, %f65537, %f14067;
	// end inline asm
	// begin inline asm
	fma.rn.f32 %f14083, %f65540, %f65541, %f14079;
	// end inline asm
	// begin inline asm
	fma.rn.f32 %f14087, %f65536, %f65541, %f14075;
	// end inline asm
	// begin inline asm
	fma.rn.f32 %f14091, %f65532, %f65537, %f14087;
	// end inline asm
	// begin inline asm
	fma.rn.f32 %f14095, %f65536, %f65537, %f14083;
	// end inline asm
	// begin inline asm
	fma.rn.f32 %f14099, %f65540, %f65541, %f14095;
	// end inline asm
	// begin inline asm
	fma.rn.f32 %f14103, %f65536, %f65541, %f14091;
	// end inline asm
	// begin inline asm
	fma.rn.f32 %f14107, %f65532, %f65537, %f14103;
	// end inline asm
	// begin inline asm
	fma.rn.f32 %f14111, %f65536, %f65537, %f14099;
	// end inline asm
	// begin inline asm
	fma.rn.f32 %f14115, %f65540, %f65541, %f14111;
	// end inline asm
	// begin inline asm
	fma.rn.f32 %f14119, %f65536, %f65541, %f14107;
	// end inline asm
	// begin inline asm
	fma.rn.f32 %f14123, %f65532, %f65537, %f14119;
	// end inline asm
	// begin inline asm
	fma.rn.f32 %f14127, %f65536, %f65537, %f14115;
	// end inline asm
	// begin inline asm
	fma.rn.f32 %f14131, %f65540, %f65541, %f14127;
	// end inline asm
	// begin inline asm
	fma.rn.f32 %f14135, %f65536, %f65541, %f14123;
	// end inline asm
	// begin inline asm
	fma.rn.f32 %f14139, %f65532, %f65537, %f14135;
	// end inline asm
	// begin inline asm
	fma.rn.f32 %f14143, %f65536, %f65537, %f14131;
	// end inline asm
	// begin inline asm
	fma.rn.f32 %f14147, %f65540, %f65541, %f14143;
	// end inline asm
	// begin inline asm
	fma.rn.f32 %f14151, %f65536, %f65541, %f14139;
	// end inline asm
	// begin inline asm
	fma.rn.f32 %f14155, %f65532, %f65537, %f14151;
	// end inline asm
	// begin inline asm
	fma.rn.f32 %f14159, %f65536, %f65537, %f14147;
	// end inline asm
	// begin inline asm
	fma.rn.f32 %f14163, %f65540, %f65541, %f14159;
	// end inline asm
	// begin inline asm
	fma.rn.f32 %f14167, %f65536, %f65541, %f14155;
	// end inline asm
	// begin inline asm
	fma.rn.f32 %f14171, %f65532, %f65537, %f14167;
	// end inline asm
	// begin inline asm
	fma.rn.f32 %f14175, %f65536, %f65537, %f14163;
	// end inline asm
	// begin inline asm
	fma.rn.f32 %f14179, %f65540, %f65541, %f14175;
	// end inline asm
	// begin inline asm
	fma.rn.f32 %f14183, %f65536, %f65541, %f14171;
	// end inline asm
	// begin inline asm
	fma.rn.f32 %f14187, %f65532, %f65537, %f14183;
	// end inline asm
	// begin inline asm
	fma.rn.f32 %f14191, %f65536, %f65537, %f14179;
	// end inline asm
	// begin inline asm
	fma.rn.f32 %f14195, %f65540, %f65541, %f14191;
	// end inline asm
	// begin inline asm
	fma.rn.f32 %f14199, %f65536, %f65541, %f14187;
	// end inline asm
	// begin inline asm
	fma.rn.f32 %f14203, %f65532, %f65537, %f14199;
	// end inline asm
	// begin inline asm
	fma.rn.f32 %f14207, %f65536, %f65537, %f14195;
	// end inline asm
	// begin inline asm
	fma.rn.f32 %f14211, %f65540, %f65541, %f14207;
	// end inline asm
	// begin inline asm
	fma.rn.f32 %f14215, %f65536, %f65541, %f14203;
	// end inline asm
	// begin inline asm
	fma.rn.f32 %f14219, %f65532, %f65537, %f14215;
	// end inline asm
	// begin inline asm
	fma.rn.f32 %f14223, %f65536, %f65537, %f14211;
	// end inline asm
	// begin inline asm
	fma.rn.f32 %f14227, %f65540, %f65541, %f14223;
	// end inline asm
	// begin inline asm
	fma.rn.f32 %f14231, %f65536, %f65541, %f14219;
	// end inline asm
	// begin inline asm
	fma.rn.f32 %f14235, %f65532, %f65537, %f14231;
	// end inline asm
	// begin inline asm
	fma.rn.f32 %f14239, %f65536, %f65537, %f14227;
	// end inline asm
	// begin inline asm
	fma.rn.f32 %f14243, %f65540, %f65541, %f14239;
	// end inline asm
	// begin inline asm
	fma.rn.f32 %f14247, %f65536, %f65541, %f14235;
	// end inline asm
	// begin inline asm
	fma.rn.f32 %f14251, %f65532, %f65537, %f14247;
	// end inline asm
	// begin inline asm
	fma.rn.f32 %f14255, %f65536, %f65537, %f14243;
	// end inline asm
	// begin inline asm
	fma.rn.f32 %f14259, %f65540, %f65541, %f14255;
	// end inline asm
	// begin inline asm
	fma.rn.f32 %f14263, %f65536, %f65541, %f14251;
	// end inline asm
	// begin inline asm
	fma.rn.f32 %f14267, %f65532, %f65537, %f14263;
	// end inline asm
	// begin inline asm
	fma.rn.f32 %f14271, %f65536, %f65537, %f14259;
	// end inline asm
	// begin inline asm
	fma.rn.f32 %f14275, %f65540, %f65541, %f14271;
	// end inline asm
	// begin inline asm
	fma.rn.f32 %f14279, %f65536, %f65541, %f14267;
	// end inline asm
	// begin inline asm
	fma.rn.f32 %f14283, %f65532, %f65537, %f14279;
	// end inline asm
	// begin inline asm
	fma.rn.f32 %f14287, %f65536, %f65537, %f14275;
	// end inline asm
	// begin inline asm
	fma.rn.f32 %f14291, %f65540, %f65541, %f14287;
	// end inline asm
	// begin inline asm
	fma.rn.f32 %f14295, %f65536, %f65541, %f14283;
	// end inline asm
	// begin inline asm
	fma.rn.f32 %f14299, %f65532, %f65537, %f14295;
	// end inline asm
	// begin inline asm
	fma.rn.f32 %f14303, %f65536, %f65537, %f14291;
	// end inline asm
	// begin inline asm
	fma.rn.f32 %f14307, %f65540, %f65541, %f14303;
	// end inline asm
	// begin inline asm
	fma.rn.f32 %f14311, %f65536, %f65541, %f14299;
	// end inline asm
	// begin inline asm
	fma.rn.f32 %f14315, %f65532, %f65537, %f14311;
	// end inline asm
	// begin inline asm
	fma.rn.f32 %f14319, %f65536, %f65537, %f14307;
	// end inline asm
	// begin inline asm
	fma.rn.f32 %f14323, %f65540, %f65541, %f14319;
	// end inline asm
	// begin inline asm
	fma.rn.f32 %f14327, %f65536, %f65541, %f14315;
	// end inline asm
	// begin inline asm
	fma.rn.f32 %f14331, %f65532, %f65537, %f14327;
	// end inline asm
	// begin inline asm
	fma.rn.f32 %f14335, %f65536, %f65537, %f14323;
	// end inline asm
	// begin inline asm
	fma.rn.f32 %f14339, %f65540, %f65541, %f14335;
	// end inline asm
	// begin inline asm
	fma.rn.f32 %f14343, %f65536, %f65541, %f14331;
	// end inline asm
	// begin inline asm
	fma.rn.f32 %f14347, %f65532, %f65537, %f14343;
	// end inline asm
	// begin inline asm
	fma.rn.f32 %f14351, %f65536, %f65537, %f14339;
	// end inline asm
	// begin inline asm
	fma.rn.f32 %f14355, %f65540, %f65541, %f14351;
	// end inline asm
	// begin inline asm
	fma.rn.f32 %f14359, %f65536, %f65541, %f14347;
	// end inline asm
	// begin inline asm
	fma.rn.f32 %f14363, %f65532, %f65537, %f14359;
	// end inline asm
	// begin inline asm
	fma.rn.f32 %f14367, %f65536, %f65537, %f14355;
	// end inline asm
	// begin inline asm
	fma.rn.f32 %f14371, %f65540, %f65541, %f14367;
	// end inline asm
	// begin inline asm
	fma.rn.f32 %f14375, %f65536, %f65541, %f14363;
	// end inline asm
	// begin inline asm
	fma.rn.f32 %f14379, %f65532, %f65537, %f14375;
	// end inline asm
	// begin inline asm
	fma.rn.f32 %f14383, %f65536, %f65537, %f14371;
	// end inline asm
	// begin inline asm
	fma.rn.f32 %f14387, %f65540, %f65541, %f14383;
	// end inline asm
	// begin inline asm
	fma.rn.f32 %f14391, %f65536, %f65541, %f14379;
	// end inline asm
	// begin inline asm
	fma.rn.f32 %f14395, %f65532, %f65537, %f14391;
	// end inline asm
	// begin inline asm
	fma.rn.f32 %f14399, %f65536, %f65537, %f14387;
	// end inline asm
	// begin inline asm
	fma.rn.f32 %f14403, %f65540, %f65541, %f14399;
	// end inline asm
	// begin inline asm
	fma.rn.f32 %f14407, %f65536, %f65541, %f14395;
	// end inline asm
	// begin inline asm
	fma.rn.f32 %f14411, %f65532, %f65537, %f14407;
	// end inline asm
	// begin inline asm
	fma.rn.f32 %f14415, %f65536, %f65537, %f14403;
	// end inline asm
	// begin inline asm
	fma.rn.f32 %f14419, %f65540, %f65541, %f14415;
	// end inline asm
	// begin inline asm
	fma.rn.f32 %f14423, %f65536, %f65541, %f14411;
	// end inline asm
	// begin inline asm
	fma.rn.f32 %f14427, %f65532, %f65537, %f14423;
	// end inline asm
	// begin inline asm
	fma.rn.f32 %f14431, %f65536, %f65537, %f14419;
	// end inline asm
	// begin inline asm
	fma.rn.f32 %f14435, %f65540, %f65541, %f14431;
	// end inline asm
	// begin inline asm
	fma.rn.f32 %f14439, %f65536, %f65541, %f14427;
	// end inline asm
	// begin inline asm
	fma.rn.f32 %f14443, %f65532, %f65537, %f14439;
	// end inline asm
	// begin inline asm
	fma.rn.f32 %f14447, %f65536, %f65537, %f14435;
	// end inline asm
	// begin inline asm
	fma.rn.f32 %f14451, %f65540, %f65541, %f14447;
	// end inline asm
	// begin inline asm
	fma.rn.f32 %f14455, %f65536, %f65541, %f14443;
	// end inline asm
	// begin inline asm
	fma.rn.f32 %f14459, %f65532, %f65537, %f14455;
	// end inline asm
	// begin inline asm
	fma.rn.f32 %f14463, %f65536, %f65537, %f14451;
	// end inline asm
	// begin inline asm
	fma.rn.f32 %f14467, %f65540, %f65541, %f14463;
	// end inline asm
	// begin inline asm
	fma.rn.f32 %f14471, %f65536, %f65541, %f14459;
	// end inline asm
	// begin inline asm
	fma.rn.f32 %f14475, %f65532, %f65537, %f14471;
	// end inline asm
	// begin inline asm
	fma.rn.f32 %f14479, %f65536, %f65537, %f14467;
	// end inline asm
	// begin inline asm
	fma.rn.f32 %f14483, %f65540, %f65541, %f14479;
	// end inline asm
	// begin inline asm
	fma.rn.f32 %f14487, %f65536, %f65541, %f14475;
	// end inline asm
	// begin inline asm
	fma.rn.f32 %f14491, %f65532, %f65537, %f14487;
	// end inline asm
	// begin inline asm
	fma.rn.f32 %f14495, %f65536, %f65537, %f14483;
	// end inline asm
	// begin inline asm
	fma.rn.f32 %f14499, %f65540, %f65541, %f14495;
	// end inline asm
	// begin inline asm
	fma.rn.f32 %f14503, %f65536, %f65541, %f14491;
	// end inline asm
	// begin inline asm
	fma.rn.f32 %f14507, %f65532, %f65537, %f14503;
	// end inline asm
	// begin inline asm
	fma.rn.f32 %f14511, %f65536, %f65537, %f14499;
	// end inline asm
	// begin inline asm
	fma.rn.f32 %f14515, %f65540, %f65541, %f14511;
	// end inline asm
	// begin inline asm
	fma.rn.f32 %f14519, %f65536, %f65541, %f14507;
	// end inline asm
	// begin inline asm
	fma.rn.f32 %f14523, %f65532, %f65537, %f14519;
	// end inline asm
	// begin inline asm
	fma.rn.f32 %f14527, %f65536, %f65537, %f14515;
	// end inline asm
	// begin inline asm
	fma.rn.f32 %f14531, %f65540, %f65541, %f14527;
	// end inline asm
	// begin inline asm
	fma.rn.f32 %f14535, %f65536, %f65541, %f14523;
	// end inline asm
	// begin inline asm
	fma.rn.f32 %f14539, %f65532, %f65537, %f14535;
	// end inline asm
	// begin inline asm
	fma.rn.f32 %f14543, %f65536, %f65537, %f14531;
	// end inline asm
	// begin inline asm
	fma.rn.f32 %f14547, %f65540, %f65541, %f14543;
	// end inline asm
	// begin inline asm
	fma.rn.f32 %f14551, %f65536, %f65541, %f14539;
	// end inline asm
	// begin inline asm
	fma.rn.f32 %f14555, %f65532, %f65537, %f14551;
	// end inline asm
	// begin inline asm
	fma.rn.f32 %f14559, %f65536, %f65537, %f14547;
	// end inline asm
	// begin inline asm
	fma.rn.f32 %f14563, %f65540, %f65541, %f14559;
	// end inline asm
	// begin inline asm
	fma.rn.f32 %f14567, %f65536, %f65541, %f14555;
	// end inline asm
	// begin inline asm
	fma.rn.f32 %f14571, %f65532, %f65537, %f14567;
	// end inline asm
	// begin inline asm
	fma.rn.f32 %f14575, %f65536, %f65537, %f14563;
	// end inline asm
	// begin inline asm
	fma.rn.f32 %f14579, %f65540, %f65541, %f14575;
	// end inline asm
	// begin inline asm
	fma.rn.f32 %f14583, %f65536, %f65541, %f14571;
	// end inline asm
	// begin inline asm
	fma.rn.f32 %f14587, %f65532, %f65537, %f14583;
	// end inline asm
	// begin inline asm
	fma.rn.f32 %f14591, %f65536, %f65537, %f14579;
	// end inline asm
	// begin inline asm
	fma.rn.f32 %f14595, %f65540, %f65541, %f14591;
	// end inline asm
	// begin inline asm
	fma.rn.f32 %f14599, %f65536, %f65541, %f14587;
	// end inline asm
	// begin inline asm
	fma.rn.f32 %f14603, %f65532, %f65537, %f14599;
	// end inline asm
	// begin inline asm
	fma.rn.f32 %f14607, %f65536, %f65537, %f14595;
	// end inline asm
	// begin inline asm
	fma.rn.f32 %f14611, %f65540, %f65541, %f14607;
	// end inline asm
	// begin inline asm
	fma.rn.f32 %f14615, %f65536, %f65541, %f14603;
	// end inline asm
	// begin inline asm
	fma.rn.f32 %f14619, %f65532, %f65537, %f14615;
	// end inline asm
	// begin inline asm
	fma.rn.f32 %f14623, %f65536, %f65537, %f14611;
	// end inline asm
	// begin inline asm
	fma.rn.f32 %f14627, %f65540, %f65541, %f14623;
	// end inline asm
	// begin inline asm
	fma.rn.f32 %f14631, %f65536, %f65541, %f14619;
	// end inline asm
	// begin inline asm
	fma.rn.f32 %f14635, %f65532, %f65537, %f14631;
	// end inline asm
	// begin inline asm
	fma.rn.f32 %f14639, %f65536, %f65537, %f14627;
	// end inline asm
	// begin inline asm
	fma.rn.f32 %f14643, %f65540, %f65541, %f14639;
	// end inline asm
	// begin inline asm
	fma.rn.f32 %f14647, %f65536, %f65541, %f14635;
	// end inline asm
	// begin inline asm
	fma.rn.f32 %f14651, %f65532, %f65537, %f14647;
	// end inline asm
	// begin inline asm
	fma.rn.f32 %f14655, %f65536, %f65537, %f14643;
	// end inline asm
	// begin inline asm
	fma.rn.f32 %f14659, %f65540, %f65541, %f14655;
	// end inline asm
	// begin inline asm
	fma.rn.f32 %f14663, %f65536, %f65541, %f14651;
	// end inline asm
	// begin inline asm
	fma.rn.f32 %f14667, %f65532, %f65537, %f14663;
	// end inline asm
	// begin inline asm
	fma.rn.f32 %f14671, %f65536, %f65537, %f14659;
	// end inline asm
	// begin inline asm
	fma.rn.f32 %f14675, %f65540, %f65541, %f14671;
	// end inline asm
	// begin inline asm
	fma.rn.f32 %f14679, %f65536, %f65541, %f14667;
	// end inline asm
	// begin inline asm
	fma.rn.f32 %f14683, %f65532, %f65537, %f14679;
	// end inline asm
	// begin inline asm
	fma.rn.f32 %f14687, %f65536, %f65537, %f14675;
	// end inline asm
	// begin inline asm
	fma.rn.f32 %f14691, %f65540, %f65541, %f14687;
	// end inline asm
	// begin inline asm
	fma.rn.f32 %f14695, %f65536, %f65541, %f14683;
	// end inline asm
	// begin inline asm
	fma.rn.f32 %f14699, %f65532, %f65537, %f14695;
	// end inline asm
	// begin inline asm
	fma.rn.f32 %f14703, %f65536, %f65537, %f14691;
	// end inline asm
	// begin inline asm
	fma.rn.f32 %f14707, %f65540, %f65541, %f14703;
	// end inline asm
	// begin inline asm
	fma.rn.f32 %f14711, %f65536, %f65541, %f14699;
	// end inline asm
	// begin inline asm
	fma.rn.f32 %f14715, %f65532, %f65537, %f14711;
	// end inline asm
	// begin inline asm
	fma.rn.f32 %f14719, %f65536, %f65537, %f14707;
	// end inline asm
	// begin inline asm
	fma.rn.f32 %f14723, %f65540, %f65541, %f14719;
	// end inline asm
	// begin inline asm
	fma.rn.f32 %f14727, %f65536, %f65541, %f14715;
	// end inline asm
	// begin inline asm
	fma.rn.f32 %f14731, %f65532, %f65537, %f14727;
	// end inline asm
	// begin inline asm
	fma.rn.f32 %f14735, %f65536, %f65537, %f14723;
	// end inline asm
	// begin inline asm
	fma.rn.f32 %f14739, %f65540, %f65541, %f14735;
	// end inline asm
	// begin inline asm
	fma.rn.f32 %f14743, %f65536, %f65541, %f14731;
	// end inline asm
	// begin inline asm
	fma.rn.f32 %f14747, %f65532, %f65537, %f14743;
	// end inline asm
	// begin inline asm
	fma.rn.f32 %f14751, %f65536, %f65537, %f14739;
	// end inline asm
	// begin inline asm
	fma.rn.f32 %f14755, %f65540, %f65541, %f14751;
	// end inline asm
	// begin inline asm
	fma.rn.f32 %f14759, %f65536, %f65541, %f14747;
	// end inline asm
	// begin inline asm
	fma.rn.f32 %f14763, %f65532, %f65537, %f14759;
	// end inline asm
	// begin inline asm
	fma.rn.f32 %f14767, %f65536, %f65537, %f14755;
	// end inline asm
	// begin inline asm
	fma.rn.f32 %f14771, %f65540, %f65541, %f14767;
	// end inline asm
	// begin inline asm
	fma.rn.f32 %f14775, %f65536, %f65541, %f14763;
	// end inline asm
	// begin inline asm
	fma.rn.f32 %f14779, %f65532, %f65537, %f14775;
	// end inline asm
	// begin inline asm
	fma.rn.f32 %f14783, %f65536, %f65537, %f14771;
	// end inline asm
	// begin inline asm
	fma.rn.f32 %f14787, %f65540, %f65541, %f14783;
	// end inline asm
	// begin inline asm
	fma.rn.f32 %f14791, %f65536, %f65541, %f14779;
	// end inline asm
	// begin inline asm
	fma.rn.f32 %f14795, %f65532, %f65537, %f14791;
	// end inline asm
	// begin inline asm
	fma.rn.f32 %f14799, %f65536, %f65537, %f14787;
	// end inline asm
	// begin inline asm
	fma.rn.f32 %f14803, %f65540, %f65541, %f14799;
	// end inline asm
	// begin inline asm
	fma.rn.f32 %f14807, %f65536, %f65541, %f14795;
	// end inline asm
	// begin inline asm
	fma.rn.f32 %f14811, %f65532, %f65537, %f14807;
	// end inline asm
	// begin inline asm
	fma.rn.f32 %f14815, %f65536, %f65537, %f14803;
	// end inline asm
	// begin inline asm
	fma.rn.f32 %f14819, %f65540, %f65541, %f14815;
	// end inline asm
	// begin inline asm
	fma.rn.f32 %f14823, %f65536, %f65541, %f14811;
	// end inline asm
	// begin inline asm
	fma.rn.f32 %f14827, %f65532, %f65537, %f14823;
	// end inline asm
	// begin inline asm
	fma.rn.f32 %f14831, %f65536, %f65537, %f14819;
	// end inline asm
	// begin inline asm
	fma.rn.f32 %f14835, %f65540, %f65541, %f14831;
	// end inline asm
	// begin inline asm
	fma.rn.f32 %f14839, %f65536, %f65541, %f14827;
	// end inline asm
	// begin inline asm
	fma.rn.f32 %f14843, %f65532, %f65537, %f14839;
	// end inline asm
	// begin inline asm
	fma.rn.f32 %f14847, %f65536, %f65537, %f14835;
	// end inline asm
	// begin inline asm
	fma.rn.f32 %f14851, %f65540, %f65541, %f14847;
	// end inline asm
	// begin inline asm
	fma.rn.f32 %f14855, %f65536, %f65541, %f14843;
	// end inline asm
	// begin inline asm
	fma.rn.f32 %f14859, %f65532, %f65537, %f14855;
	// end inline asm
	// begin inline asm
	fma.rn.f32 %f14863, %f65536, %f65537, %f14851;
	// end inline asm
	// begin inline asm
	fma.rn.f32 %f14867, %f65540, %f65541, %f14863;
	// end inline asm
	// begin inline asm
	fma.rn.f32 %f14871, %f65536, %f65541, %f14859;
	// end inline asm
	// begin inline asm
	fma.rn.f32 %f14875, %f65532, %f65537, %f14871;
	// end inline asm
	// begin inline asm
	fma.rn.f32 %f14879, %f65536, %f65537, %f14867;
	// end inline asm
	// begin inline asm
	fma.rn.f32 %f14883, %f65540, %f65541, %f14879;
	// end inline asm
	// begin inline asm
	fma.rn.f32 %f14887, %f65536, %f65541, %f14875;
	// end inline asm
	// begin inline asm
	fma.rn.f32 %f14891, %f65532, %f65537, %f14887;
	// end inline asm
	// begin inline asm
	fma.rn.f32 %f14895, %f65536, %f65537, %f14883;
	// end inline asm
	// begin inline asm
	fma.rn.f32 %f14899, %f65540, %f65541, %f14895;
	// end inline asm
	// begin inline asm
	fma.rn.f32 %f14903, %f65536, %f65541, %f14891;
	// end inline asm
	// begin inline asm
	fma.rn.f32 %f14907, %f65532, %f65537, %f14903;
	// end inline asm
	// begin inline asm
	fma.rn.f32 %f14911, %f65536, %f65537, %f14899;
	// end inline asm
	// begin inline asm
	fma.rn.f32 %f14915, %f65540, %f65541, %f14911;
	// end inline asm
	// begin inline asm
	fma.rn.f32 %f14919, %f65536, %f65541, %f14907;
	// end inline asm
	// begin inline asm
	fma.rn.f32 %f14923, %f65532, %f65537, %f14919;
	// end inline asm
	// begin inline asm
	fma.rn.f32 %f14927, %f65536, %f65537, %f14915;
	// end inline asm
	// begin inline asm
	fma.rn.f32 %f14931, %f65540, %f65541, %f14927;
	// end inline asm
	// begin inline asm
	fma.rn.f32 %f14935, %f65536, %f65541, %f14923;
	// end inline asm
	// begin inline asm
	fma.rn.f32 %f14939, %f65532, %f65537, %f14935;
	// end inline asm
	// begin inline asm
	fma.rn.f32 %f14943, %f65536, %f65537, %f14931;
	// end inline asm
	// begin inline asm
	fma.rn.f32 %f14947, %f65540, %f65541, %f14943;
	// end inline asm
	// begin inline asm
	fma.rn.f32 %f14951, %f65536, %f65541, %f14939;
	// end inline asm
	// begin inline asm
	fma.rn.f32 %f14955, %f65532, %f65537, %f14951;
	// end inline asm
	// begin inline asm
	fma.rn.f32 %f14959, %f65536, %f65537, %f14947;
	// end inline asm
	// begin inline asm
	fma.rn.f32 %f14963, %f65540, %f65541, %f14959;
	// end inline asm
	// begin inline asm
	fma.rn.f32 %f14967, %f65536, %f65541, %f14955;
	// end inline asm
	// begin inline asm
	fma.rn.f32 %f14971, %f65532, %f65537, %f14967;
	// end inline asm
	// begin inline asm
	fma.rn.f32 %f14975, %f65536, %f65537, %f14963;
	// end inline asm
	// begin inline asm
	fma.rn.f32 %f14979, %f65540, %f65541, %f14975;
	// end inline asm
	// begin inline asm
	fma.rn.f32 %f14983, %f65536, %f65541, %f14971;
	// end inline asm
	// begin inline asm
	fma.rn.f32 %f14987, %f65532, %f65537, %f14983;
	// end inline asm
	// begin inline asm
	fma.rn.f32 %f14991, %f65536, %f65537, %f14979;
	// end inline asm
	// begin inline asm
	fma.rn.f32 %f14995, %f65540, %f65541, %f14991;
	// end inline asm
	// begin inline asm
	fma.rn.f32 %f14999, %f65536, %f65541, %f14987;
	// end inline asm
	// begin inline asm
	fma.rn.f32 %f15003, %f65532, %f65537, %f14999;
	// end inline asm
	// begin inline asm
	fma.rn.f32 %f15007, %f65536, %f65537, %f14995;
	// end inline asm
	// begin inline asm
	fma.rn.f32 %f15011, %f65540, %f65541, %f15007;
	// end inline asm
	// begin inline asm
	fma.rn.f32 %f15015, %f65536, %f65541, %f15003;
	// end inline asm
	// begin inline asm
	fma.rn.f32 %f15019, %f65532, %f65537, %f15015;
	// end inline asm
	// begin inline asm
	fma.rn.f32 %f15023, %f65536, %f65537, %f15011;
	// end inline asm
	// begin inline asm
	fma.rn.f32 %f15027, %f65540, %f65541, %f15023;
	// end inline asm
	// begin inline asm
	fma.rn.f32 %f15031, %f65536, %f65541, %f15019;
	// end inline asm
	// begin inline asm
	fma.rn.f32 %f15035, %f65532, %f65537, %f15031;
	// end inline asm
	// begin inline asm
	fma.rn.f32 %f15039, %f65536, %f65537, %f15027;
	// end inline asm
	// begin inline asm
	fma.rn.f32 %f15043, %f65540, %f65541, %f15039;
	// end inline asm
	// begin inline asm
	fma.rn.f32 %f15047, %f65536, %f65541, %f15035;
	// end inline asm
	// begin inline asm
	fma.rn.f32 %f15051, %f65532, %f65537, %f15047;
	// end inline asm
	// begin inline asm
	fma.rn.f32 %f15055, %f65536, %f65537, %f15043;
	// end inline asm
	// begin inline asm
	fma.rn.f32 %f15059, %f65540, %f65541, %f15055;
	// end inline asm
	// begin inline asm
	fma.rn.f32 %f15063, %f65536, %f65541, %f15051;
	// end inline asm
	// begin inline asm
	fma.rn.f32 %f15067, %f65532, %f65537, %f15063;
	// end inline asm
	// begin inline asm
	fma.rn.f32 %f15071, %f65536, %f65537, %f15059;
	// end inline asm
	// begin inline asm
	fma.rn.f32 %f15075, %f65540, %f65541, %f15071;
	// end inline asm
	// begin inline asm
	fma.rn.f32 %f15079, %f65536, %f65541, %f15067;
	// end inline asm
	// begin inline asm
	fma.rn.f32 %f15083, %f65532, %f65537, %f15079;
	// end inline asm
	// begin inline asm
	fma.rn.f32 %f15087, %f65536, %f65537, %f15075;
	// end inline asm
	// begin inline asm
	fma.rn.f32 %f15091, %f65540, %f65541, %f15087;
	// end inline asm
	// begin inline asm
	fma.rn.f32 %f15095, %f65536, %f65541, %f15083;
	// end inline asm
	// begin inline asm
	fma.rn.f32 %f15099, %f65532, %f65537, %f15095;
	// end inline asm
	// begin inline asm
	fma.rn.f32 %f15103, %f65536, %f65537, %f15091;
	// end inline asm
	// begin inline asm
	fma.rn.f32 %f15107, %f65540, %f65541, %f15103;
	// end inline asm
	// begin inline asm
	fma.rn.f32 %f15111, %f65536, %f65541, %f15099;
	// end inline asm
	// begin inline asm
	fma.rn.f32 %f15115, %f65532, %f65537, %f15111;
	// end inline asm
	// begin inline asm
	fma.rn.f32 %f15119, %f65536, %f65537, %f15107;
	// end inline asm
	// begin inline asm
	fma.rn.f32 %f15123, %f65540, %f65541, %f15119;
	// end inline asm
	// begin inline asm
	fma.rn.f32 %f15127, %f65536, %f65541, %f15115;
	// end inline asm
	// begin inline asm
	fma.rn.f32 %f15131, %f65532, %f65537, %f15127;
	// end inline asm
	// begin inline asm
	fma.rn.f32 %f15135, %f65536, %f65537, %f15123;
	// end inline asm
	// begin inline asm
	fma.rn.f32 %f15139, %f65540, %f65541, %f15135;
	// end inline asm
	// begin inline asm
	fma.rn.f32 %f15143, %f65536, %f65541, %f15131;
	// end inline asm
	// begin inline asm
	fma.rn.f32 %f15147, %f65532, %f65537, %f15143;
	// end inline asm
	// begin inline asm
	fma.rn.f32 %f15151, %f65536, %f65537, %f15139;
	// end inline asm
	// begin inline asm
	fma.rn.f32 %f15155, %f65540, %f65541, %f15151;
	// end inline asm
	// begin inline asm
	fma.rn.f32 %f15159, %f65536, %f65541, %f15147;
	// end inline asm
	// begin inline asm
	fma.rn.f32 %f15163, %f65532, %f65537, %f15159;
	// end inline asm
	// begin inline asm
	fma.rn.f32 %f15167, %f65536, %f65537, %f15155;
	// end inline asm
	// begin inline asm
	fma.rn.f32 %f15171, %f65540, %f65541, %f15167;
	// end inline asm
	// begin inline asm
	fma.rn.f32 %f15175, %f65536, %f65541, %f15163;
	// end inline asm
	// begin inline asm
	fma.rn.f32 %f15179, %f65532, %f65537, %f15175;
	// end inline asm
	// begin inline asm
	fma.rn.f32 %f15183, %f65536, %f65537, %f15171;
	// end inline asm
	// begin inline asm
	fma.rn.f32 %f15187, %f65540, %f65541, %f15183;
	// end inline asm
	// begin inline asm
	fma.rn.f32 %f15191, %f65536, %f65541, %f15179;
	// end inline asm
	// begin inline asm
	fma.rn.f32 %f15195, %f65532, %f65537, %f15191;
	// end inline asm
	// begin inline asm
	fma.rn.f32 %f15199, %f65536, %f65537, %f15187;
	// end inline asm
	// begin inline asm
	fma.rn.f32 %f15203, %f65540, %f65541, %f15199;
	// end inline asm
	// begin inline asm
	fma.rn.f32 %f15207, %f65536, %f65541, %f15195;
	// end inline asm
	// begin inline asm
	fma.rn.f32 %f15211, %f65532, %f65537, %f15207;
	// end inline asm
	// begin inline asm
	fma.rn.f32 %f15215, %f65536, %f65537, %f15203;
	// end inline asm
	// begin inline asm
	fma.rn.f32 %f15219, %f65540, %f65541, %f15215;
	// end inline asm
	// begin inline asm
	fma.rn.f32 %f15223, %f65536, %f65541, %f15211;
	// end inline asm
	// begin inline asm
	fma.rn.f32 %f15227, %f65532, %f65537, %f15223;
	// end inline asm
	// begin inline asm
	fma.rn.f32 %f15231, %f65536, %f65537, %f15219;
	// end inline asm
	// begin inline asm
	fma.rn.f32 %f15235, %f65540, %f65541, %f15231;
	// end inline asm
	// begin inline asm
	fma.rn.f32 %f15239, %f65536, %f65541, %f15227;
	// end inline asm
	// begin inline asm
	fma.rn.f32 %f15243, %f65532, %f65537, %f15239;
	// end inline asm
	// begin inline asm
	fma.rn.f32 %f15247, %f65536, %f65537, %f15235;
	// end inline asm
	// begin inline asm
	fma.rn.f32 %f15251, %f65540, %f65541, %f15247;
	// end inline asm
	// begin inline asm
	fma.rn.f32 %f15255, %f65536, %f65541, %f15243;
	// end inline asm
	// begin inline asm
	fma.rn.f32 %f15259, %f65532, %f65537, %f15255;
	// end inline asm
	// begin inline asm
	fma.rn.f32 %f15263, %f65536, %f65537, %f15251;
	// end inline asm
	// begin inline asm
	fma.rn.f32 %f15267, %f65540, %f65541, %f15263;
	// end inline asm
	// begin inline asm
	fma.rn.f32 %f15271, %f65536, %f65541, %f15259;
	// end inline asm
	// begin inline asm
	fma.rn.f32 %f15275, %f65532, %f65537, %f15271;
	// end inline asm
	// begin inline asm
	fma.rn.f32 %f15279, %f65536, %f65537, %f15267;
	// end inline asm
	// begin inline asm
	fma.rn.f32 %f15283, %f65540, %f65541, %f15279;
	// end inline asm
	// begin inline asm
	fma.rn.f32 %f15287, %f65536, %f65541, %f15275;
	// end inline asm
	// begin inline asm
	fma.rn.f32 %f15291, %f65532, %f65537, %f15287;
	// end inline asm
	// begin inline asm
	fma.rn.f32 %f15295, %f65536, %f65537, %f15283;
	// end inline asm
	// begin inline asm
	fma.rn.f32 %f15299, %f65540, %f65541, %f15295;
	// end inline asm
	// begin inline asm
	fma.rn.f32 %f15303, %f65536, %f65541, %f15291;
	// end inline asm
	// begin inline asm
	fma.rn.f32 %f15307, %f65532, %f65537, %f15303;
	// end inline asm
	// begin inline asm
	fma.rn.f32 %f15311, %f65536, %f65537, %f15299;
	// end inline asm
	// begin inline asm
	fma.rn.f32 %f15315, %f65540, %f65541, %f15311;
	// end inline asm
	// begin inline asm
	fma.rn.f32 %f15319, %f65536, %f65541, %f15307;
	// end inline asm
	// begin inline asm
	fma.rn.f32 %f15323, %f65532, %f65537, %f15319;
	// end inline asm
	// begin inline asm
	fma.rn.f32 %f15327, %f65536, %f65537, %f15315;
	// end inline asm
	// begin inline asm
	fma.rn.f32 %f15331, %f65540, %f65541, %f15327;
	// end inline asm
	// begin inline asm
	fma.rn.f32 %f15335, %f65536, %f65541, %f15323;
	// end inline asm
	// begin inline asm
	fma.rn.f32 %f15339, %f65532, %f65537, %f15335;
	// end inline asm
	// begin inline asm
	fma.rn.f32 %f15343, %f65536, %f65537, %f15331;
	// end inline asm
	// begin inline asm
	fma.rn.f32 %f15347, %f65540, %f65541, %f15343;
	// end inline asm
	// begin inline asm
	fma.rn.f32 %f15351, %f65536, %f65541, %f15339;
	// end inline asm
	// begin inline asm
	fma.rn.f32 %f15355, %f65532, %f65537, %f15351;
	// end inline asm
	// begin inline asm
	fma.rn.f32 %f15359, %f65536, %f65537, %f15347;
	// end inline asm
	// begin inline asm
	fma.rn.f32 %f15363, %f65540, %f65541, %f15359;
	// end inline asm
	// begin inline asm
	fma.rn.f32 %f15367, %f65536, %f65541, %f15355;
	// end inline asm
	// begin inline asm
	fma.rn.f32 %f15371, %f65532, %f65537, %f15367;
	// end inline asm
	// begin inline asm
	fma.rn.f32 %f15375, %f65536, %f65537, %f15363;
	// end inline asm
	// begin inline asm
	fma.rn.f32 %f15379, %f65540, %f65541, %f15375;
	// end inline asm
	// begin inline asm
	fma.rn.f32 %f15383, %f65536, %f65541, %f15371;
	// end inline asm
	// begin inline asm
	fma.rn.f32 %f15387, %f65532, %f65537, %f15383;
	// end inline asm
	// begin inline asm
	fma.rn.f32 %f15391, %f65536, %f65537, %f15379;
	// end inline asm
	// begin inline asm
	fma.rn.f32 %f15395, %f65540, %f65541, %f15391;
	// end inline asm
	// begin inline asm
	fma.rn.f32 %f15399, %f65536, %f65541, %f15387;
	// end inline asm
	// begin inline asm
	fma.rn.f32 %f15403, %f65532, %f65537, %f15399;
	// end inline asm
	// begin inline asm
	fma.rn.f32 %f15407, %f65536, %f65537, %f15395;
	// end inline asm
	// begin inline asm
	fma.rn.f32 %f15411, %f65540, %f65541, %f15407;
	// end inline asm
	// begin inline asm
	fma.rn.f32 %f15415, %f65536, %f65541, %f15403;
	// end inline asm
	// begin inline asm
	fma.rn.f32 %f15419, %f65532, %f65537, %f15415;
	// end inline asm
	// begin inline asm
	fma.rn.f32 %f15423, %f65536, %f65537, %f15411;
	// end inline asm
	// begin inline asm
	fma.rn.f32 %f15427, %f65540, %f65541, %f15423;
	// end inline asm
	// begin inline asm
	fma.rn.f32 %f15431, %f65536, %f65541, %f15419;
	// end inline asm
	// begin inline asm
	fma.rn.f32 %f15435, %f65532, %f65537, %f15431;
	// end inline asm
	// begin inline asm
	fma.rn.f32 %f15439, %f65536, %f65537, %f15427;
	// end inline asm
	// begin inline asm
	fma.rn.f32 %f15443, %f65540, %f65541, %f15439;
	// end inline asm
	// begin inline asm
	fma.rn.f32 %f15447, %f65536, %f65541, %f15435;
	// end inline asm
	// begin inline asm
	fma.rn.f32 %f15451, %f65532, %f65537, %f15447;
	// end inline asm
	// begin inline asm
	fma.rn.f32 %f15455, %f65536, %f65537, %f15443;
	// end inline asm
	// begin inline asm
	fma.rn.f32 %f15459, %f65540, %f65541, %f15455;
	// end inline asm
	// begin inline asm
	fma.rn.f32 %f15463, %f65536, %f65541, %f15451;
	// end inline asm
	// begin inline asm
	fma.rn.f32 %f15467, %f65532, %f65537, %f15463;
	// end inline asm
	// begin inline asm
	fma.rn.f32 %f15471, %f65536, %f65537, %f15459;
	// end inline asm
	// begin inline asm
	fma.rn.f32 %f15475, %f65540, %f65541, %f15471;
	// end inline asm
	// begin inline asm
	fma.rn.f32 %f15479, %f65536, %f65541, %f15467;
	// end inline asm
	// begin inline asm
	fma.rn.f32 %f15483, %f65532, %f65537, %f15479;
	// end inline asm
	// begin inline asm
	fma.rn.f32 %f15487, %f65536, %f65537, %f15475;
	// end inline asm
	// begin inline asm
	fma.rn.f32 %f15491, %f65540, %f65541, %f15487;
	// end inline asm
	// begin inline asm
	fma.rn.f32 %f15495, %f65536, %f65541, %f15483;
	// end inline asm
	// begin inline asm
	fma.rn.f32 %f15499, %f65532, %f65537, %f15495;
	// end inline asm
	// begin inline asm
	fma.rn.f32 %f15503, %f65536, %f65537, %f15491;
	// end inline asm
	// begin inline asm
	fma.rn.f32 %f15507, %f65540, %f65541, %f15503;
	// end inline asm
	// begin inline asm
	fma.rn.f32 %f15511, %f65536, %f65541, %f15499;
	// end inline asm
	// begin inline asm
	fma.rn.f32 %f15515, %f65532, %f65537, %f15511;
	// end inline asm
	// begin inline asm
	fma.rn.f32 %f15519, %f65536, %f65537, %f15507;
	// end inline asm
	// begin inline asm
	fma.rn.f32 %f15523, %f65540, %f65541, %f15519;
	// end inline asm
	// begin inline asm
	fma.rn.f32 %f15527, %f65536, %f65541, %f15515;
	// end inline asm
	// begin inline asm
	fma.rn.f32 %f15531, %f65532, %f65537, %f15527;
	// end inline asm
	// begin inline asm
	fma.rn.f32 %f15535, %f65536, %f65537, %f15523;
	// end inline asm
	// begin inline asm
	fma.rn.f32 %f15539, %f65540, %f65541, %f15535;
	// end inline asm
	// begin inline asm
	fma.rn.f32 %f15543, %f65536, %f65541, %f15531;
	// end inline asm
	// begin inline asm
	fma.rn.f32 %f15547, %f65532, %f65537, %f15543;
	// end inline asm
	// begin inline asm
	fma.rn.f32 %f15551, %f65536, %f65537, %f15539;
	// end inline asm
	// begin inline asm
	fma.rn.f32 %f15555, %f65540, %f65541, %f15551;
	// end inline asm
	// begin inline asm
	fma.rn.f32 %f15559, %f65536, %f65541, %f15547;
	// end inline asm
	// begin inline asm
	fma.rn.f32 %f15563, %f65532, %f65537, %f15559;
	// end inline asm
	// begin inline asm
	fma.rn.f32 %f15567, %f65536, %f65537, %f15555;
	// end inline asm
	// begin inline asm
	fma.rn.f32 %f15571, %f65540, %f65541, %f15567;
	// end inline asm
	// begin inline asm
	fma.rn.f32 %f15575, %f65536, %f65541, %f15563;
	// end inline asm
	// begin inline asm
	fma.rn.f32 %f15579, %f65532, %f65537, %f15575;
	// end inline asm
	// begin inline asm
	fma.rn.f32 %f15583, %f65536, %f65537, %f15571;
	// end inline asm
	// begin inline asm
	fma.rn.f32 %f15587, %f65540, %f65541, %f15583;
	// end inline asm
	// begin inline asm
	fma.rn.f32 %f15591, %f65536, %f65541, %f15579;
	// end inline asm
	// begin inline asm
	fma.rn.f32 %f15595, %f65532, %f65537, %f15591;
	// end inline asm
	// begin inline asm
	fma.rn.f32 %f15599, %f65536, %f65537, %f15587;
	// end inline asm
	// begin inline asm
	fma.rn.f32 %f15603, %f65540, %f65541, %f15599;
	// end inline asm
	// begin inline asm
	fma.rn.f32 %f15607, %f65536, %f65541, %f15595;
	// end inline asm
	// begin inline asm
	fma.rn.f32 %f15611, %f65532, %f65537, %f15607;
	// end inline asm
	// begin inline asm
	fma.rn.f32 %f15615, %f65536, %f65537, %f15603;
	// end inline asm
	// begin inline asm
	fma.rn.f32 %f15619, %f65540, %f65541, %f15615;
	// end inline asm
	// begin inline asm
	fma.rn.f32 %f15623, %f65536, %f65541, %f15611;
	// end inline asm
	// begin inline asm
	fma.rn.f32 %f15627, %f65532, %f65537, %f15623;
	// end inline asm
	// begin inline asm
	fma.rn.f32 %f15631, %f65536, %f65537, %f15619;
	// end inline asm
	// begin inline asm
	fma.rn.f32 %f15635, %f65540, %f65541, %f15631;
	// end inline asm
	// begin inline asm
	fma.rn.f32 %f15639, %f65536, %f65541, %f15627;
	// end inline asm
	// begin inline asm
	fma.rn.f32 %f15643, %f65532, %f65537, %f15639;
	// end inline asm
	// begin inline asm
	fma.rn.f32 %f15647, %f65536, %f65537, %f15635;
	// end inline asm
	// begin inline asm
	fma.rn.f32 %f15651, %f65540, %f65541, %f15647;
	// end inline asm
	// begin inline asm
	fma.rn.f32 %f15655, %f65536, %f65541, %f15643;
	// end inline asm
	// begin inline asm
	fma.rn.f32 %f15659, %f65532, %f65537, %f15655;
	// end inline asm
	// begin inline asm
	fma.rn.f32 %f15663, %f65536, %f65537, %f15651;
	// end inline asm
	// begin inline asm
	fma.rn.f32 %f15667, %f65540, %f65541, %f15663;
	// end inline asm
	// begin inline asm
	fma.rn.f32 %f15671, %f65536, %f65541, %f15659;
	// end inline asm
	// begin inline asm
	fma.rn.f32 %f15675, %f65532, %f65537, %f15671;
	// end inline asm
	// begin inline asm
	fma.rn.f32 %f15679, %f65536, %f65537, %f15667;
	// end inline asm
	// begin inline asm
	fma.rn.f32 %f15683, %f65540, %f65541, %f15679;
	// end inline asm
	// begin inline asm
	fma.rn.f32 %f15687, %f65536, %f65541, %f15675;
	// end inline asm
	// begin inline asm
	fma.rn.f32 %f15691, %f65532, %f65537, %f15687;
	// end inline asm
	// begin inline asm
	fma.rn.f32 %f15695, %f65536, %f65537, %f15683;
	// end inline asm
	// begin inline asm
	fma.rn.f32 %f15699, %f65540, %f65541, %f15695;
	// end inline asm
	// begin inline asm
	fma.rn.f32 %f15703, %f65536, %f65541, %f15691;
	// end inline asm
	// begin inline asm
	fma.rn.f32 %f15707, %f65532, %f65537, %f15703;
	// end inline asm
	// begin inline asm
	fma.rn.f32 %f15711, %f65536, %f65537, %f15699;
	// end inline asm
	// begin inline asm
	fma.rn.f32 %f15715, %f65540, %f65541, %f15711;
	// end inline asm
	// begin inline asm
	fma.rn.f32 %f15719, %f65536, %f65541, %f15707;
	// end inline asm
	// begin inline asm
	fma.rn.f32 %f15723, %f65532, %f65537, %f15719;
	// end inline asm
	// begin inline asm
	fma.rn.f32 %f15727, %f65536, %f65537, %f15715;
	// end inline asm
	// begin inline asm
	fma.rn.f32 %f15731, %f65540, %f65541, %f15727;
	// end inline asm
	// begin inline asm
	fma.rn.f32 %f15735, %f65536, %f65541, %f15723;
	// end inline asm
	// begin inline asm
	fma.rn.f32 %f15739, %f65532, %f65537, %f15735;
	// end inline asm
	// begin inline asm
	fma.rn.f32 %f15743, %f65536, %f65537, %f15731;
	// end inline asm
	// begin inline asm
	fma.rn.f32 %f15747, %f65540, %f65541, %f15743;
	// end inline asm
	// begin inline asm
	fma.rn.f32 %f15751, %f65536, %f65541, %f15739;
	// end inline asm
	// begin inline asm
	fma.rn.f32 %f15755, %f65532, %f65537, %f15751;
	// end inline asm
	// begin inline asm
	fma.rn.f32 %f15759, %f65536, %f65537, %f15747;
	// end inline asm
	// begin inline asm
	fma.rn.f32 %f15763, %f65540, %f65541, %f15759;
	// end inline asm
	// begin inline asm
	fma.rn.f32 %f15767, %f65536, %f65541, %f15755;
	// end inline asm
	// begin inline asm
	fma.rn.f32 %f15771, %f65532, %f65537, %f15767;
	// end inline asm
	// begin inline asm
	fma.rn.f32 %f15775, %f65536, %f65537, %f15763;
	// end inline asm
	// begin inline asm
	fma.rn.f32 %f15779, %f65540, %f65541, %f15775;
	// end inline asm
	// begin inline asm
	fma.rn.f32 %f15783, %f65536, %f65541, %f15771;
	// end inline asm
	// begin inline asm
	fma.rn.f32 %f15787, %f65532, %f65537, %f15783;
	// end inline asm
	// begin inline asm
	fma.rn.f32 %f15791, %f65536, %f65537, %f15779;
	// end inline asm
	// begin inline asm
	fma.rn.f32 %f15795, %f65540, %f65541, %f15791;
	// end inline asm
	// begin inline asm
	fma.rn.f32 %f15799, %f65536, %f65541, %f15787;
	// end inline asm
	// begin inline asm
	fma.rn.f32 %f15803, %f65532, %f65537, %f15799;
	// end inline asm
	// begin inline asm
	fma.rn.f32 %f15807, %f65536, %f65537, %f15795;
	// end inline asm
	// begin inline asm
	fma.rn.f32 %f15811, %f65540, %f65541, %f15807;
	// end inline asm
	// begin inline asm
	fma.rn.f32 %f15815, %f65536, %f65541, %f15803;
	// end inline asm
	// begin inline asm
	fma.rn.f32 %f15819, %f65532, %f65537, %f15815;
	// end inline asm
	// begin inline asm
	fma.rn.f32 %f15823, %f65536, %f65537, %f15811;
	// end inline asm
	// begin inline asm
	fma.rn.f32 %f15827, %f65540, %f65541, %f15823;
	// end inline asm
	// begin inline asm
	fma.rn.f32 %f15831, %f65536, %f65541, %f15819;
	// end inline asm
	// begin inline asm
	fma.rn.f32 %f15835, %f65532, %f65537, %f15831;
	// end inline asm
	// begin inline asm
	fma.rn.f32 %f15839, %f65536, %f65537, %f15827;
	// end inline asm
	// begin inline asm
	fma.rn.f32 %f15843, %f65540, %f65541, %f15839;
	// end inline asm
	// begin inline asm
	fma.rn.f32 %f15847, %f65536, %f65541, %f15835;
	// end inline asm
	// begin inline asm
	fma.rn.f32 %f15851, %f65532, %f65537, %f15847;
	// end inline asm
	// begin inline asm
	fma.rn.f32 %f15855, %f65536, %f65537, %f15843;
	// end inline asm
	// begin inline asm
	fma.rn.f32 %f15859, %f65540, %f65541, %f15855;
	// end inline asm
	// begin inline asm
	fma.rn.f32 %f15863, %f65536, %f65541, %f15851;
	// end inline asm
	// begin inline asm
	fma.rn.f32 %f15867, %f65532, %f65537, %f15863;
	// end inline asm
	// begin inline asm
	fma.rn.f32 %f15871, %f65536, %f65537, %f15859;
	// end inline asm
	// begin inline asm
	fma.rn.f32 %f15875, %f65540, %f65541, %f15871;
	// end inline asm
	// begin inline asm
	fma.rn.f32 %f15879, %f65536, %f65541, %f15867;
	// end inline asm
	// begin inline asm
	fma.rn.f32 %f15883, %f65532, %f65537, %f15879;
	// end inline asm
	// begin inline asm
	fma.rn.f32 %f15887, %f65536, %f65537, %f15875;
	// end inline asm
	// begin inline asm
	fma.rn.f32 %f15891, %f65540, %f65541, %f15887;
	// end inline asm
	// begin inline asm
	fma.rn.f32 %f15895, %f65536, %f65541, %f15883;
	// end inline asm
	// begin inline asm
	fma.rn.f32 %f15899, %f65532, %f65537, %f15895;
	// end inline asm
	// begin inline asm
	fma.rn.f32 %f15903, %f65536, %f65537, %f15891;
	// end inline asm
	// begin inline asm
	fma.rn.f32 %f15907, %f65540, %f65541, %f15903;
	// end inline asm
	// begin inline asm
	fma.rn.f32 %f15911, %f65536, %f65541, %f15899;
	// end inline asm
	// begin inline asm
	fma.rn.f32 %f15915, %f65532, %f65537, %f15911;
	// end inline asm
	// begin inline asm
	fma.rn.f32 %f15919, %f65536, %f65537, %f15907;
	// end inline asm
	// begin inline asm
	fma.rn.f32 %f15923, %f65540, %f65541, %f15919;
	// end inline asm
	// begin inline asm
	fma.rn.f32 %f15927, %f65536, %f65541, %f15915;
	// end inline asm
	// begin inline asm
	fma.rn.f32 %f15931, %f65532, %f65537, %f15927;
	// end inline asm
	// begin inline asm
	fma.rn.f32 %f15935, %f65536, %f65537, %f15923;
	// end inline asm
	// begin inline asm
	fma.rn.f32 %f15939, %f65540, %f65541, %f15935;
	// end inline asm
	// begin inline asm
	fma.rn.f32 %f15943, %f65536, %f65541, %f15931;
	// end inline asm
	// begin inline asm
	fma.rn.f32 %f15947, %f65532, %f65537, %f15943;
	// end inline asm
	// begin inline asm
	fma.rn.f32 %f15951, %f65536, %f65537, %f15939;
	// end inline asm
	// begin inline asm
	fma.rn.f32 %f15955, %f65540, %f65541, %f15951;
	// end inline asm
	// begin inline asm
	fma.rn.f32 %f15959, %f65536, %f65541, %f15947;
	// end inline asm
	// begin inline asm
	fma.rn.f32 %f15963, %f65532, %f65537, %f15959;
	// end inline asm
	// begin inline asm
	fma.rn.f32 %f15967, %f65536, %f65537, %f15955;
	// end inline asm
	// begin inline asm
	fma.rn.f32 %f15971, %f65540, %f65541, %f15967;
	// end inline asm
	// begin inline asm
	fma.rn.f32 %f15975, %f65536, %f65541, %f15963;
	// end inline asm
	// begin inline asm
	fma.rn.f32 %f15979, %f65532, %f65537, %f15975;
	// end inline asm
	// begin inline asm
	fma.rn.f32 %f15983, %f65536, %f65537, %f15971;
	// end inline asm
	// begin inline asm
	fma.rn.f32 %f15987, %f65540, %f65541, %f15983;
	// end inline asm
	// begin inline asm
	fma.rn.f32 %f15991, %f65536, %f65541, %f15979;
	// end inline asm
	// begin inline asm
	fma.rn.f32 %f15995, %f65532, %f65537, %f15991;
	// end inline asm
	// begin inline asm
	fma.rn.f32 %f15999, %f65536, %f65537, %f15987;
	// end inline asm
	// begin inline asm
	fma.rn.f32 %f16003, %f65540, %f65541, %f15999;
	// end inline asm
	// begin inline asm
	fma.rn.f32 %f16007, %f65536, %f65541, %f15995;
	// end inline asm
	// begin inline asm
	fma.rn.f32 %f16011, %f65532, %f65537, %f16007;
	// end inline asm
	// begin inline asm
	fma.rn.f32 %f16015, %f65536, %f65537, %f16003;
	// end inline asm
	// begin inline asm
	fma.rn.f32 %f16019, %f65540, %f65541, %f16015;
	// end inline asm
	// begin inline asm
	fma.rn.f32 %f16023, %f65536, %f65541, %f16011;
	// end inline asm
	// begin inline asm
	fma.rn.f32 %f16027, %f65532, %f65537, %f16023;
	// end inline asm
	// begin inline asm
	fma.rn.f32 %f16031, %f65536, %f65537, %f16019;
	// end inline asm
	// begin inline asm
	fma.rn.f32 %f16035, %f65540, %f65541, %f16031;
	// end inline asm
	// begin inline asm
	fma.rn.f32 %f16039, %f65536, %f65541, %f16027;
	// end inline asm
	// begin inline asm
	fma.rn.f32 %f16043, %f65532, %f65537, %f16039;
	// end inline asm
	// begin inline asm
	fma.rn.f32 %f16047, %f65536, %f65537, %f16035;
	// end inline asm
	// begin inline asm
	fma.rn.f32 %f16051, %f65540, %f65541, %f16047;
	// end inline asm
	// begin inline asm
	fma.rn.f32 %f16055, %f65536, %f65541, %f16043;
	// end inline asm
	// begin inline asm
	fma.rn.f32 %f16059, %f65532, %f65537, %f16055;
	// end inline asm
	// begin inline asm
	fma.rn.f32 %f16063, %f65536, %f65537, %f16051;
	// end inline asm
	// begin inline asm
	fma.rn.f32 %f16067, %f65540, %f65541, %f16063;
	// end inline asm
	// begin inline asm
	fma.rn.f32 %f16071, %f65536, %f65541, %f16059;
	// end inline asm
	// begin inline asm
	fma.rn.f32 %f16075, %f65532, %f65537, %f16071;
	// end inline asm
	// begin inline asm
	fma.rn.f32 %f16079, %f65536, %f65537, %f16067;
	// end inline asm
	// begin inline asm
	fma.rn.f32 %f16083, %f65540, %f65541, %f16079;
	// end inline asm
	// begin inline asm
	fma.rn.f32 %f16087, %f65536, %f65541, %f16075;
	// end inline asm
	// begin inline asm
	fma.rn.f32 %f16091, %f65532, %f65537, %f16087;
	// end inline asm
	// begin inline asm
	fma.rn.f32 %f16095, %f65536, %f65537, %f16083;
	// end inline asm
	// begin inline asm
	fma.rn.f32 %f16099, %f65540, %f65541, %f16095;
	// end inline asm
	// begin inline asm
	fma.rn.f32 %f16103, %f65536, %f65541, %f16091;
	// end inline asm
	// begin inline asm
	fma.rn.f32 %f16107, %f65532, %f65537, %f16103;
	// end inline asm
	// begin inline asm
	fma.rn.f32 %f16111, %f65536, %f65537, %f16099;
	// end inline asm
	// begin inline asm
	fma.rn.f32 %f16115, %f65540, %f65541, %f16111;
	// end inline asm
	// begin inline asm
	fma.rn.f32 %f16119, %f65536, %f65541, %f16107;
	// end inline asm
	// begin inline asm
	fma.rn.f32 %f16123, %f65532, %f65537, %f16119;
	// end inline asm
	// begin inline asm
	fma.rn.f32 %f16127, %f65536, %f65537, %f16115;
	// end inline asm
	// begin inline asm
	fma.rn.f32 %f16131, %f65540, %f65541, %f16127;
	// end inline asm
	// begin inline asm
	fma.rn.f32 %f16135, %f65536, %f65541, %f16123;
	// end inline asm
	// begin inline asm
	fma.rn.f32 %f16139, %f65532, %f65537, %f16135;
	// end inline asm
	// begin inline asm
	fma.rn.f32 %f16143, %f65536, %f65537, %f16131;
	// end inline asm
	// begin inline asm
	fma.rn.f32 %f16147, %f65540, %f65541, %f16143;
	// end inline asm
	// begin inline asm
	fma.rn.f32 %f16151, %f65536, %f65541, %f16139;
	// end inline asm
	// begin inline asm
	fma.rn.f32 %f16155, %f65532, %f65537, %f16151;
	// end inline asm
	// begin inline asm
	fma.rn.f32 %f16159, %f65536, %f65537, %f16147;
	// end inline asm
	// begin inline asm
	fma.rn.f32 %f16163, %f65540, %f65541, %f16159;
	// end inline asm
	// begin inline asm
	fma.rn.f32 %f16167, %f65536, %f65541, %f16155;
	// end inline asm
	// begin inline asm
	fma.rn.f32 %f16171, %f65532, %f65537, %f16167;
	// end inline asm
	// begin inline asm
	fma.rn.f32 %f16175, %f65536, %f65537, %f16163;
	// end inline asm
	// begin inline asm
	fma.rn.f32 %f16179, %f65540, %f65541, %f16175;
	// end inline asm
	// begin inline asm
	fma.rn.f32 %f16183, %f65536, %f65541, %f16171;
	// end inline asm
	// begin inline asm
	fma.rn.f32 %f16187, %f65532, %f65537, %f16183;
	// end inline asm
	// begin inline asm
	fma.rn.f32 %f16191, %f65536, %f65537, %f16179;
	// end inline asm
	// begin inline asm
	fma.rn.f32 %f16195, %f65540, %f65541, %f16191;
	// end inline asm
	// begin inline asm
	fma.rn.f32 %f16199, %f65536, %f65541, %f16187;
	// end inline asm
	// begin inline asm
	fma.rn.f32 %f16203, %f65532, %f65537, %f16199;
	// end inline asm
	// begin inline asm
	fma.rn.f32 %f16207, %f65536, %f65537, %f16195;
	// end inline asm
	// begin inline asm
	fma.rn.f32 %f16211, %f65540, %f65541, %f16207;
	// end inline asm
	// begin inline asm
	fma.rn.f32 %f16215, %f65536, %f65541, %f16203;
	// end inline asm
	// begin inline asm
	fma.rn.f32 %f16219, %f65532, %f65537, %f16215;
	// end inline asm
	// begin inline asm
	fma.rn.f32 %f16223, %f65536, %f65537, %f16211;
	// end inline asm
	// begin inline asm
	fma.rn.f32 %f16227, %f65540, %f65541, %f16223;
	// end inline asm
	// begin inline asm
	fma.rn.f32 %f16231, %f65536, %f65541, %f16219;
	// end inline asm
	// begin inline asm
	fma.rn.f32 %f16235, %f65532, %f65537, %f16231;
	// end inline asm
	// begin inline asm
	fma.rn.f32 %f16239, %f65536, %f65537, %f16227;
	// end inline asm
	// begin inline asm
	fma.rn.f32 %f16243, %f65540, %f65541, %f16239;
	// end inline asm
	// begin inline asm
	fma.rn.f32 %f16247, %f65536, %f65541, %f16235;
	// end inline asm
	// begin inline asm
	fma.rn.f32 %f16251, %f65532, %f65537, %f16247;
	// end inline asm
	// begin inline asm
	fma.rn.f32 %f16255, %f65536, %f65537, %f16243;
	// end inline asm
	// begin inline asm
	fma.rn.f32 %f16259, %f65540, %f65541, %f16255;
	// end inline asm
	// begin inline asm
	fma.rn.f32 %f16263, %f65536, %f65541, %f16251;
	// end inline asm
	// begin inline asm
	fma.rn.f32 %f16267, %f65532, %f65537, %f16263;
	// end inline asm
	// begin inline asm
	fma.rn.f32 %f16271, %f65536, %f65537, %f16259;
	// end inline asm
	// begin inline asm
	fma.rn.f32 %f16275, %f65540, %f65541, %f16271;
	// end inline asm
	// begin inline asm
	fma.rn.f32 %f16279, %f65536, %f65541, %f16267;
	// end inline asm
	// begin inline asm
	fma.rn.f32 %f16283, %f65532, %f65537, %f16279;
	// end inline asm
	// begin inline asm
	fma.rn.f32 %f16287, %f65536, %f65537, %f16275;
	// end inline asm
	// begin inline asm
	fma.rn.f32 %f16291, %f65540, %f65541, %f16287;
	// end inline asm
	// begin inline asm
	fma.rn.f32 %f16295, %f65536, %f65541, %f16283;
	// end inline asm
	// begin inline asm
	fma.rn.f32 %f16299, %f65532, %f65537, %f16295;
	// end inline asm
	// begin inline asm
	fma.rn.f32 %f16303, %f65536, %f65537, %f16291;
	// end inline asm
	// begin inline asm
	fma.rn.f32 %f16307, %f65540, %f65541, %f16303;
	// end inline asm
	// begin inline asm
	fma.rn.f32 %f16311, %f65536, %f65541, %f16299;
	// end inline asm
	// begin inline asm
	fma.rn.f32 %f16315, %f65532, %f65537, %f16311;
	// end inline asm
	// begin inline asm
	fma.rn.f32 %f16319, %f65536, %f65537, %f16307;
	// end inline asm
	// begin inline asm
	fma.rn.f32 %f16323, %f65540, %f65541, %f16319;
	// end inline asm
	// begin inline asm
	fma.rn.f32 %f16327, %f65536, %f65541, %f16315;
	// end inline asm
	// begin inline asm
	fma.rn.f32 %f16331, %f65532, %f65537, %f16327;
	// end inline asm
	// begin inline asm
	fma.rn.f32 %f16335, %f65536, %f65537, %f16323;
	// end inline asm
	// begin inline asm
	fma.rn.f32 %f16339, %f65540, %f65541, %f16335;
	// end inline asm
	// begin inline asm
	fma.rn.f32 %f16343, %f65536, %f65541, %f16331;
	// end inline asm
	// begin inline asm
	fma.rn.f32 %f16347, %f65532, %f65537, %f16343;
	// end inline asm
	// begin inline asm
	fma.rn.f32 %f16351, %f65536, %f65537, %f16339;
	// end inline asm
	// begin inline asm
	fma.rn.f32 %f16355, %f65540, %f65541, %f16351;
	// end inline asm
	// begin inline asm
	fma.rn.f32 %f16359, %f65536, %f65541, %f16347;
	// end inline asm
	// begin inline asm
	fma.rn.f32 %f16363, %f65532, %f65537, %f16359;
	// end inline asm
	// begin inline asm
	fma.rn.f32 %f16367, %f65536, %f65537, %f16355;
	// end inline asm
	// begin inline asm
	fma.rn.f32 %f16371, %f65540, %f65541, %f16367;
	// end inline asm
	// begin inline asm
	fma.rn.f32 %f16375, %f65536, %f65541, %f16363;
	// end inline asm
	// begin inline asm
	fma.rn.f32 %f16379, %f65532, %f65537, %f16375;
	// end inline asm
	// begin inline asm
	fma.rn.f32 %f16383, %f65536, %f65537, %f16371;
	// end inline asm
	// begin inline asm
	fma.rn.f32 %f16387, %f65540, %f65541, %f16383;
	// end inline asm
	// begin inline asm
	fma.rn.f32 %f16391, %f65536, %f65541, %f16379;
	// end inline asm
	// begin inline asm
	fma.rn.f32 %f16395, %f65532, %f65537, %f16391;
	// end inline asm
	// begin inline asm
	fma.rn.f32 %f16399, %f65536, %f65537, %f16387;
	// end inline asm
	// begin inline asm
	fma.rn.f32 %f16403, %f65540, %f65541, %f16399;
	// end inline asm
	// begin inline asm
	fma.rn.f32 %f16407, %f65536, %f65541, %f16395;
	// end inline asm
	// begin inline asm
	fma.rn.f32 %f16411, %f65532, %f65537, %f16407;
	// end inline asm
	// begin inline asm
	fma.rn.f32 %f16415, %f65536, %f65537, %f16403;
	// end inline asm
	// begin inline asm
	fma.rn.f32 %f16419, %f65540, %f65541, %f16415;
	// end inline asm
	// begin inline asm
	fma.rn.f32 %f16423, %f65536, %f65541, %f16411;
	// end inline asm
	// begin inline asm
	fma.rn.f32 %f16427, %f65532, %f65537, %f16423;
	// end inline asm
	// begin inline asm
	fma.rn.f32 %f16431, %f65536, %f65537, %f16419;
	// end inline asm
	// begin inline asm
	fma.rn.f32 %f16435, %f65540, %f65541, %f16431;
	// end inline asm
	// begin inline asm
	fma.rn.f32 %f16439, %f65536, %f65541, %f16427;
	// end inline asm
	// begin inline asm
	fma.rn.f32 %f16443, %f65532, %f65537, %f16439;
	// end inline asm
	// begin inline asm
	fma.rn.f32 %f16447, %f65536, %f65537, %f16435;
	// end inline asm
	// begin inline asm
	fma.rn.f32 %f16451, %f65540, %f65541, %f16447;
	// end inline asm
	// begin inline asm
	fma.rn.f32 %f16455, %f65536, %f65541, %f16443;
	// end inline asm
	// begin inline asm
	fma.rn.f32 %f16459, %f65532, %f65537, %f16455;
	// end inline asm
	// begin inline asm
	fma.rn.f32 %f16463, %f65536, %f65537, %f16451;
	// end inline asm
	// begin inline asm
	fma.rn.f32 %f16467, %f65540, %f65541, %f16463;
	// end inline asm
	// begin inline asm
	fma.rn.f32 %f16471, %f65536, %f65541, %f16459;
	// end inline asm
	// begin inline asm
	fma.rn.f32 %f16475, %f65532, %f65537, %f16471;
	// end inline asm
	// begin inline asm
	fma.rn.f32 %f16479, %f65536, %f65537, %f16467;
	// end inline asm
	// begin inline asm
	fma.rn.f32 %f16483, %f65540, %f65541, %f16479;
	// end inline asm
	// begin inline asm
	fma.rn.f32 %f16487, %f65536, %f65541, %f16475;
	// end inline asm
	// begin inline asm
	fma.rn.f32 %f16491, %f65532, %f65537, %f16487;
	// end inline asm
	// begin inline asm
	fma.rn.f32 %f16495, %f65536, %f65537, %f16483;
	// end inline asm
	// begin inline asm
	fma.rn.f32 %f16499, %f65540, %f65541, %f16495;
	// end inline asm
	// begin inline asm
	fma.rn.f32 %f16503, %f65536, %f65541, %f16491;
	// end inline asm
	// begin inline asm
	fma.rn.f32 %f16507, %f65532, %f65537, %f16503;
	// end inline asm
	// begin inline asm
	fma.rn.f32 %f16511, %f65536, %f65537, %f16499;
	// end inline asm
	// begin inline asm
	fma.rn.f32 %f16515, %f65540, %f65541, %f16511;
	// end inline asm
	// begin inline asm
	fma.rn.f32 %f16519, %f65536, %f65541, %f16507;
	// end inline asm
	// begin inline asm
	fma.rn.f32 %f16523, %f65532, %f65537, %f16519;
	// end inline asm
	// begin inline asm
	fma.rn.f32 %f16527, %f65536, %f65537, %f16515;
	// end inline asm
	// begin inline asm
	fma.rn.f32 %f16531, %f65540, %f65541, %f16527;
	// end inline asm
	// begin inline asm
	fma.rn.f32 %f16535, %f65536, %f65541, %f16523;
	// end inline asm
	// begin inline asm
	fma.rn.f32 %f16539, %f65532, %f65537, %f16535;
	// end inline asm
	// begin inline asm
	fma.rn.f32 %f16543, %f65536, %f65537, %f16531;
	// end inline asm
	// begin inline asm
	fma.rn.f32 %f16547, %f65540, %f65541, %f16543;
	// end inline asm
	// begin inline asm
	fma.rn.f32 %f16551, %f65536, %f65541, %f16539;
	// end inline asm
	// begin inline asm
	fma.rn.f32 %f16555, %f65532, %f65537, %f16551;
	// end inline asm
	// begin inline asm
	fma.rn.f32 %f16559, %f65536, %f65537, %f16547;
	// end inline asm
	// begin inline asm
	fma.rn.f32 %f16563, %f65540, %f65541, %f16559;
	// end inline asm
	// begin inline asm
	fma.rn.f32 %f16567, %f65536, %f65541, %f16555;
	// end inline asm
	// begin inline asm
	fma.rn.f32 %f16571, %f65532, %f65537, %f16567;
	// end inline asm
	// begin inline asm
	fma.rn.f32 %f16575, %f65536, %f65537, %f16563;
	// end inline asm
	// begin inline asm
	fma.rn.f32 %f16579, %f65540, %f65541, %f16575;
	// end inline asm
	// begin inline asm
	fma.rn.f32 %f16583, %f65536, %f65541, %f16571;
	// end inline asm
	// begin inline asm
	fma.rn.f32 %f16587, %f65532, %f65537, %f16583;
	// end inline asm
	// begin inline asm
	fma.rn.f32 %f16591, %f65536, %f65537, %f16579;
	// end inline asm
	// begin inline asm
	fma.rn.f32 %f16595, %f65540, %f65541, %f16591;
	// end inline asm
	// begin inline asm
	fma.rn.f32 %f16599, %f65536, %f65541, %f16587;
	// end inline asm
	// begin inline asm
	fma.rn.f32 %f16603, %f65532, %f65537, %f16599;
	// end inline asm
	// begin inline asm
	fma.rn.f32 %f16607, %f65536, %f65537, %f16595;
	// end inline asm
	// begin inline asm
	fma.rn.f32 %f16611, %f65540, %f65541, %f16607;
	// end inline asm
	// begin inline asm
	fma.rn.f32 %f16615, %f65536, %f65541, %f16603;
	// end inline asm
	// begin inline asm
	fma.rn.f32 %f16619, %f65532, %f65537, %f16615;
	// end inline asm
	// begin inline asm
	fma.rn.f32 %f16623, %f65536, %f65537, %f16611;
	// end inline asm
	// begin inline asm
	fma.rn.f32 %f16627, %f65540, %f65541, %f16623;
	// end inline asm
	// begin inline asm
	fma.rn.f32 %f16631, %f65536, %f65541, %f16619;
	// end inline asm
	// begin inline asm
	fma.rn.f32 %f16635, %f65532, %f65537, %f16631;
	// end inline asm
	// begin inline asm
	fma.rn.f32 %f16639, %f65536, %f65537, %f16627;
	// end inline asm
	// begin inline asm
	fma.rn.f32 %f16643, %f65540, %f65541, %f16639;
	// end inline asm
	// begin inline asm
	fma.rn.f32 %f16647, %f65536, %f65541, %f16635;
	// end inline asm
	// begin inline asm
	fma.rn.f32 %f16651, %f65532, %f65537, %f16647;
	// end inline asm
	// begin inline asm
	fma.rn.f32 %f16655, %f65536, %f65537, %f16643;
	// end inline asm
	// begin inline asm
	fma.rn.f32 %f16659, %f65540, %f65541, %f16655;
	// end inline asm
	// begin inline asm
	fma.rn.f32 %f16663, %f65536, %f65541, %f16651;
	// end inline asm
	// begin inline asm
	fma.rn.f32 %f16667, %f65532, %f65537, %f16663;
	// end inline asm
	// begin inline asm
	fma.rn.f32 %f16671, %f65536, %f65537, %f16659;
	// end inline asm
	// begin inline asm
	fma.rn.f32 %f16675, %f65540, %f65541, %f16671;
	// end inline asm
	// begin inline asm
	fma.rn.f32 %f16679, %f65536, %f65541, %f16667;
	// end inline asm
	// begin inline asm
	fma.rn.f32 %f16683, %f65532, %f65537, %f16679;
	// end inline asm
	// begin inline asm
	fma.rn.f32 %f16687, %f65536, %f65537, %f16675;
	// end inline asm
	// begin inline asm
	fma.rn.f32 %f16691, %f65540, %f65541, %f16687;
	// end inline asm
	// begin inline asm
	fma.rn.f32 %f16695, %f65536, %f65541, %f16683;
	// end inline asm
	// begin inline asm
	fma.rn.f32 %f16699, %f65532, %f65537, %f16695;
	// end inline asm
	// begin inline asm
	fma.rn.f32 %f16703, %f65536, %f65537, %f16691;
	// end inline asm
	// begin inline asm
	fma.rn.f32 %f16707, %f65540, %f65541, %f16703;
	// end inline asm
	// begin inline asm
	fma.rn.f32 %f16711, %f65536, %f65541, %f16699;
	// end inline asm
	// begin inline asm
	fma.rn.f32 %f16715, %f65532, %f65537, %f16711;
	// end inline asm
	// begin inline asm
	fma.rn.f32 %f16719, %f65536, %f65537, %f16707;
	// end inline asm
	// begin inline asm
	fma.rn.f32 %f16723, %f65540, %f65541, %f16719;
	// end inline asm
	// begin inline asm
	fma.rn.f32 %f16727, %f65536, %f65541, %f16715;
	// end inline asm
	// begin inline asm
	fma.rn.f32 %f16731, %f65532, %f65537, %f16727;
	// end inline asm
	// begin inline asm
	fma.rn.f32 %f16735, %f65536, %f65537, %f16723;
	// end inline asm
	// begin inline asm
	fma.rn.f32 %f16739, %f65540, %f65541, %f16735;
	// end inline asm
	// begin inline asm
	fma.rn.f32 %f16743, %f65536, %f65541, %f16731;
	// end inline asm
	// begin inline asm
	fma.rn.f32 %f16747, %f65532, %f65537, %f16743;
	// end inline asm
	// begin inline asm
	fma.rn.f32 %f16751, %f65536, %f65537, %f16739;
	// end inline asm
	// begin inline asm
	fma.rn.f32 %f16755, %f65540, %f65541, %f16751;
	// end inline asm
	// begin inline asm
	fma.rn.f32 %f16759, %f65536, %f65541, %f16747;
	// end inline asm
	// begin inline asm
	fma.rn.f32 %f16763, %f65532, %f65537, %f16759;
	// end inline asm
	// begin inline asm
	fma.rn.f32 %f16767, %f65536, %f65537, %f16755;
	// end inline asm
	// begin inline asm
	fma.rn.f32 %f16771, %f65540, %f65541, %f16767;
	// end inline asm
	// begin inline asm
	fma.rn.f32 %f16775, %f65536, %f65541, %f16763;
	// end inline asm
	// begin inline asm
	fma.rn.f32 %f16779, %f65532, %f65537, %f16775;
	// end inline asm
	// begin inline asm
	fma.rn.f32 %f16783, %f65536, %f65537, %f16771;
	// end inline asm
	// begin inline asm
	fma.rn.f32 %f16787, %f65540, %f65541, %f16783;
	// end inline asm
	// begin inline asm
	fma.rn.f32 %f16791, %f65536, %f65541, %f16779;
	// end inline asm
	// begin inline asm
	fma.rn.f32 %f16795, %f65532, %f65537, %f16791;
	// end inline asm
	// begin inline asm
	fma.rn.f32 %f16799, %f65536, %f65537, %f16787;
	// end inline asm
	// begin inline asm
	fma.rn.f32 %f16803, %f65540, %f65541, %f16799;
	// end inline asm
	// begin inline asm
	fma.rn.f32 %f16807, %f65536, %f65541, %f16795;
	// end inline asm
	// begin inline asm
	fma.rn.f32 %f16811, %f65532, %f65537, %f16807;
	// end inline asm
	// begin inline asm
	fma.rn.f32 %f16815, %f65536, %f65537, %f16803;
	// end inline asm
	// begin inline asm
	fma.rn.f32 %f16819, %f65540, %f65541, %f16815;
	// end inline asm
	// begin inline asm
	fma.rn.f32 %f16823, %f65536, %f65541, %f16811;
	// end inline asm
	// begin inline asm
	fma.rn.f32 %f16827, %f65532, %f65537, %f16823;
	// end inline asm
	// begin inline asm
	fma.rn.f32 %f16831, %f65536, %f65537, %f16819;
	// end inline asm
	// begin inline asm
	fma.rn.f32 %f16835, %f65540, %f65541, %f16831;
	// end inline asm
	// begin inline asm
	fma.rn.f32 %f16839, %f65536, %f65541, %f16827;
	// end inline asm
	// begin inline asm
	fma.rn.f32 %f16843, %f65532, %f65537, %f16839;
	// end inline asm
	// begin inline asm
	fma.rn.f32 %f16847, %f65536, %f65537, %f16835;
	// end inline asm
	// begin inline asm
	fma.rn.f32 %f16851, %f65540, %f65541, %f16847;
	// end inline asm
	// begin inline asm
	fma.rn.f32 %f16855, %f65536, %f65541, %f16843;
	// end inline asm
	// begin inline asm
	fma.rn.f32 %f16859, %f65532, %f65537, %f16855;
	// end inline asm
	// begin inline asm
	fma.rn.f32 %f16863, %f65536, %f65537, %f16851;
	// end inline asm
	// begin inline asm
	fma.rn.f32 %f16867, %f65540, %f65541, %f16863;
	// end inline asm
	// begin inline asm
	fma.rn.f32 %f16871, %f65536, %f65541, %f16859;
	// end inline asm
	// begin inline asm
	fma.rn.f32 %f16875, %f65532, %f65537, %f16871;
	// end inline asm
	// begin inline asm
	fma.rn.f32 %f16879, %f65536, %f65537, %f16867;
	// end inline asm
	// begin inline asm
	fma.rn.f32 %f16883, %f65540, %f65541, %f16879;
	// end inline asm
	// begin inline asm
	fma.rn.f32 %f16887, %f65536, %f65541, %f16875;
	// end inline asm
	// begin inline asm
	fma.rn.f32 %f16891, %f65532, %f65537, %f16887;
	// end inline asm
	// begin inline asm
	fma.rn.f32 %f16895, %f65536, %f65537, %f16883;
	// end inline asm
	// begin inline asm
	fma.rn.f32 %f16899, %f65540, %f65541, %f16895;
	// end inline asm
	// begin inline asm
	fma.rn.f32 %f16903, %f65536, %f65541, %f16891;
	// end inline asm
	// begin inline asm
	fma.rn.f32 %f16907, %f65532, %f65537, %f16903;
	// end inline asm
	// begin inline asm
	fma.rn.f32 %f16911, %f65536, %f65537, %f16899;
	// end inline asm
	// begin inline asm
	fma.rn.f32 %f16915, %f65540, %f65541, %f16911;
	// end inline asm
	// begin inline asm
	fma.rn.f32 %f16919, %f65536, %f65541, %f16907;
	// end inline asm
	// begin inline asm
	fma.rn.f32 %f16923, %f65532, %f65537, %f16919;
	// end inline asm
	// begin inline asm
	fma.rn.f32 %f16927, %f65536, %f65537, %f16915;
	// end inline asm
	// begin inline asm
	fma.rn.f32 %f16931, %f65540, %f65541, %f16927;
	// end inline asm
	// begin inline asm
	fma.rn.f32 %f16935, %f65536, %f65541, %f16923;
	// end inline asm
	// begin inline asm
	fma.rn.f32 %f16939, %f65532, %f65537, %f16935;
	// end inline asm
	// begin inline asm
	fma.rn.f32 %f16943, %f65536, %f65537, %f16931;
	// end inline asm
	// begin inline asm
	fma.rn.f32 %f16947, %f65540, %f65541, %f16943;
	// end inline asm
	// begin inline asm
	fma.rn.f32 %f16951, %f65536, %f65541, %f16939;
	// end inline asm
	// begin inline asm
	fma.rn.f32 %f16955, %f65532, %f65537, %f16951;
	// end inline asm
	// begin inline asm
	fma.rn.f32 %f16959, %f65536, %f65537, %f16947;
	// end inline asm
	// begin inline asm
	fma.rn.f32 %f16963, %f65540, %f65541, %f16959;
	// end inline asm
	// begin inline asm
	fma.rn.f32 %f16967, %f65536, %f65541, %f16955;
	// end inline asm
	// begin inline asm
	fma.rn.f32 %f16971, %f65532, %f65537, %f16967;
	// end inline asm
	// begin inline asm
	fma.rn.f32 %f16975, %f65536, %f65537, %f16963;
	// end inline asm
	// begin inline asm
	fma.rn.f32 %f16979, %f65540, %f65541, %f16975;
	// end inline asm
	// begin inline asm
	fma.rn.f32 %f16983, %f65536, %f65541, %f16971;
	// end inline asm
	// begin inline asm
	fma.rn.f32 %f16987, %f65532, %f65537, %f16983;
	// end inline asm
	// begin inline asm
	fma.rn.f32 %f16991, %f65536, %f65537, %f16979;
	// end inline asm
	// begin inline asm
	fma.rn.f32 %f16995, %f65540, %f65541, %f16991;
	// end inline asm
	// begin inline asm
	fma.rn.f32 %f16999, %f65536, %f65541, %f16987;
	// end inline asm
	// begin inline asm
	fma.rn.f32 %f17003, %f65532, %f65537, %f16999;
	// end inline asm
	// begin inline asm
	fma.rn.f32 %f17007, %f65536, %f65537, %f16995;
	// end inline asm
	// begin inline asm
	fma.rn.f32 %f17011, %f65540, %f65541, %f17007;
	// end inline asm
	// begin inline asm
	fma.rn.f32 %f17015, %f65536, %f65541, %f17003;
	// end inline asm
	// begin inline asm
	fma.rn.f32 %f17019, %f65532, %f65537, %f17015;
	// end inline asm
	// begin inline asm
	fma.rn.f32 %f17023, %f65536, %f65537, %f17011;
	// end inline asm
	// begin inline asm
	fma.rn.f32 %f17027, %f65540, %f65541, %f17023;
	// end inline asm
	// begin inline asm
	fma.rn.f32 %f17031, %f65536, %f65541, %f17019;
	// end inline asm
	// begin inline asm
	fma.rn.f32 %f17035, %f65532, %f65537, %f17031;
	// end inline asm
	// begin inline asm
	fma.rn.f32 %f17039, %f65536, %f65537, %f17027;
	// end inline asm
	// begin inline asm
	fma.rn.f32 %f17043, %f65540, %f65541, %f17039;
	// end inline asm
	// begin inline asm
	fma.rn.f32 %f17047, %f65536, %f65541, %f17035;
	// end inline asm
	// begin inline asm
	fma.rn.f32 %f17051, %f65532, %f65537, %f17047;
	// end inline asm
	// begin inline asm
	fma.rn.f32 %f17055, %f65536, %f65537, %f17043;
	// end inline asm
	// begin inline asm
	fma.rn.f32 %f17059, %f65540, %f65541, %f17055;
	// end inline asm
	// begin inline asm
	fma.rn.f32 %f17063, %f65536, %f65541, %f17051;
	// end inline asm
	// begin inline asm
	fma.rn.f32 %f17067, %f65532, %f65537, %f17063;
	// end inline asm
	// begin inline asm
	fma.rn.f32 %f17071, %f65536, %f65537, %f17059;
	// end inline asm
	// begin inline asm
	fma.rn.f32 %f17075, %f65540, %f65541, %f17071;
	// end inline asm
	// begin inline asm
	fma.rn.f32 %f17079, %f65536, %f65541, %f17067;
	// end inline asm
	// begin inline asm
	fma.rn.f32 %f17083, %f65532, %f65537, %f17079;
	// end inline asm
	// begin inline asm
	fma.rn.f32 %f17087, %f65536, %f65537, %f17075;
	// end inline asm
	// begin inline asm
	fma.rn.f32 %f17091, %f65540, %f65541, %f17087;
	// end inline asm
	// begin inline asm
	fma.rn.f32 %f17095, %f65536, %f65541, %f17083;
	// end inline asm
	// begin inline asm
	fma.rn.f32 %f17099, %f65532, %f65537, %f17095;
	// end inline asm
	// begin inline asm
	fma.rn.f32 %f17103, %f65536, %f65537, %f17091;
	// end inline asm
	// begin inline asm
	fma.rn.f32 %f17107, %f65540, %f65541, %f17103;
	// end inline asm
	// begin inline asm
	fma.rn.f32 %f17111, %f65536, %f65541, %f17099;
	// end inline asm
	// begin inline asm
	fma.rn.f32 %f17115, %f65532, %f65537, %f17111;
	// end inline asm
	// begin inline asm
	fma.rn.f32 %f17119, %f65536, %f65537, %f17107;
	// end inline asm
	// begin inline asm
	fma.rn.f32 %f17123, %f65540, %f65541, %f17119;
	// end inline asm
	// begin inline asm
	fma.rn.f32 %f17127, %f65536, %f65541, %f17115;
	// end inline asm
	// begin inline asm
	fma.rn.f32 %f17131, %f65532, %f65537, %f17127;
	// end inline asm
	// begin inline asm
	fma.rn.f32 %f17135, %f65536, %f65537, %f17123;
	// end inline asm
	// begin inline asm
	fma.rn.f32 %f17139, %f65540, %f65541, %f17135;
	// end inline asm
	// begin inline asm
	fma.rn.f32 %f17143, %f65536, %f65541, %f17131;
	// end inline asm
	// begin inline asm
	fma.rn.f32 %f17147, %f65532, %f65537, %f17143;
	// end inline asm
	// begin inline asm
	fma.rn.f32 %f17151, %f65536, %f65537, %f17139;
	// end inline asm
	// begin inline asm
	fma.rn.f32 %f17155, %f65540, %f65541, %f17151;
	// end inline asm
	// begin inline asm
	fma.rn.f32 %f17159, %f65536, %f65541, %f17147;
	// end inline asm
	// begin inline asm
	fma.rn.f32 %f17163, %f65532, %f65537, %f17159;
	// end inline asm
	// begin inline asm
	fma.rn.f32 %f17167, %f65536, %f65537, %f17155;
	// end inline asm
	// begin inline asm
	fma.rn.f32 %f17171, %f65540, %f65541, %f17167;
	// end inline asm
	// begin inline asm
	fma.rn.f32 %f17175, %f65536, %f65541, %f17163;
	// end inline asm
	// begin inline asm
	fma.rn.f32 %f17179, %f65532, %f65537, %f17175;
	// end inline asm
	// begin inline asm
	fma.rn.f32 %f17183, %f65536, %f65537, %f17171;
	// end inline asm
	// begin inline asm
	fma.rn.f32 %f17187, %f65540, %f65541, %f17183;
	// end inline asm
	// begin inline asm
	fma.rn.f32 %f17191, %f65536, %f65541, %f17179;
	// end inline asm
	// begin inline asm
	fma.rn.f32 %f17195, %f65532, %f65537, %f17191;
	// end inline asm
	// begin inline asm
	fma.rn.f32 %f17199, %f65536, %f65537, %f17187;
	// end inline asm
	// begin inline asm
	fma.rn.f32 %f17203, %f65540, %f65541, %f17199;
	// end inline asm
	// begin inline asm
	fma.rn.f32 %f17207, %f65536, %f65541, %f17195;
	// end inline asm
	// begin inline asm
	fma.rn.f32 %f17211, %f65532, %f65537, %f17207;
	// end inline asm
	// begin inline asm
	fma.rn.f32 %f17215, %f65536, %f65537, %f17203;
	// end inline asm
	// begin inline asm
	fma.rn.f32 %f17219, %f65540, %f65541, %f17215;
	// end inline asm
	// begin inline asm
	fma.rn.f32 %f17223, %f65536, %f65541, %f17211;
	// end inline asm
	// begin inline asm
	fma.rn.f32 %f17227, %f65532, %f65537, %f17223;
	// end inline asm
	// begin inline asm
	fma.rn.f32 %f17231, %f65536, %f65537, %f17219;
	// end inline asm
	// begin inline asm
	fma.rn.f32 %f17235, %f65540, %f65541, %f17231;
	// end inline asm
	// begin inline asm
	fma.rn.f32 %f17239, %f65536, %f65541, %f17227;
	// end inline asm
	// begin inline asm
	fma.rn.f32 %f17243, %f65532, %f65537, %f17239;
	// end inline asm
	// begin inline asm
	fma.rn.f32 %f17247, %f65536, %f65537, %f17235;
	// end inline asm
	// begin inline asm
	fma.rn.f32 %f17251, %f65540, %f65541, %f17247;
	// end inline asm
	// begin inline asm
	fma.rn.f32 %f17255, %f65536, %f65541, %f17243;
	// end inline asm
	// begin inline asm
	fma.rn.f32 %f17259, %f65532, %f65537, %f17255;
	// end inline asm
	// begin inline asm
	fma.rn.f32 %f17263, %f65536, %f65537, %f17251;
	// end inline asm
	// begin inline asm
	fma.rn.f32 %f17267, %f65540, %f65541, %f17263;
	// end inline asm
	// begin inline asm
	fma.rn.f32 %f17271, %f65536, %f65541, %f17259;
	// end inline asm
	// begin inline asm
	fma.rn.f32 %f17275, %f65532, %f65537, %f17271;
	// end inline asm
	// begin inline asm
	fma.rn.f32 %f17279, %f65536, %f65537, %f17267;
	// end inline asm
	// begin inline asm
	fma.rn.f32 %f17283, %f65540, %f65541, %f17279;
	// end inline asm
	// begin inline asm
	fma.rn.f32 %f17287, %f65536, %f65541, %f17275;
	// end inline asm
	// begin inline asm
	fma.rn.f32 %f17291, %f65532, %f65537, %f17287;
	// end inline asm
	// begin inline asm
	fma.rn.f32 %f17295, %f65536, %f65537, %f17283;
	// end inline asm
	// begin inline asm
	fma.rn.f32 %f17299, %f65540, %f65541, %f17295;
	// end inline asm
	// begin inline asm
	fma.rn.f32 %f17303, %f65536, %f65541, %f17291;
	// end inline asm
	// begin inline asm
	fma.rn.f32 %f17307, %f65532, %f65537, %f17303;
	// end inline asm
	// begin inline asm
	fma.rn.f32 %f17311, %f65536, %f65537, %f17299;
	// end inline asm
	// begin inline asm
	fma.rn.f32 %f17315, %f65540, %f65541, %f17311;
	// end inline asm
	// begin inline asm
	fma.rn.f32 %f17319, %f65536, %f65541, %f17307;
	// end inline asm
	// begin inline asm
	fma.rn.f32 %f17323, %f65532, %f65537, %f17319;
	// end inline asm
	// begin inline asm
	fma.rn.f32 %f17327, %f65536, %f65537, %f17315;
	// end inline asm
	// begin inline asm
	fma.rn.f32 %f17331, %f65540, %f65541, %f17327;
	// end inline asm
	// begin inline asm
	fma.rn.f32 %f17335, %f65536, %f65541, %f17323;
	// end inline asm
	// begin inline asm
	fma.rn.f32 %f17339, %f65532, %f65537, %f17335;
	// end inline asm
	// begin inline asm
	fma.rn.f32 %f17343, %f65536, %f65537, %f17331;
	// end inline asm
	// begin inline asm
	fma.rn.f32 %f17347, %f65540, %f65541, %f17343;
	// end inline asm
	// begin inline asm
	fma.rn.f32 %f17351, %f65536, %f65541, %f17339;
	// end inline asm
	// begin inline asm
	fma.rn.f32 %f17355, %f65532, %f65537, %f17351;
	// end inline asm
	// begin inline asm
	fma.rn.f32 %f17359, %f65536, %f65537, %f17347;
	// end inline asm
	// begin inline asm
	fma.rn.f32 %f17363, %f65540, %f65541, %f17359;
	// end inline asm
	// begin inline asm
	fma.rn.f32 %f17367, %f65536, %f65541, %f17355;
	// end inline asm
	// begin inline asm
	fma.rn.f32 %f17371, %f65532, %f65537, %f17367;
	// end inline asm
	// begin inline asm
	fma.rn.f32 %f17375, %f65536, %f65537, %f17363;
	// end inline asm
	// begin inline asm
	fma.rn.f32 %f17379, %f65540, %f65541, %f17375;
	// end inline asm
	// begin inline asm
	fma.rn.f32 %f17383, %f65536, %f65541, %f17371;
	// end inline asm
	// begin inline asm
	fma.rn.f32 %f17387, %f65532, %f65537, %f17383;
	// end inline asm
	// begin inline asm
	fma.rn.f32 %f17391, %f65536, %f65537, %f17379;
	// end inline asm
	// begin inline asm
	fma.rn.f32 %f17395, %f65540, %f65541, %f17391;
	// end inline asm
	// begin inline asm
	fma.rn.f32 %f17399, %f65536, %f65541, %f17387;
	// end inline asm
	// begin inline asm
	fma.rn.f32 %f17403, %f65532, %f65537, %f17399;
	// end inline asm
	// begin inline asm
	fma.rn.f32 %f17407, %f65536, %f65537, %f17395;
	// end inline asm
	// begin inline asm
	fma.rn.f32 %f17411, %f65540, %f65541, %f17407;
	// end inline asm
	// begin inline asm
	fma.rn.f32 %f17415, %f65536, %f65541, %f17403;
	// end inline asm
	// begin inline asm
	fma.rn.f32 %f17419, %f65532, %f65537, %f17415;
	// end inline asm
	// begin inline asm
	fma.rn.f32 %f17423, %f65536, %f65537, %f17411;
	// end inline asm
	// begin inline asm
	fma.rn.f32 %f17427, %f65540, %f65541, %f17423;
	// end inline asm
	// begin inline asm
	fma.rn.f32 %f17431, %f65536, %f65541, %f17419;
	// end inline asm
	// begin inline asm
	fma.rn.f32 %f17435, %f65532, %f65537, %f17431;
	// end inline asm
	// begin inline asm
	fma.rn.f32 %f17439, %f65536, %f65537, %f17427;
	// end inline asm
	// begin inline asm
	fma.rn.f32 %f17443, %f65540, %f65541, %f17439;
	// end inline asm
	// begin inline asm
	fma.rn.f32 %f17447, %f65536, %f65541, %f17435;
	// end inline asm
	// begin inline asm
	fma.rn.f32 %f17451, %f65532, %f65537, %f17447;
	// end inline asm
	// begin inline asm
	fma.rn.f32 %f17455, %f65536, %f65537, %f17443;
	// end inline asm
	// begin inline asm
	fma.rn.f32 %f17459, %f65540, %f65541, %f17455;
	// end inline asm
	// begin inline asm
	fma.rn.f32 %f17463, %f65536, %f65541, %f17451;
	// end inline asm
	// begin inline asm
	fma.rn.f32 %f17467, %f65532, %f65537, %f17463;
	// end inline asm
	// begin inline asm
	fma.rn.f32 %f17471, %f65536, %f65537, %f17459;
	// end inline asm
	// begin inline asm
	fma.rn.f32 %f17475, %f65540, %f65541, %f17471;
	// end inline asm
	// begin inline asm
	fma.rn.f32 %f17479, %f65536, %f65541, %f17467;
	// end inline asm
	// begin inline asm
	fma.rn.f32 %f17483, %f65532, %f65537, %f17479;
	// end inline asm
	// begin inline asm
	fma.rn.f32 %f17487, %f65536, %f65537, %f17475;
	// end inline asm
	// begin inline asm
	fma.rn.f32 %f17491, %f65540, %f65541, %f17487;
	// end inline asm
	// begin inline asm
	fma.rn.f32 %f17495, %f65536, %f65541, %f17483;
	// end inline asm
	// begin inline asm
	fma.rn.f32 %f17499, %f65532, %f65537, %f17495;
	// end inline asm
	// begin inline asm
	fma.rn.f32 %f17503, %f65536, %f65537, %f17491;
	// end inline asm
	// begin inline asm
	fma.rn.f32 %f17507, %f65540, %f65541, %f17503;
	// end inline asm
	// begin inline asm
	fma.rn.f32 %f17511, %f65536, %f65541, %f17499;
	// end inline asm
	// begin inline asm
	fma.rn.f32 %f17515, %f65532, %f65537, %f17511;
	// end inline asm
	// begin inline asm
	fma.rn.f32 %f17519, %f65536, %f65537, %f17507;
	// end inline asm
	// begin inline asm
	fma.rn.f32 %f17523, %f65540, %f65541, %f17519;
	// end inline asm
	// begin inline asm
	fma.rn.f32 %f17527, %f65536, %f65541, %f17515;
	// end inline asm
	// begin inline asm
	fma.rn.f32 %f17531, %f65532, %f65537, %f17527;
	// end inline asm
	// begin inline asm
	fma.rn.f32 %f17535, %f65536, %f65537, %f17523;
	// end inline asm
	// begin inline asm
	fma.rn.f32 %f17539, %f65540, %f65541, %f17535;
	// end inline asm
	// begin inline asm
	fma.rn.f32 %f17543, %f65536, %f65541, %f17531;
	// end inline asm
	// begin inline asm
	fma.rn.f32 %f17547, %f65532, %f65537, %f17543;
	// end inline asm
	// begin inline asm
	fma.rn.f32 %f17551, %f65536, %f65537, %f17539;
	// end inline asm
	// begin inline asm
	fma.rn.f32 %f17555, %f65540, %f65541, %f17551;
	// end inline asm
	// begin inline asm
	fma.rn.f32 %f17559, %f65536, %f65541, %f17547;
	// end inline asm
	// begin inline asm
	fma.rn.f32 %f17563, %f65532, %f65537, %f17559;
	// end inline asm
	// begin inline asm
	fma.rn.f32 %f17567, %f65536, %f65537, %f17555;
	// end inline asm
	// begin inline asm
	fma.rn.f32 %f17571, %f65540, %f65541, %f17567;
	// end inline asm
	// begin inline asm
	fma.rn.f32 %f17575, %f65536, %f65541, %f17563;
	// end inline asm
	// begin inline asm
	fma.rn.f32 %f17579, %f65532, %f65537, %f17575;
	// end inline asm
	// begin inline asm
	fma.rn.f32 %f17583, %f65536, %f65537, %f17571;
	// end inline asm
	// begin inline asm
	fma.rn.f32 %f17587, %f65540, %f65541, %f17583;
	// end inline asm
	// begin inline asm
	fma.rn.f32 %f17591, %f65536, %f65541, %f17579;
	// end inline asm
	// begin inline asm
	fma.rn.f32 %f17595, %f65532, %f65537, %f17591;
	// end inline asm
	// begin inline asm
	fma.rn.f32 %f17599, %f65536, %f65537, %f17587;
	// end inline asm
	// begin inline asm
	fma.rn.f32 %f17603, %f65540, %f65541, %f17599;
	// end inline asm
	// begin inline asm
	fma.rn.f32 %f17607, %f65536, %f65541, %f17595;
	// end inline asm
	// begin inline asm
	fma.rn.f32 %f17611, %f65532, %f65537, %f17607;
	// end inline asm
	// begin inline asm
	fma.rn.f32 %f17615, %f65536, %f65537, %f17603;
	// end inline asm
	// begin inline asm
	fma.rn.f32 %f17619, %f65540, %f65541, %f17615;
	// end inline asm
	// begin inline asm
	fma.rn.f32 %f17623, %f65536, %f65541, %f17611;
	// end inline asm
	// begin inline asm
	fma.rn.f32 %f17627, %f65532, %f65537, %f17623;
	// end inline asm
	// begin inline asm
	fma.rn.f32 %f17631, %f65536, %f65537, %f17619;
	// end inline asm
	// begin inline asm
	fma.rn.f32 %f17635, %f65540, %f65541, %f17631;
	// end inline asm
	// begin inline asm
	fma.rn.f32 %f17639, %f65536, %f65541, %f17627;
	// end inline asm
	// begin inline asm
	fma.rn.f32 %f17643, %f65532, %f65537, %f17639;
	// end inline asm
	// begin inline asm
	fma.rn.f32 %f17647, %f65536, %f65537, %f17635;
	// end inline asm
	// begin inline asm
	fma.rn.f32 %f17651, %f65540, %f65541, %f17647;
	// end inline asm
	// begin inline asm
	fma.rn.f32 %f17655, %f65536, %f65541, %f17643;
	// end inline asm
	// begin inline asm
	fma.rn.f32 %f17659, %f65532, %f65537, %f17655;
	// end inline asm
	// begin inline asm
	fma.rn.f32 %f17663, %f65536, %f65537, %f17651;
	// end inline asm
	// begin inline asm
	fma.rn.f32 %f17667, %f65540, %f65541, %f17663;
	// end inline asm
	// begin inline asm
	fma.rn.f32 %f17671, %f65536, %f65541, %f17659;
	// end inline asm
	// begin inline asm
	fma.rn.f32 %f17675, %f65532, %f65537, %f17671;
	// end inline asm
	// begin inline asm
	fma.rn.f32 %f17679, %f65536, %f65537, %f17667;
	// end inline asm
	// begin inline asm
	fma.rn.f32 %f17683, %f65540, %f65541, %f17679;
	// end inline asm
	// begin inline asm
	fma.rn.f32 %f17687, %f65536, %f65541, %f17675;
	// end inline asm
	// begin inline asm
	fma.rn.f32 %f17691, %f65532, %f65537, %f17687;
	// end inline asm
	// begin inline asm
	fma.rn.f32 %f17695, %f65536, %f65537, %f17683;
	// end inline asm
	// begin inline asm
	fma.rn.f32 %f17699, %f65540, %f65541, %f17695;
	// end inline asm
	// begin inline asm
	fma.rn.f32 %f17703, %f65536, %f65541, %f17691;
	// end inline asm
	// begin inline asm
	fma.rn.f32 %f17707, %f65532, %f65537, %f17703;
	// end inline asm
	// begin inline asm
	fma.rn.f32 %f17711, %f65536, %f65537, %f17699;
	// end inline asm
	// begin inline asm
	fma.rn.f32 %f17715, %f65540, %f65541, %f17711;
	// end inline asm
	// begin inline asm
	fma.rn.f32 %f17719, %f65536, %f65541, %f17707;
	// end inline asm
	// begin inline asm
	fma.rn.f32 %f17723, %f65532, %f65537, %f17719;
	// end inline asm
	// begin inline asm
	fma.rn.f32 %f17727, %f65536, %f65537, %f17715;
	// end inline asm
	// begin inline asm
	fma.rn.f32 %f17731, %f65540, %f65541, %f17727;
	// end inline asm
	// begin inline asm
	fma.rn.f32 %f17735, %f65536, %f65541, %f17723;
	// end inline asm
	// begin inline asm
	fma.rn.f32 %f17739, %f65532, %f65537, %f17735;
	// end inline asm
	// begin inline asm
	fma.rn.f32 %f17743, %f65536, %f65537, %f17731;
	// end inline asm
	// begin inline asm
	fma.rn.f32 %f17747, %f65540, %f65541, %f17743;
	// end inline asm
	// begin inline asm
	fma.rn.f32 %f17751, %f65536, %f65541, %f17739;
	// end inline asm
	// begin inline asm
	fma.rn.f32 %f17755, %f65532, %f65537, %f17751;
	// end inline asm
	// begin inline asm
	fma.rn.f32 %f17759, %f65536, %f65537, %f17747;
	// end inline asm
	// begin inline asm
	fma.rn.f32 %f17763, %f65540, %f65541, %f17759;
	// end inline asm
	// begin inline asm
	fma.rn.f32 %f17767, %f65536, %f65541, %f17755;
	// end inline asm
	// begin inline asm
	fma.rn.f32 %f17771, %f65532, %f65537, %f17767;
	// end inline asm
	// begin inline asm
	fma.rn.f32 %f17775, %f65536, %f65537, %f17763;
	// end inline asm
	// begin inline asm
	fma.rn.f32 %f17779, %f65540, %f65541, %f17775;
	// end inline asm
	// begin inline asm
	fma.rn.f32 %f17783, %f65536, %f65541, %f17771;
	// end inline asm
	// begin inline asm
	fma.rn.f32 %f17787, %f65532, %f65537, %f17783;
	// end inline asm
	// begin inline asm
	fma.rn.f32 %f17791, %f65536, %f65537, %f17779;
	// end inline asm
	// begin inline asm
	fma.rn.f32 %f17795, %f65540, %f65541, %f17791;
	// end inline asm
	// begin inline asm
	fma.rn.f32 %f17799, %f65536, %f65541, %f17787;
	// end inline asm
	// begin inline asm
	fma.rn.f32 %f17803, %f65532, %f65537, %f17799;
	// end inline asm
	// begin inline asm
	fma.rn.f32 %f17807, %f65536, %f65537, %f17795;
	// end inline asm
	// begin inline asm
	fma.rn.f32 %f17811, %f65540, %f65541, %f17807;
	// end inline asm
	// begin inline asm
	fma.rn.f32 %f17815, %f65536, %f65541, %f17803;
	// end inline asm
	// begin inline asm
	fma.rn.f32 %f17819, %f65532, %f65537, %f17815;
	// end inline asm
	// begin inline asm
	fma.rn.f32 %f17823, %f65536, %f65537, %f17811;
	// end inline asm
	// begin inline asm
	fma.rn.f32 %f17827, %f65540, %f65541, %f17823;
	// end inline asm
	// begin inline asm
	fma.rn.f32 %f17831, %f65536, %f65541, %f17819;
	// end inline asm
	// begin inline asm
	fma.rn.f32 %f17835, %f65532, %f65537, %f17831;
	// end inline asm
	// begin inline asm
	fma.rn.f32 %f17839, %f65536, %f65537, %f17827;
	// end inline asm
	// begin inline asm
	fma.rn.f32 %f17843, %f65540, %f65541, %f17839;
	// end inline asm
	// begin inline asm
	fma.rn.f32 %f17847, %f65536, %f65541, %f17835;
	// end inline asm
	// begin inline asm
	fma.rn.f32 %f17851, %f65532, %f65537, %f17847;
	// end inline asm
	// begin inline asm
	fma.rn.f32 %f17855, %f65536, %f65537, %f17843;
	// end inline asm
	// begin inline asm
	fma.rn.f32 %f17859, %f65540, %f65541, %f17855;
	// end inline asm
	// begin inline asm
	fma.rn.f32 %f17863, %f65536, %f65541, %f17851;
	// end inline asm
	// begin inline asm
	fma.rn.f32 %f17867, %f65532, %f65537, %f17863;
	// end inline asm
	// begin inline asm
	fma.rn.f32 %f17871, %f65536, %f65537, %f17859;
	// end inline asm
	// begin inline asm
	fma.rn.f32 %f17875, %f65540, %f65541, %f17871;
	// end inline asm
	// begin inline asm
	fma.rn.f32 %f17879, %f65536, %f65541, %f17867;
	// end inline asm
	// begin inline asm
	fma.rn.f32 %f17883, %f65532, %f65537, %f17879;
	// end inline asm
	// begin inline asm
	fma.rn.f32 %f17887, %f65536, %f65537, %f17875;
	// end inline asm
	// begin inline asm
	fma.rn.f32 %f17891, %f65540, %f65541, %f17887;
	// end inline asm
	// begin inline asm
	fma.rn.f32 %f17895, %f65536, %f65541, %f17883;
	// end inline asm
	// begin inline asm
	fma.rn.f32 %f17899, %f65532, %f65537, %f17895;
	// end inline asm
	// begin inline asm
	fma.rn.f32 %f17903, %f65536, %f65537, %f17891;
	// end inline asm
	// begin inline asm
	fma.rn.f32 %f17907, %f65540, %f65541, %f17903;
	// end inline asm
	// begin inline asm
	fma.rn.f32 %f17911, %f65536, %f65541, %f17899;
	// end inline asm
	// begin inline asm
	fma.rn.f32 %f17915, %f65532, %f65537, %f17911;
	// end inline asm
	// begin inline asm
	fma.rn.f32 %f17919, %f65536, %f65537, %f17907;
	// end inline asm
	// begin inline asm
	fma.rn.f32 %f17923, %f65540, %f65541, %f17919;
	// end inline asm
	// begin inline asm
	fma.rn.f32 %f17927, %f65536, %f65541, %f17915;
	// end inline asm
	// begin inline asm
	fma.rn.f32 %f17931, %f65532, %f65537, %f17927;
	// end inline asm
	// begin inline asm
	fma.rn.f32 %f17935, %f65536, %f65537, %f17923;
	// end inline asm
	// begin inline asm
	fma.rn.f32 %f17939, %f65540, %f65541, %f17935;
	// end inline asm
	// begin inline asm
	fma.rn.f32 %f17943, %f65536, %f65541, %f17931;
	// end inline asm
	// begin inline asm
	fma.rn.f32 %f17947, %f65532, %f65537, %f17943;
	// end inline asm
	// begin inline asm
	fma.rn.f32 %f17951, %f65536, %f65537, %f17939;
	// end inline asm
	// begin inline asm
	fma.rn.f32 %f17955, %f65540, %f65541, %f17951;
	// end inline asm
	// begin inline asm
	fma.rn.f32 %f17959, %f65536, %f65541, %f17947;
	// end inline asm
	// begin inline asm
	fma.rn.f32 %f17963, %f65532, %f65537, %f17959;
	// end inline asm
	// begin inline asm
	fma.rn.f32 %f17967, %f65536, %f65537, %f17955;
	// end inline asm
	// begin inline asm
	fma.rn.f32 %f17971, %f65540, %f65541, %f17967;
	// end inline asm
	// begin inline asm
	fma.rn.f32 %f17975, %f65536, %f65541, %f17963;
	// end inline asm
	// begin inline asm
	fma.rn.f32 %f17979, %f65532, %f65537, %f17975;
	// end inline asm
	// begin inline asm
	fma.rn.f32 %f17983, %f65536, %f65537, %f17971;
	// end inline asm
	// begin inline asm
	fma.rn.f32 %f17987, %f65540, %f65541, %f17983;
	// end inline asm
	// begin inline asm
	fma.rn.f32 %f17991, %f65536, %f65541, %f17979;
	// end inline asm
	// begin inline asm
	fma.rn.f32 %f17995, %f65532, %f65537, %f17991;
	// end inline asm
	// begin inline asm
	fma.rn.f32 %f17999, %f65536, %f65537, %f17987;
	// end inline asm
	// begin inline asm
	fma.rn.f32 %f18003, %f65540, %f65541, %f17999;
	// end inline asm
	// begin inline asm
	fma.rn.f32 %f18007, %f65536, %f65541, %f17995;
	// end inline asm
	// begin inline asm
	fma.rn.f32 %f18011, %f65532, %f65537, %f18007;
	// end inline asm
	// begin inline asm
	fma.rn.f32 %f18015, %f65536, %f65537, %f18003;
	// end inline asm
	// begin inline asm
	fma.rn.f32 %f18019, %f65540, %f65541, %f18015;
	// end inline asm
	// begin inline asm
	fma.rn.f32 %f18023, %f65536, %f65541, %f18011;
	// end inline asm
	// begin inline asm
	fma.rn.f32 %f18027, %f65532, %f65537, %f18023;
	// end inline asm
	// begin inline asm
	fma.rn.f32 %f18031, %f65536, %f65537, %f18019;
	// end inline asm
	// begin inline asm
	fma.rn.f32 %f18035, %f65540, %f65541, %f18031;
	// end inline asm
	// begin inline asm
	fma.rn.f32 %f18039, %f65536, %f65541, %f18027;
	// end inline asm
	// begin inline asm
	fma.rn.f32 %f18043, %f65532, %f65537, %f18039;
	// end inline asm
	// begin inline asm
	fma.rn.f32 %f18047, %f65536, %f65537, %f18035;
	// end inline asm
	// begin inline asm
	fma.rn.f32 %f18051, %f65540, %f65541, %f18047;
	// end inline asm
	// begin inline asm
	fma.rn.f32 %f18055, %f65536, %f65541, %f18043;
	// end inline asm
	// begin inline asm
	fma.rn.f32 %f18059, %f65532, %f65537, %f18055;
	// end inline asm
	// begin inline asm
	fma.rn.f32 %f18063, %f65536, %f65537, %f18051;
	// end inline asm
	// begin inline asm
	fma.rn.f32 %f18067, %f65540, %f65541, %f18063;
	// end inline asm
	// begin inline asm
	fma.rn.f32 %f18071, %f65536, %f65541, %f18059;
	// end inline asm
	// begin inline asm
	fma.rn.f32 %f18075, %f65532, %f65537, %f18071;
	// end inline asm
	// begin inline asm
	fma.rn.f32 %f18079, %f65536, %f65537, %f18067;
	// end inline asm
	// begin inline asm
	fma.rn.f32 %f18083, %f65540, %f65541, %f18079;
	// end inline asm
	// begin inline asm
	fma.rn.f32 %f18087, %f65536, %f65541, %f18075;
	// end inline asm
	// begin inline asm
	fma.rn.f32 %f18091, %f65532, %f65537, %f18087;
	// end inline asm
	// begin inline asm
	fma.rn.f32 %f18095, %f65536, %f65537, %f18083;
	// end inline asm
	// begin inline asm
	fma.rn.f32 %f18099, %f65540, %f65541, %f18095;
	// end inline asm
	// begin inline asm
	fma.rn.f32 %f18103, %f65536, %f65541, %f18091;
	// end inline asm
	// begin inline asm
	fma.rn.f32 %f18107, %f65532, %f65537, %f18103;
	// end inline asm
	// begin inline asm
	fma.rn.f32 %f18111, %f65536, %f65537, %f18099;
	// end inline asm
	// begin inline asm
	fma.rn.f32 %f18115, %f65540, %f65541, %f18111;
	// end inline asm
	// begin inline asm
	fma.rn.f32 %f18119, %f65536, %f65541, %f18107;
	// end inline asm
	// begin inline asm
	fma.rn.f32 %f18123, %f65532, %f65537, %f18119;
	// end inline asm
	// begin inline asm
	fma.rn.f32 %f18127, %f65536, %f65537, %f18115;
	// end inline asm
	// begin inline asm
	fma.rn.f32 %f18131, %f65540, %f65541, %f18127;
	// end inline asm
	// begin inline asm
	fma.rn.f32 %f18135, %f65536, %f65541, %f18123;
	// end inline asm
	// begin inline asm
	fma.rn.f32 %f18139, %f65532, %f65537, %f18135;
	// end inline asm
	// begin inline asm
	fma.rn.f32 %f18143, %f65536, %f65537, %f18131;
	// end inline asm
	// begin inline asm
	fma.rn.f32 %f18147, %f65540, %f65541, %f18143;
	// end inline asm
	// begin inline asm
	fma.rn.f32 %f18151, %f65536, %f65541, %f18139;
	// end inline asm
	// begin inline asm
	fma.rn.f32 %f18155, %f65532, %f65537, %f18151;
	// end inline asm
	// begin inline asm
	fma.rn.f32 %f18159, %f65536, %f65537, %f18147;
	// end inline asm
	// begin inline asm
	fma.rn.f32 %f18163, %f65540, %f65541, %f18159;
	// end inline asm
	// begin inline asm
	fma.rn.f32 %f18167, %f65536, %f65541, %f18155;
	// end inline asm
	// begin inline asm
	fma.rn.f32 %f18171, %f65532, %f65537, %f18167;
	// end inline asm
	// begin inline asm
	fma.rn.f32 %f18175, %f65536, %f65537, %f18163;
	// end inline asm
	// begin inline asm
	fma.rn.f32 %f18179, %f65540, %f65541, %f18175;
	// end inline asm
	// begin inline asm
	fma.rn.f32 %f18183, %f65536, %f65541, %f18171;
	// end inline asm
	// begin inline asm
	fma.rn.f32 %f18187, %f65532, %f65537, %f18183;
	// end inline asm
	// begin inline asm
	fma.rn.f32 %f18191, %f65536, %f65537, %f18179;
	// end inline asm
	// begin inline asm
	fma.rn.f32 %f18195, %f65540, %f65541, %f18191;
	// end inline asm
	// begin inline asm
	fma.rn.f32 %f18199, %f65536, %f65541, %f18187;
	// end inline asm
	// begin inline asm
	fma.rn.f32 %f18203, %f65532, %f65537, %f18199;
	// end inline asm
	// begin inline asm
	fma.rn.f32 %f18207, %f65536, %f65537, %f18195;
	// end inline asm
	// begin inline asm
	fma.rn.f32 %f18211, %f65540, %f65541, %f18207;
	// end inline asm
	// begin inline asm
	fma.rn.f32 %f18215, %f65536, %f65541, %f18203;
	// end inline asm
	// begin inline asm
	fma.rn.f32 %f18219, %f65532, %f65537, %f18215;
	// end inline asm
	// begin inline asm
	fma.rn.f32 %f18223, %f65536, %f65537, %f18211;
	// end inline asm
	// begin inline asm
	fma.rn.f32 %f18227, %f65540, %f65541, %f18223;
	// end inline asm
	// begin inline asm
	fma.rn.f32 %f18231, %f65536, %f65541, %f18219;
	// end inline asm
	// begin inline asm
	fma.rn.f32 %f18235, %f65532, %f65537, %f18231;
	// end inline asm
	// begin inline asm
	fma.rn.f32 %f18239, %f65536, %f65537, %f18227;
	// end inline asm
	// begin inline asm
	fma.rn.f32 %f18243, %f65540, %f65541, %f18239;
	// end inline asm
	// begin inline asm
	fma.rn.f32 %f18247, %f65536, %f65541, %f18235;
	// end inline asm
	// begin inline asm
	fma.rn.f32 %f18251, %f65532, %f65537, %f18247;
	// end inline asm
	// begin inline asm
	fma.rn.f32 %f18255, %f65536, %f65537, %f18243;
	// end inline asm
	// begin inline asm
	fma.rn.f32 %f18259, %f65540, %f65541, %f18255;
	// end inline asm
	// begin inline asm
	fma.rn.f32 %f18263, %f65536, %f65541, %f18251;
	// end inline asm
	// begin inline asm
	fma.rn.f32 %f18267, %f65532, %f65537, %f18263;
	// end inline asm
	// begin inline asm
	fma.rn.f32 %f18271, %f65536, %f65537, %f18259;
	// end inline asm
	// begin inline asm
	fma.rn.f32 %f18275, %f65540, %f65541, %f18271;
	// end inline asm
	// begin inline asm
	fma.rn.f32 %f18279, %f65536, %f65541, %f18267;
	// end inline asm
	// begin inline asm
	fma.rn.f32 %f18283, %f65532, %f65537, %f18279;
	// end inline asm
	// begin inline asm
	fma.rn.f32 %f18287, %f65536, %f65537, %f18275;
	// end inline asm
	// begin inline asm
	fma.rn.f32 %f18291, %f65540, %f65541, %f18287;
	// end inline asm
	// begin inline asm
	fma.rn.f32 %f18295, %f65536, %f65541, %f18283;
	// end inline asm
	// begin inline asm
	fma.rn.f32 %f18299, %f65532, %f65537, %f18295;
	// end inline asm
	// begin inline asm
	fma.rn.f32 %f18303, %f65536, %f65537, %f18291;
	// end inline asm
	// begin inline asm
	fma.rn.f32 %f18307, %f65540, %f65541, %f18303;
	// end inline asm
	// begin inline asm
	fma.rn.f32 %f18311, %f65536, %f65541, %f18299;
	// end inline asm
	// begin inline asm
	fma.rn.f32 %f18315, %f65532, %f65537, %f18311;
	// end inline asm
	// begin inline asm
	fma.rn.f32 %f18319, %f65536, %f65537, %f18307;
	// end inline asm
	// begin inline asm
	fma.rn.f32 %f18323, %f65540, %f65541, %f18319;
	// end inline asm
	// begin inline asm
	fma.rn.f32 %f18327, %f65536, %f65541, %f18315;
	// end inline asm
	// begin inline asm
	fma.rn.f32 %f18331, %f65532, %f65537, %f18327;
	// end inline asm
	// begin inline asm
	fma.rn.f32 %f18335, %f65536, %f65537, %f18323;
	// end inline asm
	// begin inline asm
	fma.rn.f32 %f18339, %f65540, %f65541, %f18335;
	// end inline asm
	// begin inline asm
	fma.rn.f32 %f18343, %f65536, %f65541, %f18331;
	// end inline asm
	// begin inline asm
	fma.rn.f32 %f18347, %f65532, %f65537, %f18343;
	// end inline asm
	// begin inline asm
	fma.rn.f32 %f18351, %f65536, %f65537, %f18339;
	// end inline asm
	// begin inline asm
	fma.rn.f32 %f18355, %f65540, %f65541, %f18351;
	// end inline asm
	// begin inline asm
	fma.rn.f32 %f18359, %f65536, %f65541, %f18347;
	// end inline asm
	// begin inline asm
	fma.rn.f32 %f18363, %f65532, %f65537, %f18359;
	// end inline asm
	// begin inline asm
	fma.rn.f32 %f18367, %f65536, %f65537, %f18355;
	// end inline asm
	// begin inline asm
	fma.rn.f32 %f18371, %f65540, %f65541, %f18367;
	// end inline asm
	// begin inline asm
	fma.rn.f32 %f18375, %f65536, %f65541, %f18363;
	// end inline asm
	// begin inline asm
	fma.rn.f32 %f18379, %f65532, %f65537, %f18375;
	// end inline asm
	// begin inline asm
	fma.rn.f32 %f18383, %f65536, %f65537, %f18371;
	// end inline asm
	// begin inline asm
	fma.rn.f32 %f18387, %f65540, %f65541, %f18383;
	// end inline asm
	// begin inline asm
	fma.rn.f32 %f18391, %f65536, %f65541, %f18379;
	// end inline asm
	// begin inline asm
	fma.rn.f32 %f18395, %f65532, %f65537, %f18391;
	// end inline asm
	// begin inline asm
	fma.rn.f32 %f18399, %f65536, %f65537, %f18387;
	// end inline asm
	// begin inline asm
	fma.rn.f32 %f18403, %f65540, %f65541, %f18399;
	// end inline asm
	// begin inline asm
	fma.rn.f32 %f18407, %f65536, %f65541, %f18395;
	// end inline asm
	// begin inline asm
	fma.rn.f32 %f18411, %f65532, %f65537, %f18407;
	// end inline asm
	// begin inline asm
	fma.rn.f32 %f18415, %f65536, %f65537, %f18403;
	// end inline asm
	// begin inline asm
	fma.rn.f32 %f18419, %f65540, %f65541, %f18415;
	// end inline asm
	// begin inline asm
	fma.rn.f32 %f18423, %f65536, %f65541, %f18411;
	// end inline asm
	// begin inline asm
	fma.rn.f32 %f18427, %f65532, %f65537, %f18423;
	// end inline asm
	// begin inline asm
	fma.rn.f32 %f18431, %f65536, %f65537, %f18419;
	// end inline asm
	// begin inline asm
	fma.rn.f32 %f18435, %f65540, %f65541, %f18431;
	// end inline asm
	// begin inline asm
	fma.rn.f32 %f18439, %f65536, %f65541, %f18427;
	// end inline asm
	// begin inline asm
	fma.rn.f32 %f18443, %f65532, %f65537, %f18439;
	// end inline asm
	// begin inline asm
	fma.rn.f32 %f18447, %f65536, %f65537, %f18435;
	// end inline asm
	// begin inline asm
	fma.rn.f32 %f18451, %f65540, %f65541, %f18447;
	// end inline asm
	// begin inline asm
	fma.rn.f32 %f18455, %f65536, %f65541, %f18443;
	// end inline asm
	// begin inline asm
	fma.rn.f32 %f18459, %f65532, %f65537, %f18455;
	// end inline asm
	// begin inline asm
	fma.rn.f32 %f18463, %f65536, %f65537, %f18451;
	// end inline asm
	// begin inline asm
	fma.rn.f32 %f18467, %f65540, %f65541, %f18463;
	// end inline asm
	// begin inline asm
	fma.rn.f32 %f18471, %f65536, %f65541, %f18459;
	// end inline asm
	// begin inline asm
	fma.rn.f32 %f18475, %f65532, %f65537, %f18471;
	// end inline asm
	// begin inline asm
	fma.rn.f32 %f18479, %f65536, %f65537, %f18467;
	// end inline asm
	// begin inline asm
	fma.rn.f32 %f18483, %f65540, %f65541, %f18479;
	// end inline asm
	// begin inline asm
	fma.rn.f32 %f18487, %f65536, %f65541, %f18475;
	// end inline asm
	// begin inline asm
	fma.rn.f32 %f18491, %f65532, %f65537, %f18487;
	// end inline asm
	// begin inline asm
	fma.rn.f32 %f18495, %f65536, %f65537, %f18483;
	// end inline asm
	// begin inline asm
	fma.rn.f32 %f18499, %f65540, %f65541, %f18495;
	// end inline asm
	// begin inline asm
	fma.rn.f32 %f18503, %f65536, %f65541, %f18491;
	// end inline asm
	// begin inline asm
	fma.rn.f32 %f18507, %f65532, %f65537, %f18503;
	// end inline asm
	// begin inline asm
	fma.rn.f32 %f18511, %f65536, %f65537, %f18499;
	// end inline asm
	// begin inline asm
	fma.rn.f32 %f18515, %f65540, %f65541, %f18511;
	// end inline asm
	// begin inline asm
	fma.rn.f32 %f18519, %f65536, %f65541, %f18507;
	// end inline asm
	// begin inline asm
	fma.rn.f32 %f18523, %f65532, %f65537, %f18519;
	// end inline asm
	// begin inline asm
	fma.rn.f32 %f18527, %f65536, %f65537, %f18515;
	// end inline asm
	// begin inline asm
	fma.rn.f32 %f18531, %f65540, %f65541, %f18527;
	// end inline asm
	// begin inline asm
	fma.rn.f32 %f18535, %f65536, %f65541, %f18523;
	// end inline asm
	// begin inline asm
	fma.rn.f32 %f18539, %f65532, %f65537, %f18535;
	// end inline asm
	// begin inline asm
	fma.rn.f32 %f18543, %f65536, %f65537, %f18531;
	// end inline asm
	// begin inline asm
	fma.rn.f32 %f18547, %f65540, %f65541, %f18543;
	// end inline asm
	// begin inline asm
	fma.rn.f32 %f18551, %f65536, %f65541, %f18539;
	// end inline asm
	// begin inline asm
	fma.rn.f32 %f18555, %f65532, %f65537, %f18551;
	// end inline asm
	// begin inline asm
	fma.rn.f32 %f18559, %f65536, %f65537, %f18547;
	// end inline asm
	// begin inline asm
	fma.rn.f32 %f18563, %f65540, %f65541, %f18559;
	// end inline asm
	// begin inline asm
	fma.rn.f32 %f18567, %f65536, %f65541, %f18555;
	// end inline asm
	// begin inline asm
	fma.rn.f32 %f18571, %f65532, %f65537, %f18567;
	// end inline asm
	// begin inline asm
	fma.rn.f32 %f18575, %f65536, %f65537, %f18563;
	// end inline asm
	// begin inline asm
	fma.rn.f32 %f18579, %f65540, %f65541, %f18575;
	// end inline asm
	// begin inline asm
	fma.rn.f32 %f18583, %f65536, %f65541, %f18571;
	// end inline asm
	// begin inline asm
	fma.rn.f32 %f18587, %f65532, %f65537, %f18583;
	// end inline asm
	// begin inline asm
	fma.rn.f32 %f18591, %f65536, %f65537, %f18579;
	// end inline asm
	// begin inline asm
	fma.rn.f32 %f18595, %f65540, %f65541, %f18591;
	// end inline asm
	// begin inline asm
	fma.rn.f32 %f18599, %f65536, %f65541, %f18587;
	// end inline asm
	// begin inline asm
	fma.rn.f32 %f18603, %f65532, %f65537, %f18599;
	// end inline asm
	// begin inline asm
	fma.rn.f32 %f18607, %f65536, %f65537, %f18595;
	// end inline asm
	// begin inline asm
	fma.rn.f32 %f18611, %f65540, %f65541, %f18607;
	// end inline asm
	// begin inline asm
	fma.rn.f32 %f18615, %f65536, %f65541, %f18603;
	// end inline asm
	// begin inline asm
	fma.rn.f32 %f18619, %f65532, %f65537, %f18615;
	// end inline asm
	// begin inline asm
	fma.rn.f32 %f18623, %f65536, %f65537, %f18611;
	// end inline asm
	// begin inline asm
	fma.rn.f32 %f18627, %f65540, %f65541, %f18623;
	// end inline asm
	// begin inline asm
	fma.rn.f32 %f18631, %f65536, %f65541, %f18619;
	// end inline asm
	// begin inline asm
	fma.rn.f32 %f18635, %f65532, %f65537, %f18631;
	// end inline asm
	// begin inline asm
	fma.rn.f32 %f18639, %f65536, %f65537, %f18627;
	// end inline asm
	// begin inline asm
	fma.rn.f32 %f18643, %f65540, %f65541, %f18639;
	// end inline asm
	// begin inline asm
	fma.rn.f32 %f18647, %f65536, %f65541, %f18635;
	// end inline asm
	// begin inline asm
	fma.rn.f32 %f18651, %f65532, %f65537, %f18647;
	// end inline asm
	// begin inline asm
	fma.rn.f32 %f18655, %f65536, %f65537, %f18643;
	// end inline asm
	// begin inline asm
	fma.rn.f32 %f18659, %f65540, %f65541, %f18655;
	// end inline asm
	// begin inline asm
	fma.rn.f32 %f18663, %f65536, %f65541, %f18651;
	// end inline asm
	// begin inline asm
	fma.rn.f32 %f18667, %f65532, %f65537, %f18663;
	// end inline asm
	// begin inline asm
	fma.rn.f32 %f18671, %f65536, %f65537, %f18659;
	// end inline asm
	// begin inline asm
	fma.rn.f32 %f18675, %f65540, %f65541, %f18671;
	// end inline asm
	// begin inline asm
	fma.rn.f32 %f18679, %f65536, %f65541, %f18667;
	// end inline asm
	// begin inline asm
	fma.rn.f32 %f18683, %f65532, %f65537, %f18679;
	// end inline asm
	// begin inline asm
	fma.rn.f32 %f18687, %f65536, %f65537, %f18675;
	// end inline asm
	// begin inline asm
	fma.rn.f32 %f18691, %f65540, %f65541, %f18687;
	// end inline asm
	// begin inline asm
	fma.rn.f32 %f18695, %f65536, %f65541, %f18683;
	// end inline asm
	// begin inline asm
	fma.rn.f32 %f18699, %f65532, %f65537, %f18695;
	// end inline asm
	// begin inline asm
	fma.rn.f32 %f18703, %f65536, %f65537, %f18691;
	// end inline asm
	// begin inline asm
	fma.rn.f32 %f18707, %f65540, %f65541, %f18703;
	// end inline asm
	// begin inline asm
	fma.rn.f32 %f18711, %f65536, %f65541, %f18699;
	// end inline asm
	// begin inline asm
	fma.rn.f32 %f18715, %f65532, %f65537, %f18711;
	// end inline asm
	// begin inline asm
	fma.rn.f32 %f18719, %f65536, %f65537, %f18707;
	// end inline asm
	// begin inline asm
	fma.rn.f32 %f18723, %f65540, %f65541, %f18719;
	// end inline asm
	// begin inline asm
	fma.rn.f32 %f18727, %f65536, %f65541, %f18715;
	// end inline asm
	// begin inline asm
	fma.rn.f32 %f18731, %f65532, %f65537, %f18727;
	// end inline asm
	// begin inline asm
	fma.rn.f32 %f18735, %f65536, %f65537, %f18723;
	// end inline asm
	// begin inline asm
	fma.rn.f32 %f18739, %f65540, %f65541, %f18735;
	// end inline asm
	// begin inline asm
	fma.rn.f32 %f18743, %f65536, %f65541, %f18731;
	// end inline asm
	// begin inline asm
	fma.rn.f32 %f18747, %f65532, %f65537, %f18743;
	// end inline asm
	// begin inline asm
	fma.rn.f32 %f18751, %f65536, %f65537, %f18739;
	// end inline asm
	// begin inline asm
	fma.rn.f32 %f18755, %f65540, %f65541, %f18751;
	// end inline asm
	// begin inline asm
	fma.rn.f32 %f18759, %f65536, %f65541, %f18747;
	// end inline asm
	// begin inline asm
	fma.rn.f32 %f18763, %f65532, %f65537, %f18759;
	// end inline asm
	// begin inline asm
	fma.rn.f32 %f18767, %f65536, %f65537, %f18755;
	// end inline asm
	// begin inline asm
	fma.rn.f32 %f18771, %f65540, %f65541, %f18767;
	// end inline asm
	// begin inline asm
	fma.rn.f32 %f18775, %f65536, %f65541, %f18763;
	// end inline asm
	// begin inline asm
	fma.rn.f32 %f18779, %f65532, %f65537, %f18775;
	// end inline asm
	// begin inline asm
	fma.rn.f32 %f18783, %f65536, %f65537, %f18771;
	// end inline asm
	// begin inline asm
	fma.rn.f32 %f18787, %f65540, %f65541, %f18783;
	// end inline asm
	// begin inline asm
	fma.rn.f32 %f18791, %f65536, %f65541, %f18779;
	// end inline asm
	// begin inline asm
	fma.rn.f32 %f18795, %f65532, %f65537, %f18791;
	// end inline asm
	// begin inline asm
	fma.rn.f32 %f18799, %f65536, %f65537, %f18787;
	// end inline asm
	// begin inline asm
	fma.rn.f32 %f18803, %f65540, %f65541, %f18799;
	// end inline asm
	// begin inline asm
	fma.rn.f32 %f18807, %f65536, %f65541, %f18795;
	// end inline asm
	// begin inline asm
	fma.rn.f32 %f18811, %f65532, %f65537, %f18807;
	// end inline asm
	// begin inline asm
	fma.rn.f32 %f18815, %f65536, %f65537, %f18803;
	// end inline asm
	// begin inline asm
	fma.rn.f32 %f18819, %f65540, %f65541, %f18815;
	// end inline asm
	// begin inline asm
	fma.rn.f32 %f18823, %f65536, %f65541, %f18811;
	// end inline asm
	// begin inline asm
	fma.rn.f32 %f18827, %f65532, %f65537, %f18823;
	// end inline asm
	// begin inline asm
	fma.rn.f32 %f18831, %f65536, %f65537, %f18819;
	// end inline asm
	// begin inline asm
	fma.rn.f32 %f18835, %f65540, %f65541, %f18831;
	// end inline asm
	// begin inline asm
	fma.rn.f32 %f18839, %f65536, %f65541, %f18827;
	// end inline asm
	// begin inline asm
	fma.rn.f32 %f18843, %f65532, %f65537, %f18839;
	// end inline asm
	// begin inline asm
	fma.rn.f32 %f18847, %f65536, %f65537, %f18835;
	// end inline asm
	// begin inline asm
	fma.rn.f32 %f18851, %f65540, %f65541, %f18847;
	// end inline asm
	// begin inline asm
	fma.rn.f32 %f18855, %f65536, %f65541, %f18843;
	// end inline asm
	// begin inline asm
	fma.rn.f32 %f18859, %f65532, %f65537, %f18855;
	// end inline asm
	// begin inline asm
	fma.rn.f32 %f18863, %f65536, %f65537, %f18851;
	// end inline asm
	// begin inline asm
	fma.rn.f32 %f18867, %f65540, %f65541, %f18863;
	// end inline asm
	// begin inline asm
	fma.rn.f32 %f18871, %f65536, %f65541, %f18859;
	// end inline asm
	// begin inline asm
	fma.rn.f32 %f18875, %f65532, %f65537, %f18871;
	// end inline asm
	// begin inline asm
	fma.rn.f32 %f18879, %f65536, %f65537, %f18867;
	// end inline asm
	// begin inline asm
	fma.rn.f32 %f18883, %f65540, %f65541, %f18879;
	// end inline asm
	// begin inline asm
	fma.rn.f32 %f18887, %f65536, %f65541, %f18875;
	// end inline asm
	// begin inline asm
	fma.rn.f32 %f18891, %f65532, %f65537, %f18887;
	// end inline asm
	// begin inline asm
	fma.rn.f32 %f18895, %f65536, %f65537, %f18883;
	// end inline asm
	// begin inline asm
	fma.rn.f32 %f18899, %f65540, %f65541, %f18895;
	// end inline asm
	// begin inline asm
	fma.rn.f32 %f18903, %f65536, %f65541, %f18891;
	// end inline asm
	// begin inline asm
	fma.rn.f32 %f18907, %f65532, %f65537, %f18903;
	// end inline asm
	// begin inline asm
	fma.rn.f32 %f18911, %f65536, %f65537, %f18899;
	// end inline asm
	// begin inline asm
	fma.rn.f32 %f18915, %f65540, %f65541, %f18911;
	// end inline asm
	// begin inline asm
	fma.rn.f32 %f18919, %f65536, %f65541, %f18907;
	// end inline asm
	// begin inline asm
	fma.rn.f32 %f18923, %f65532, %f65537, %f18919;
	// end inline asm
	// begin inline asm
	fma.rn.f32 %f18927, %f65536, %f65537, %f18915;
	// end inline asm
	// begin inline asm
	fma.rn.f32 %f18931, %f65540, %f65541, %f18927;
	// end inline asm
	// begin inline asm
	fma.rn.f32 %f18935, %f65536, %f65541, %f18923;
	// end inline asm
	// begin inline asm
	fma.rn.f32 %f18939, %f65532, %f65537, %f18935;
	// end inline asm
	// begin inline asm
	fma.rn.f32 %f18943, %f65536, %f65537, %f18931;
	// end inline asm
	// begin inline asm
	fma.rn.f32 %f18947, %f65540, %f65541, %f18943;
	// end inline asm
	// begin inline asm
	fma.rn.f32 %f18951, %f65536, %f65541, %f18939;
	// end inline asm
	// begin inline asm
	fma.rn.f32 %f18955, %f65532, %f65537, %f18951;
	// end inline asm
	// begin inline asm
	fma.rn.f32 %f18959, %f65536, %f65537, %f18947;
	// end inline asm
	// begin inline asm
	fma.rn.f32 %f18963, %f65540, %f65541, %f18959;
	// end inline asm
	// begin inline asm
	fma.rn.f32 %f18967, %f65536, %f65541, %f18955;
	// end inline asm
	// begin inline asm
	fma.rn.f32 %f18971, %f65532, %f65537, %f18967;
	// end inline asm
	// begin inline asm
	fma.rn.f32 %f18975, %f65536, %f65537, %f18963;
	// end inline asm
	// begin inline asm
	fma.rn.f32 %f18979, %f65540, %f65541, %f18975;
	// end inline asm
	// begin inline asm
	fma.rn.f32 %f18983, %f65536, %f65541, %f18971;
	// end inline asm
	// begin inline asm
	fma.rn.f32 %f18987, %f65532, %f65537, %f18983;
	// end inline asm
	// begin inline asm
	fma.rn.f32 %f18991, %f65536, %f65537, %f18979;
	// end inline asm
	// begin inline asm
	fma.rn.f32 %f18995, %f65540, %f65541, %f18991;
	// end inline asm
	// begin inline asm
	fma.rn.f32 %f18999, %f65536, %f65541, %f18987;
	// end inline asm
	// begin inline asm
	fma.rn.f32 %f19003, %f65532, %f65537, %f18999;
	// end inline asm
	// begin inline asm
	fma.rn.f32 %f19007, %f65536, %f65537, %f18995;
	// end inline asm
	// begin inline asm
	fma.rn.f32 %f19011, %f65540, %f65541, %f19007;
	// end inline asm
	// begin inline asm
	fma.rn.f32 %f19015, %f65536, %f65541, %f19003;
	// end inline asm
	// begin inline asm
	fma.rn.f32 %f19019, %f65532, %f65537, %f19015;
	// end inline asm
	// begin inline asm
	fma.rn.f32 %f19023, %f65536, %f65537, %f19011;
	// end inline asm
	// begin inline asm
	fma.rn.f32 %f19027, %f65540, %f65541, %f19023;
	// end inline asm
	// begin inline asm
	fma.rn.f32 %f19031, %f65536, %f65541, %f19019;
	// end inline asm
	// begin inline asm
	fma.rn.f32 %f19035, %f65532, %f65537, %f19031;
	// end inline asm
	// begin inline asm
	fma.rn.f32 %f19039, %f65536, %f65537, %f19027;
	// end inline asm
	// begin inline asm
	fma.rn.f32 %f19043, %f65540, %f65541, %f19039;
	// end inline asm
	// begin inline asm
	fma.rn.f32 %f19047, %f65536, %f65541, %f19035;
	// end inline asm
	// begin inline asm
	fma.rn.f32 %f19051, %f65532, %f65537, %f19047;
	// end inline asm
	// begin inline asm
	fma.rn.f32 %f19055, %f65536, %f65537, %f19043;
	// end inline asm
	// begin inline asm
	fma.rn.f32 %f19059, %f65540, %f65541, %f19055;
	// end inline asm
	// begin inline asm
	fma.rn.f32 %f19063, %f65536, %f65541, %f19051;
	// end inline asm
	// begin inline asm
	fma.rn.f32 %f19067, %f65532, %f65537, %f19063;
	// end inline asm
	// begin inline asm
	fma.rn.f32 %f19071, %f65536, %f65537, %f19059;
	// end inline asm
	// begin inline asm
	fma.rn.f32 %f19075, %f65540, %f65541, %f19071;
	// end inline asm
	// begin inline asm
	fma.rn.f32 %f19079, %f65536, %f65541, %f19067;
	// end inline asm
	// begin inline asm
	fma.rn.f32 %f19083, %f65532, %f65537, %f19079;
	// end inline asm
	// begin inline asm
	fma.rn.f32 %f19087, %f65536, %f65537, %f19075;
	// end inline asm
	// begin inline asm
	fma.rn.f32 %f19091, %f65540, %f65541, %f19087;
	// end inline asm
	// begin inline asm
	fma.rn.f32 %f19095, %f65536, %f65541, %f19083;
	// end inline asm
	// begin inline asm
	fma.rn.f32 %f19099, %f65532, %f65537, %f19095;
	// end inline asm
	// begin inline asm
	fma.rn.f32 %f19103, %f65536, %f65537, %f19091;
	// end inline asm
	// begin inline asm
	fma.rn.f32 %f19107, %f65540, %f65541, %f19103;
	// end inline asm
	// begin inline asm
	fma.rn.f32 %f19111, %f65536, %f65541, %f19099;
	// end inline asm
	// begin inline asm
	fma.rn.f32 %f19115, %f65532, %f65537, %f19111;
	// end inline asm
	// begin inline asm
	fma.rn.f32 %f19119, %f65536, %f65537, %f19107;
	// end inline asm
	// begin inline asm
	fma.rn.f32 %f19123, %f65540, %f65541, %f19119;
	// end inline asm
	// begin inline asm
	fma.rn.f32 %f19127, %f65536, %f65541, %f19115;
	// end inline asm
	// begin inline asm
	fma.rn.f32 %f19131, %f65532, %f65537, %f19127;
	// end inline asm
	// begin inline asm
	fma.rn.f32 %f19135, %f65536, %f65537, %f19123;
	// end inline asm
	// begin inline asm
	fma.rn.f32 %f19139, %f65540, %f65541, %f19135;
	// end inline asm
	// begin inline asm
	fma.rn.f32 %f19143, %f65536, %f65541, %f19131;
	// end inline asm
	// begin inline asm
	fma.rn.f32 %f19147, %f65532, %f65537, %f19143;
	// end inline asm
	// begin inline asm
	fma.rn.f32 %f19151, %f65536, %f65537, %f19139;
	// end inline asm
	// begin inline asm
	fma.rn.f32 %f19155, %f65540, %f65541, %f19151;
	// end inline asm
	// begin inline asm
	fma.rn.f32 %f19159, %f65536, %f65541, %f19147;
	// end inline asm
	// begin inline asm
	fma.rn.f32 %f19163, %f65532, %f65537, %f19159;
	// end inline asm
	// begin inline asm
	fma.rn.f32 %f19167, %f65536, %f65537, %f19155;
	// end inline asm
	// begin inline asm
	fma.rn.f32 %f19171, %f65540, %f65541, %f19167;
	// end inline asm
	// begin inline asm
	fma.rn.f32 %f19175, %f65536, %f65541, %f19163;
	// end inline asm
	// begin inline asm
	fma.rn.f32 %f19179, %f65532, %f65537, %f19175;
	// end inline asm
	// begin inline asm
	fma.rn.f32 %f19183, %f65536, %f65537, %f19171;
	// end inline asm
	// begin inline asm
	fma.rn.f32 %f19187, %f65540, %f65541, %f19183;
	// end inline asm
	// begin inline asm
	fma.rn.f32 %f19191, %f65536, %f65541, %f19179;
	// end inline asm
	// begin inline asm
	fma.rn.f32 %f19195, %f65532, %f65537, %f19191;
	// end inline asm
	// begin inline asm
	fma.rn.f32 %f19199, %f65536, %f65537, %f19187;
	// end inline asm
	// begin inline asm
	fma.rn.f32 %f19203, %f65540, %f65541, %f19199;
	// end inline asm
	// begin inline asm
	fma.rn.f32 %f19207, %f65536, %f65541, %f19195;
	// end inline asm
	// begin inline asm
	fma.rn.f32 %f19211, %f65532, %f65537, %f19207;
	// end inline asm
	// begin inline asm
	fma.rn.f32 %f19215, %f65536, %f65537, %f19203;
	// end inline asm
	// begin inline asm
	fma.rn.f32 %f19219, %f65540, %f65541, %f19215;
	// end inline asm
	// begin inline asm
	fma.rn.f32 %f19223, %f65536, %f65541, %f19211;
	// end inline asm
	// begin inline asm
	fma.rn.f32 %f19227, %f65532, %f65537, %f19223;
	// end inline asm
	// begin inline asm
	fma.rn.f32 %f19231, %f65536, %f65537, %f19219;
	// end inline asm
	// begin inline asm
	fma.rn.f32 %f19235, %f65540, %f65541, %f19231;
	// end inline asm
	// begin inline asm
	fma.rn.f32 %f19239, %f65536, %f65541, %f19227;
	// end inline asm
	// begin inline asm
	fma.rn.f32 %f19243, %f65532, %f65537, %f19239;
	// end inline asm
	// begin inline asm
	fma.rn.f32 %f19247, %f65536, %f65537, %f19235;
	// end inline asm
	// begin inline asm
	fma.rn.f32 %f19251, %f65540, %f65541, %f19247;
	// end inline asm
	// begin inline asm
	fma.rn.f32 %f19255, %f65536, %f65541, %f19243;
	// end inline asm
	// begin inline asm
	fma.rn.f32 %f19259, %f65532, %f65537, %f19255;
	// end inline asm
	// begin inline asm
	fma.rn.f32 %f19263, %f65536, %f65537, %f19251;
	// end inline asm
	// begin inline asm
	fma.rn.f32 %f19267, %f65540, %f65541, %f19263;
	// end inline asm
	// begin inline asm
	fma.rn.f32 %f19271, %f65536, %f65541, %f19259;
	// end inline asm
	// begin inline asm
	fma.rn.f32 %f19275, %f65532, %f65537, %f19271;
	// end inline asm
	// begin inline asm
	fma.rn.f32 %f19279, %f65536, %f65537, %f19267;
	// end inline asm
	// begin inline asm
	fma.rn.f32 %f19283, %f65540, %f65541, %f19279;
	// end inline asm
	// begin inline asm
	fma.rn.f32 %f19287, %f65536, %f65541, %f19275;
	// end inline asm
	// begin inline asm
	fma.rn.f32 %f19291, %f65532, %f65537, %f19287;
	// end inline asm
	// begin inline asm
	fma.rn.f32 %f19295, %f65536, %f65537, %f19283;
	// end inline asm
	// begin inline asm
	fma.rn.f32 %f19299, %f65540, %f65541, %f19295;
	// end inline asm
	// begin inline asm
	fma.rn.f32 %f19303, %f65536, %f65541, %f19291;
	// end inline asm
	// begin inline asm
	fma.rn.f32 %f19307, %f65532, %f65537, %f19303;
	// end inline asm
	// begin inline asm
	fma.rn.f32 %f19311, %f65536, %f65537, %f19299;
	// end inline asm
	// begin inline asm
	fma.rn.f32 %f19315, %f65540, %f65541, %f19311;
	// end inline asm
	// begin inline asm
	fma.rn.f32 %f19319, %f65536, %f65541, %f19307;
	// end inline asm
	// begin inline asm
	fma.rn.f32 %f19323, %f65532, %f65537, %f19319;
	// end inline asm
	// begin inline asm
	fma.rn.f32 %f19327, %f65536, %f65537, %f19315;
	// end inline asm
	// begin inline asm
	fma.rn.f32 %f19331, %f65540, %f65541, %f19327;
	// end inline asm
	// begin inline asm
	fma.rn.f32 %f19335, %f65536, %f65541, %f19323;
	// end inline asm
	// begin inline asm
	fma.rn.f32 %f19339, %f65532, %f65537, %f19335;
	// end inline asm
	// begin inline asm
	fma.rn.f32 %f19343, %f65536, %f65537, %f19331;
	// end inline asm
	// begin inline asm
	fma.rn.f32 %f19347, %f65540, %f65541, %f19343;
	// end inline asm
	// begin inline asm
	fma.rn.f32 %f19351, %f65536, %f65541, %f19339;
	// end inline asm
	// begin inline asm
	fma.rn.f32 %f19355, %f65532, %f65537, %f19351;
	// end inline asm
	// begin inline asm
	fma.rn.f32 %f19359, %f65536, %f65537, %f19347;
	// end inline asm
	// begin inline asm
	fma.rn.f32 %f19363, %f65540, %f65541, %f19359;
	// end inline asm
	// begin inline asm
	fma.rn.f32 %f19367, %f65536, %f65541, %f19355;
	// end inline asm
	// begin inline asm
	fma.rn.f32 %f19371, %f65532, %f65537, %f19367;
	// end inline asm
	// begin inline asm
	fma.rn.f32 %f19375, %f65536, %f65537, %f19363;
	// end inline asm
	// begin inline asm
	fma.rn.f32 %f19379, %f65540, %f65541, %f19375;
	// end inline asm
	// begin inline asm
	fma.rn.f32 %f19383, %f65536, %f65541, %f19371;
	// end inline asm
	// begin inline asm
	fma.rn.f32 %f19387, %f65532, %f65537, %f19383;
	// end inline asm
	// begin inline asm
	fma.rn.f32 %f19391, %f65536, %f65537, %f19379;
	// end inline asm
	// begin inline asm
	fma.rn.f32 %f19395, %f65540, %f65541, %f19391;
	// end inline asm
	// begin inline asm
	fma.rn.f32 %f19399, %f65536, %f65541, %f19387;
	// end inline asm
	// begin inline asm
	fma.rn.f32 %f19403, %f65532, %f65537, %f19399;
	// end inline asm
	// begin inline asm
	fma.rn.f32 %f19407, %f65536, %f65537, %f19395;
	// end inline asm
	// begin inline asm
	fma.rn.f32 %f19411, %f65540, %f65541, %f19407;
	// end inline asm
	// begin inline asm
	fma.rn.f32 %f19415, %f65536, %f65541, %f19403;
	// end inline asm
	// begin inline asm
	fma.rn.f32 %f19419, %f65532, %f65537, %f19415;
	// end inline asm
	// begin inline asm
	fma.rn.f32 %f19423, %f65536, %f65537, %f19411;
	// end inline asm
	// begin inline asm
	fma.rn.f32 %f19427, %f65540, %f65541, %f19423;
	// end inline asm
	// begin inline asm
	fma.rn.f32 %f19431, %f65536, %f65541, %f19419;
	// end inline asm
	// begin inline asm
	fma.rn.f32 %f19435, %f65532, %f65537, %f19431;
	// end inline asm
	// begin inline asm
	fma.rn.f32 %f19439, %f65536, %f65537, %f19427;
	// end inline asm
	// begin inline asm
	fma.rn.f32 %f19443, %f65540, %f65541, %f19439;
	// end inline asm
	// begin inline asm
	fma.rn.f32 %f19447, %f65536, %f65541, %f19435;
	// end inline asm
	// begin inline asm
	fma.rn.f32 %f19451, %f65532, %f65537, %f19447;
	// end inline asm
	// begin inline asm
	fma.rn.f32 %f19455, %f65536, %f65537, %f19443;
	// end inline asm
	// begin inline asm
	fma.rn.f32 %f19459, %f65540, %f65541, %f19455;
	// end inline asm
	// begin inline asm
	fma.rn.f32 %f19463, %f65536, %f65541, %f19451;
	// end inline asm
	// begin inline asm
	fma.rn.f32 %f19467, %f65532, %f65537, %f19463;
	// end inline asm
	// begin inline asm
	fma.rn.f32 %f19471, %f65536, %f65537, %f19459;
	// end inline asm
	// begin inline asm
	fma.rn.f32 %f19475, %f65540, %f65541, %f19471;
	// end inline asm
	// begin inline asm
	fma.rn.f32 %f19479, %f65536, %f65541, %f19467;
	// end inline asm
	// begin inline asm
	fma.rn.f32 %f19483, %f65532, %f65537, %f19479;
	// end inline asm
	// begin inline asm
	fma.rn.f32 %f19487, %f65536, %f65537, %f19475;
	// end inline asm
	// begin inline asm
	fma.rn.f32 %f19491, %f65540, %f65541, %f19487;
	// end inline asm
	// begin inline asm
	fma.rn.f32 %f19495, %f65536, %f65541, %f19483;
	// end inline asm
	// begin inline asm
	fma.rn.f32 %f19499, %f65532, %f65537, %f19495;
	// end inline asm
	// begin inline asm
	fma.rn.f32 %f19503, %f65536, %f65537, %f19491;
	// end inline asm
	// begin inline asm
	fma.rn.f32 %f19507, %f65540, %f65541, %f19503;
	// end inline asm
	// begin inline asm
	fma.rn.f32 %f19511, %f65536, %f65541, %f19499;
	// end inline asm
	// begin inline asm
	fma.rn.f32 %f19515, %f65532, %f65537, %f19511;
	// end inline asm
	// begin inline asm
	fma.rn.f32 %f19519, %f65536, %f65537, %f19507;
	// end inline asm
	// begin inline asm
	fma.rn.f32 %f19523, %f65540, %f65541, %f19519;
	// end inline asm
	// begin inline asm
	fma.rn.f32 %f19527, %f65536, %f65541, %f19515;
	// end inline asm
	// begin inline asm
	fma.rn.f32 %f19531, %f65532, %f65537, %f19527;
	// end inline asm
	// begin inline asm
	fma.rn.f32 %f19535, %f65536, %f65537, %f19523;
	// end inline asm
	// begin inline asm
	fma.rn.f32 %f19539, %f65540, %f65541, %f19535;
	// end inline asm
	// begin inline asm
	fma.rn.f32 %f19543, %f65536, %f65541, %f19531;
	// end inline asm
	// begin inline asm
	fma.rn.f32 %f19547, %f65532, %f65537, %f19543;
	// end inline asm
	// begin inline asm
	fma.rn.f32 %f19551, %f65536, %f65537, %f19539;
	// end inline asm
	// begin inline asm
	fma.rn.f32 %f19555, %f65540, %f65541, %f19551;
	// end inline asm
	// begin inline asm
	fma.rn.f32 %f19559, %f65536, %f65541, %f19547;
	// end inline asm
	// begin inline asm
	fma.rn.f32 %f19563, %f65532, %f65537, %f19559;
	// end inline asm
	// begin inline asm
	fma.rn.f32 %f19567, %f65536, %f65537, %f19555;
	// end inline asm
	// begin inline asm
	fma.rn.f32 %f19571, %f65540, %f65541, %f19567;
	// end inline asm
	// begin inline asm
	fma.rn.f32 %f19575, %f65536, %f65541, %f19563;
	// end inline asm
	// begin inline asm
	fma.rn.f32 %f19579, %f65532, %f65537, %f19575;
	// end inline asm
	// begin inline asm
	fma.rn.f32 %f19583, %f65536, %f65537, %f19571;
	// end inline asm
	// begin inline asm
	fma.rn.f32 %f19587, %f65540, %f65541, %f19583;
	// end inline asm
	// begin inline asm
	fma.rn.f32 %f19591, %f65536, %f65541, %f19579;
	// end inline asm
	// begin inline asm
	fma.rn.f32 %f19595, %f65532, %f65537, %f19591;
	// end inline asm
	// begin inline asm
	fma.rn.f32 %f19599, %f65536, %f65537, %f19587;
	// end inline asm
	// begin inline asm
	fma.rn.f32 %f19603, %f65540, %f65541, %f19599;
	// end inline asm
	// begin inline asm
	fma.rn.f32 %f19607, %f65536, %f65541, %f19595;
	// end inline asm
	// begin inline asm
	fma.rn.f32 %f19611, %f65532, %f65537, %f19607;
	// end inline asm
	// begin inline asm
	fma.rn.f32 %f19615, %f65536, %f65537, %f19603;
	// end inline asm
	// begin inline asm
	fma.rn.f32 %f19619, %f65540, %f65541, %f19615;
	// end inline asm
	// begin inline asm
	fma.rn.f32 %f19623, %f65536, %f65541, %f19611;
	// end inline asm
	// begin inline asm
	fma.rn.f32 %f19627, %f65532, %f65537, %f19623;
	// end inline asm
	// begin inline asm
	fma.rn.f32 %f19631, %f65536, %f65537, %f19619;
	// end inline asm
	// begin inline asm
	fma.rn.f32 %f19635, %f65540, %f65541, %f19631;
	// end inline asm
	// begin inline asm
	fma.rn.f32 %f19639, %f65536, %f65541, %f19627;
	// end inline asm
	// begin inline asm
	fma.rn.f32 %f19643, %f65532, %f65537, %f19639;
	// end inline asm
	// begin inline asm
	fma.rn.f32 %f19647, %f65536, %f65537, %f19635;
	// end inline asm
	// begin inline asm
	fma.rn.f32 %f19651, %f65540, %f65541, %f19647;
	// end inline asm
	// begin inline asm
	fma.rn.f32 %f19655, %f65536, %f65541, %f19643;
	// end inline asm
	// begin inline asm
	fma.rn.f32 %f19659, %f65532, %f65537, %f19655;
	// end inline asm
	// begin inline asm
	fma.rn.f32 %f19663, %f65536, %f65537, %f19651;
	// end inline asm
	// begin inline asm
	fma.rn.f32 %f19667, %f65540, %f65541, %f19663;
	// end inline asm
	// begin inline asm
	fma.rn.f32 %f19671, %f65536, %f65541, %f19659;
	// end inline asm
	// begin inline asm
	fma.rn.f32 %f19675, %f65532, %f65537, %f19671;
	// end inline asm
	// begin inline asm
	fma.rn.f32 %f19679, %f65536, %f65537, %f19667;
	// end inline asm
	// begin inline asm
	fma.rn.f32 %f19683, %f65540, %f65541, %f19679;
	// end inline asm
	// begin inline asm
	fma.rn.f32 %f19687, %f65536, %f65541, %f19675;
	// end inline asm
	// begin inline asm
	fma.rn.f32 %f19691, %f65532, %f65537, %f19687;
	// end inline asm
	// begin inline asm
	fma.rn.f32 %f19695, %f65536, %f65537, %f19683;
	// end inline asm
	// begin inline asm
	fma.rn.f32 %f19699, %f65540, %f65541, %f19695;
	// end inline asm
	// begin inline asm
	fma.rn.f32 %f19703, %f65536, %f65541, %f19691;
	// end inline asm
	// begin inline asm
	fma.rn.f32 %f19707, %f65532, %f65537, %f19703;
	// end inline asm
	// begin inline asm
	fma.rn.f32 %f19711, %f65536, %f65537, %f19699;
	// end inline asm
	// begin inline asm
	fma.rn.f32 %f19715, %f65540, %f65541, %f19711;
	// end inline asm
	// begin inline asm
	fma.rn.f32 %f19719, %f65536, %f65541, %f19707;
	// end inline asm
	// begin inline asm
	fma.rn.f32 %f19723, %f65532, %f65537, %f19719;
	// end inline asm
	// begin inline asm
	fma.rn.f32 %f19727, %f65536, %f65537, %f19715;
	// end inline asm
	// begin inline asm
	fma.rn.f32 %f19731, %f65540, %f65541, %f19727;
	// end inline asm
	// begin inline asm
	fma.rn.f32 %f19735, %f65536, %f65541, %f19723;
	// end inline asm
	// begin inline asm
	fma.rn.f32 %f19739, %f65532, %f65537, %f19735;
	// end inline asm
	// begin inline asm
	fma.rn.f32 %f19743, %f65536, %f65537, %f19731;
	// end inline asm
	// begin inline asm
	fma.rn.f32 %f19747, %f65540, %f65541, %f19743;
	// end inline asm
	// begin inline asm
	fma.rn.f32 %f19751, %f65536, %f65541, %f19739;
	// end inline asm
	// begin inline asm
	fma.rn.f32 %f19755, %f65532, %f65537, %f19751;
	// end inline asm
	// begin inline asm
	fma.rn.f32 %f19759, %f65536, %f65537, %f19747;
	// end inline asm
	// begin inline asm
	fma.rn.f32 %f19763, %f65540, %f65541, %f19759;
	// end inline asm
	// begin inline asm
	fma.rn.f32 %f19767, %f65536, %f65541, %f19755;
	// end inline asm
	// begin inline asm
	fma.rn.f32 %f19771, %f65532, %f65537, %f19767;
	// end inline asm
	// begin inline asm
	fma.rn.f32 %f19775, %f65536, %f65537, %f19763;
	// end inline asm
	// begin inline asm
	fma.rn.f32 %f19779, %f65540, %f65541, %f19775;
	// end inline asm
	// begin inline asm
	fma.rn.f32 %f19783, %f65536, %f65541, %f19771;
	// end inline asm
	// begin inline asm
	fma.rn.f32 %f19787, %f65532, %f65537, %f19783;
	// end inline asm
	// begin inline asm
	fma.rn.f32 %f19791, %f65536, %f65537, %f19779;
	// end inline asm
	// begin inline asm
	fma.rn.f32 %f19795, %f65540, %f65541, %f19791;
	// end inline asm
	// begin inline asm
	fma.rn.f32 %f19799, %f65536, %f65541, %f19787;
	// end inline asm
	// begin inline asm
	fma.rn.f32 %f19803, %f65532, %f65537, %f19799;
	// end inline asm
	// begin inline asm
	fma.rn.f32 %f19807, %f65536, %f65537, %f19795;
	// end inline asm
	// begin inline asm
	fma.rn.f32 %f19811, %f65540, %f65541, %f19807;
	// end inline asm
	// begin inline asm
	fma.rn.f32 %f19815, %f65536, %f65541, %f19803;
	// end inline asm
	// begin inline asm
	fma.rn.f32 %f19819, %f65532, %f65537, %f19815;
	// end inline asm
	// begin inline asm
	fma.rn.f32 %f19823, %f65536, %f65537, %f19811;
	// end inline asm
	// begin inline asm
	fma.rn.f32 %f19827, %f65540, %f65541, %f19823;
	// end inline asm
	// begin inline asm
	fma.rn.f32 %f19831, %f65536, %f65541, %f19819;
	// end inline asm
	// begin inline asm
	fma.rn.f32 %f19835, %f65532, %f65537, %f19831;
	// end inline asm
	// begin inline asm
	fma.rn.f32 %f19839, %f65536, %f65537, %f19827;
	// end inline asm
	// begin inline asm
	fma.rn.f32 %f19843, %f65540, %f65541, %f19839;
	// end inline asm
	// begin inline asm
	fma.rn.f32 %f19847, %f65536, %f65541, %f19835;
	// end inline asm
	// begin inline asm
	fma.rn.f32 %f19851, %f65532, %f65537, %f19847;
	// end inline asm
	// begin inline asm
	fma.rn.f32 %f19855, %f65536, %f65537, %f19843;
	// end inline asm
	// begin inline asm
	fma.rn.f32 %f19859, %f65540, %f65541, %f19855;
	// end inline asm
	// begin inline asm
	fma.rn.f32 %f19863, %f65536, %f65541, %f19851;
	// end inline asm
	// begin inline asm
	fma.rn.f32 %f19867, %f65532, %f65537, %f19863;
	// end inline asm
	// begin inline asm
	fma.rn.f32 %f19871, %f65536, %f65537, %f19859;
	// end inline asm
	// begin inline asm
	fma.rn.f32 %f19875, %f65540, %f65541, %f19871;
	// end inline asm
	// begin inline asm
	fma.rn.f32 %f19879, %f65536, %f65541, %f19867;
	// end inline asm
	// begin inline asm
	fma.rn.f32 %f19883, %f65532, %f65537, %f19879;
	// end inline asm
	// begin inline asm
	fma.rn.f32 %f19887, %f65536, %f65537, %f19875;
	// end inline asm
	// begin inline asm
	fma.rn.f32 %f19891, %f65540, %f65541, %f19887;
	// end inline asm
	// begin inline asm
	fma.rn.f32 %f19895, %f65536, %f65541, %f19883;
	// end inline asm
	// begin inline asm
	fma.rn.f32 %f19899, %f65532, %f65537, %f19895;
	// end inline asm
	// begin inline asm
	fma.rn.f32 %f19903, %f65536, %f65537, %f19891;
	// end inline asm
	// begin inline asm
	fma.rn.f32 %f19907, %f65540, %f65541, %f19903;
	// end inline asm
	// begin inline asm
	fma.rn.f32 %f19911, %f65536, %f65541, %f19899;
	// end inline asm
	// begin inline asm
	fma.rn.f32 %f19915, %f65532, %f65537, %f19911;
	// end inline asm
	// begin inline asm
	fma.rn.f32 %f19919, %f65536, %f65537, %f19907;
	// end inline asm
	// begin inline asm
	fma.rn.f32 %f19923, %f65540, %f65541, %f19919;
	// end inline asm
	// begin inline asm
	fma.rn.f32 %f19927, %f65536, %f65541, %f19915;
	// end inline asm
	// begin inline asm
	fma.rn.f32 %f19931, %f65532, %f65537, %f19927;
	// end inline asm
	// begin inline asm
	fma.rn.f32 %f19935, %f65536, %f65537, %f19923;
	// end inline asm
	// begin inline asm
	fma.rn.f32 %f19939, %f65540, %f65541, %f19935;
	// end inline asm
	// begin inline asm
	fma.rn.f32 %f19943, %f65536, %f65541, %f19931;
	// end inline asm
	// begin inline asm
	fma.rn.f32 %f19947, %f65532, %f65537, %f19943;
	// end inline asm
	// begin inline asm
	fma.rn.f32 %f19951, %f65536, %f65537, %f19939;
	// end inline asm
	// begin inline asm
	fma.rn.f32 %f19955, %f65540, %f65541, %f19951;
	// end inline asm
	// begin inline asm
	fma.rn.f32 %f19959, %f65536, %f65541, %f19947;
	// end inline asm
	// begin inline asm
	fma.rn.f32 %f19963, %f65532, %f65537, %f19959;
	// end inline asm
	// begin inline asm
	fma.rn.f32 %f19967, %f65536, %f65537, %f19955;
	// end inline asm
	// begin inline asm
	fma.rn.f32 %f19971, %f65540, %f65541, %f19967;
	// end inline asm
	// begin inline asm
	fma.rn.f32 %f19975, %f65536, %f65541, %f19963;
	// end inline asm
	// begin inline asm
	fma.rn.f32 %f19979, %f65532, %f65537, %f19975;
	// end inline asm
	// begin inline asm
	fma.rn.f32 %f19983, %f65536, %f65537, %f19971;
	// end inline asm
	// begin inline asm
	fma.rn.f32 %f19987, %f65540, %f65541, %f19983;
	// end inline asm
	// begin inline asm
	fma.rn.f32 %f19991, %f65536, %f65541, %f19979;
	// end inline asm
	// begin inline asm
	fma.rn.f32 %f19995, %f65532, %f65537, %f19991;
	// end inline asm
	// begin inline asm
	fma.rn.f32 %f19999, %f65536, %f65537, %f19987;
	// end inline asm
	// begin inline asm
	fma.rn.f32 %f20003, %f65540, %f65541, %f19999;
	// end inline asm
	// begin inline asm
	fma.rn.f32 %f20007, %f65536, %f65541, %f19995;
	// end inline asm
	// begin inline asm
	fma.rn.f32 %f20011, %f65532, %f65537, %f20007;
	// end inline asm
	// begin inline asm
	fma.rn.f32 %f20015, %f65536, %f65537, %f20003;
	// end inline asm
	// begin inline asm
	fma.rn.f32 %f20019, %f65540, %f65541, %f20015;
	// end inline asm
	// begin inline asm
	fma.rn.f32 %f20023, %f65536, %f65541, %f20011;
	// end inline asm
	// begin inline asm
	fma.rn.f32 %f20027, %f65532, %f65537, %f20023;
	// end inline asm
	// begin inline asm
	fma.rn.f32 %f20031, %f65536, %f65537, %f20019;
	// end inline asm
	// begin inline asm
	fma.rn.f32 %f20035, %f65540, %f65541, %f20031;
	// end inline asm
	// begin inline asm
	fma.rn.f32 %f20039, %f65536, %f65541, %f20027;
	// end inline asm
	// begin inline asm
	fma.rn.f32 %f20043, %f65532, %f65537, %f20039;
	// end inline asm
	// begin inline asm
	fma.rn.f32 %f20047, %f65536, %f65537, %f20035;
	// end inline asm
	// begin inline asm
	fma.rn.f32 %f20051, %f65540, %f65541, %f20047;
	// end inline asm
	// begin inline asm
	fma.rn.f32 %f20055, %f65536, %f65541, %f20043;
	// end inline asm
	// begin inline asm
	fma.rn.f32 %f20059, %f65532, %f65537, %f20055;
	// end inline asm
	// begin inline asm
	fma.rn.f32 %f20063, %f65536, %f65537, %f20051;
	// end inline asm
	// begin inline asm
	fma.rn.f32 %f20067, %f65540, %f65541, %f20063;
	// end inline asm
	// begin inline asm
	fma.rn.f32 %f20071, %f65536, %f65541, %f20059;
	// end inline asm
	// begin inline asm
	fma.rn.f32 %f20075, %f65532, %f65537, %f20071;
	// end inline asm
	// begin inline asm
	fma.rn.f32 %f20079, %f65536, %f65537, %f20067;
	// end inline asm
	// begin inline asm
	fma.rn.f32 %f20083, %f65540, %f65541, %f20079;
	// end inline asm
	// begin inline asm
	fma.rn.f32 %f20087, %f65536, %f65541, %f20075;
	// end inline asm
	// begin inline asm
	fma.rn.f32 %f20091, %f65532, %f65537, %f20087;
	// end inline asm
	// begin inline asm
	fma.rn.f32 %f20095, %f65536, %f65537, %f20083;
	// end inline asm
	// begin inline asm
	fma.rn.f32 %f20099, %f65540, %f65541, %f20095;
	// end inline asm
	// begin inline asm
	fma.rn.f32 %f20103, %f65536, %f65541, %f20091;
	// end inline asm
	// begin inline asm
	fma.rn.f32 %f20107, %f65532, %f65537, %f20103;
	// end inline asm
	// begin inline asm
	fma.rn.f32 %f20111, %f65536, %f65537, %f20099;
	// end inline asm
	// begin inline asm
	fma.rn.f32 %f20115, %f65540, %f65541, %f20111;
	// end inline asm
	// begin inline asm
	fma.rn.f32 %f20119, %f65536, %f65541, %f20107;
	// end inline asm
	// begin inline asm
	fma.rn.f32 %f20123, %f65532, %f65537, %f20119;
	// end inline asm
	// begin inline asm
	fma.rn.f32 %f20127, %f65536, %f65537, %f20115;
	// end inline asm
	// begin inline asm
	fma.rn.f32 %f20131, %f65540, %f65541, %f20127;
	// end inline asm
	// begin inline asm
	fma.rn.f32 %f20135, %f65536, %f65541, %f20123;
	// end inline asm
	// begin inline asm
	fma.rn.f32 %f20139, %f65532, %f65537, %f20135;
	// end inline asm
	// begin inline asm
	fma.rn.f32 %f20143, %f65536, %f65537, %f20131;
	// end inline asm
	// begin inline asm
	fma.rn.f32 %f20147, %f65540, %f65541, %f20143;
	// end inline asm
	// begin inline asm
	fma.rn.f32 %f20151, %f65536, %f65541, %f20139;
	// end inline asm
	// begin inline asm
	fma.rn.f32 %f20155, %f65532, %f65537, %f20151;
	// end inline asm
	// begin inline asm
	fma.rn.f32 %f20159, %f65536, %f65537, %f20147;
	// end inline asm
	// begin inline asm
	fma.rn.f32 %f20163, %f65540, %f65541, %f20159;
	// end inline asm
	// begin inline asm
	fma.rn.f32 %f20167, %f65536, %f65541, %f20155;
	// end inline asm
	// begin inline asm
	fma.rn.f32 %f20171, %f65532, %f65537, %f20167;
	// end inline asm
	// begin inline asm
	fma.rn.f32 %f20175, %f65536, %f65537, %f20163;
	// end inline asm
	// begin inline asm
	fma.rn.f32 %f20179, %f65540, %f65541, %f20175;
	// end inline asm
	// begin inline asm
	fma.rn.f32 %f20183, %f65536, %f65541, %f20171;
	// end inline asm
	// begin inline asm
	fma.rn.f32 %f20187, %f65532, %f65537, %f20183;
	// end inline asm
	// begin inline asm
	fma.rn.f32 %f20191, %f65536, %f65537, %f20179;
	// end inline asm
	// begin inline asm
	fma.rn.f32 %f20195, %f65540, %f65541, %f20191;
	// end inline asm
	// begin inline asm
	fma.rn.f32 %f20199, %f65536, %f65541, %f20187;
	// end inline asm
	// begin inline asm
	fma.rn.f32 %f20203, %f65532, %f65537, %f20199;
	// end inline asm
	// begin inline asm
	fma.rn.f32 %f20207, %f65536, %f65537, %f20195;
	// end inline asm
	// begin inline asm
	fma.rn.f32 %f20211, %f65540, %f65541, %f20207;
	// end inline asm
	// begin inline asm
	fma.rn.f32 %f20215, %f65536, %f65541, %f20203;
	// end inline asm
	// begin inline asm
	fma.rn.f32 %f20219, %f65532, %f65537, %f20215;
	// end inline asm
	// begin inline asm
	fma.rn.f32 %f20223, %f65536, %f65537, %f20211;
	// end inline asm
	// begin inline asm
	fma.rn.f32 %f20227, %f65540, %f65541, %f20223;
	// end inline asm
	// begin inline asm
	fma.rn.f32 %f20231, %f65536, %f65541, %f20219;
	// end inline asm
	// begin inline asm
	fma.rn.f32 %f20235, %f65532, %f65537, %f20231;
	// end inline asm
	// begin inline asm
	fma.rn.f32 %f20239, %f65536, %f65537, %f20227;
	// end inline asm
	// begin inline asm
	fma.rn.f32 %f20243, %f65540, %f65541, %f20239;
	// end inline asm
	// begin inline asm
	fma.rn.f32 %f20247, %f65536, %f65541, %f20235;
	// end inline asm
	// begin inline asm
	fma.rn.f32 %f20251, %f65532, %f65537, %f20247;
	// end inline asm
	// begin inline asm
	fma.rn.f32 %f20255, %f65536, %f65537, %f20243;
	// end inline asm
	// begin inline asm
	fma.rn.f32 %f20259, %f65540, %f65541, %f20255;
	// end inline asm
	// begin inline asm
	fma.rn.f32 %f20263, %f65536, %f65541, %f20251;
	// end inline asm
	// begin inline asm
	fma.rn.f32 %f20267, %f65532, %f65537, %f20263;
	// end inline asm
	// begin inline asm
	fma.rn.f32 %f20271, %f65536, %f65537, %f20259;
	// end inline asm
	// begin inline asm
	fma.rn.f32 %f20275, %f65540, %f65541, %f20271;
	// end inline asm
	// begin inline asm
	fma.rn.f32 %f20279, %f65536, %f65541, %f20267;
	// end inline asm
	// begin inline asm
	fma.rn.f32 %f20283, %f65532, %f65537, %f20279;
	// end inline asm
	// begin inline asm
	fma.rn.f32 %f20287, %f65536, %f65537, %f20275;
	// end inline asm
	// begin inline asm
	fma.rn.f32 %f20291, %f65540, %f65541, %f20287;
	// end inline asm
	// begin inline asm
	fma.rn.f32 %f20295, %f65536, %f65541, %f20283;
	// end inline asm
	// begin inline asm
	fma.rn.f32 %f20299, %f65532, %f65537, %f20295;
	// end inline asm
	// begin inline asm
	fma.rn.f32 %f20303, %f65536, %f65537, %f20291;
	// end inline asm
	// begin inline asm
	fma.rn.f32 %f20307, %f65540, %f65541, %f20303;
	// end inline asm
	// begin inline asm
	fma.rn.f32 %f20311, %f65536, %f65541, %f20299;
	// end inline asm
	// begin inline asm
	fma.rn.f32 %f20315, %f65532, %f65537, %f20311;
	// end inline asm
	// begin inline asm
	fma.rn.f32 %f20319, %f65536, %f65537, %f20307;
	// end inline asm
	// begin inline asm
	fma.rn.f32 %f20323, %f65540, %f65541, %f20319;
	// end inline asm
	// begin inline asm
	fma.rn.f32 %f20327, %f65536, %f65541, %f20315;
	// end inline asm
	// begin inline asm
	fma.rn.f32 %f20331, %f65532, %f65537, %f20327;
	// end inline asm
	// begin inline asm
	fma.rn.f32 %f20335, %f65536, %f65537, %f20323;
	// end inline asm
	// begin inline asm
	fma.rn.f32 %f20339, %f65540, %f65541, %f20335;
	// end inline asm
	// begin inline asm
	fma.rn.f32 %f20343, %f65536, %f65541, %f20331;
	// end inline asm
	// begin inline asm
	fma.rn.f32 %f20347, %f65532, %f65537, %f20343;
	// end inline asm
	// begin inline asm
	fma.rn.f32 %f20351, %f65536, %f65537, %f20339;
	// end inline asm
	// begin inline asm
	fma.rn.f32 %f20355, %f65540, %f65541, %f20351;
	// end inline asm
	// begin inline asm
	fma.rn.f32 %f20359, %f65536, %f65541, %f20347;
	// end inline asm
	// begin inline asm
	fma.rn.f32 %f20363, %f65532, %f65537, %f20359;
	// end inline asm
	// begin inline asm
	fma.rn.f32 %f20367, %f65536, %f65537, %f20355;
	// end inline asm
	// begin inline asm
	fma.rn.f32 %f20371, %f65540, %f65541, %f20367;
	// end inline asm
	// begin inline asm
	fma.rn.f32 %f20375, %f65536, %f65541, %f20363;
	// end inline asm
	// begin inline asm
	fma.rn.f32 %f20379, %f65532, %f65537, %f20375;
	// end inline asm
	// begin inline asm
	fma.rn.f32 %f20383, %f65536, %f65537, %f20371;
	// end inline asm
	// begin inline asm
	fma.rn.f32 %f20387, %f65540, %f65541, %f20383;
	// end inline asm
	// begin inline asm
	fma.rn.f32 %f20391, %f65536, %f65541, %f20379;
	// end inline asm
	// begin inline asm
	fma.rn.f32 %f20395, %f65532, %f65537, %f20391;
	// end inline asm
	// begin inline asm
	fma.rn.f32 %f20399, %f65536, %f65537, %f20387;
	// end inline asm
	// begin inline asm
	fma.rn.f32 %f20403, %f65540, %f65541, %f20399;
	// end inline asm
	// begin inline asm
	fma.rn.f32 %f20407, %f65536, %f65541, %f20395;
	// end inline asm
	// begin inline asm
	fma.rn.f32 %f20411, %f65532, %f65537, %f20407;
	// end inline asm
	// begin inline asm
	fma.rn.f32 %f20415, %f65536, %f65537, %f20403;
	// end inline asm
	// begin inline asm
	fma.rn.f32 %f20419, %f65540, %f65541, %f20415;
	// end inline asm
	// begin inline asm
	fma.rn.f32 %f20423, %f65536, %f65541, %f20411;
	// end inline asm
	// begin inline asm
	fma.rn.f32 %f20427, %f65532, %f65537, %f20423;
	// end inline asm
	// begin inline asm
	fma.rn.f32 %f20431, %f65536, %f65537, %f20419;
	// end inline asm
	// begin inline asm
	fma.rn.f32 %f20435, %f65540, %f65541, %f20431;
	// end inline asm
	// begin inline asm
	fma.rn.f32 %f20439, %f65536, %f65541, %f20427;
	// end inline asm
	// begin inline asm
	fma.rn.f32 %f20443, %f65532, %f65537, %f20439;
	// end inline asm
	// begin inline asm
	fma.rn.f32 %f20447, %f65536, %f65537, %f20435;
	// end inline asm
	// begin inline asm
	fma.rn.f32 %f20451, %f65540, %f65541, %f20447;
	// end inline asm
	// begin inline asm
	fma.rn.f32 %f20455, %f65536, %f65541, %f20443;
	// end inline asm
	// begin inline asm
	fma.rn.f32 %f20459, %f65532, %f65537, %f20455;
	// end inline asm
	// begin inline asm
	fma.rn.f32 %f20463, %f65536, %f65537, %f20451;
	// end inline asm
	// begin inline asm
	fma.rn.f32 %f20467, %f65540, %f65541, %f20463;
	// end inline asm
	// begin inline asm
	fma.rn.f32 %f20471, %f65536, %f65541, %f20459;
	// end inline asm
	// begin inline asm
	fma.rn.f32 %f20475, %f65532, %f65537, %f20471;
	// end inline asm
	// begin inline asm
	fma.rn.f32 %f20479, %f65536, %f65537, %f20467;
	// end inline asm
	// begin inline asm
	fma.rn.f32 %f20483, %f65540, %f65541, %f20479;
	// end inline asm
	// begin inline asm
	fma.rn.f32 %f20487, %f65536, %f65541, %f20475;
	// end inline asm
	// begin inline asm
	fma.rn.f32 %f20491, %f65532, %f65537, %f20487;
	// end inline asm
	// begin inline asm
	fma.rn.f32 %f20495, %f65536, %f65537, %f20483;
	// end inline asm
	// begin inline asm
	fma.rn.f32 %f20499, %f65540, %f65541, %f20495;
	// end inline asm
	// begin inline asm
	fma.rn.f32 %f20503, %f65536, %f65541, %f20491;
	// end inline asm
	// begin inline asm
	fma.rn.f32 %f20507, %f65532, %f65537, %f20503;
	// end inline asm
	// begin inline asm
	fma.rn.f32 %f20511, %f65536, %f65537, %f20499;
	// end inline asm
	// begin inline asm
	fma.rn.f32 %f20515, %f65540, %f65541, %f20511;
	// end inline asm
	// begin inline asm
	fma.rn.f32 %f20519, %f65536, %f65541, %f20507;
	// end inline asm
	// begin inline asm
	fma.rn.f32 %f20523, %f65532, %f65537, %f20519;
	// end inline asm
	// begin inline asm
	fma.rn.f32 %f20527, %f65536, %f65537, %f20515;
	// end inline asm
	// begin inline asm
	fma.rn.f32 %f20531, %f65540, %f65541, %f20527;
	// end inline asm
	// begin inline asm
	fma.rn.f32 %f20535, %f65536, %f65541, %f20523;
	// end inline asm
	// begin inline asm
	fma.rn.f32 %f20539, %f65532, %f65537, %f20535;
	// end inline asm
	// begin inline asm
	fma.rn.f32 %f20543, %f65536, %f65537, %f20531;
	// end inline asm
	// begin inline asm
	fma.rn.f32 %f20547, %f65540, %f65541, %f20543;
	// end inline asm
	// begin inline asm
	fma.rn.f32 %f20551, %f65536, %f65541, %f20539;
	// end inline asm
	// begin inline asm
	fma.rn.f32 %f20555, %f65532, %f65537, %f20551;
	// end inline asm
	// begin inline asm
	fma.rn.f32 %f20559, %f65536, %f65537, %f20547;
	// end inline asm
	// begin inline asm
	fma.rn.f32 %f20563, %f65540, %f65541, %f20559;
	// end inline asm
	// begin inline asm
	fma.rn.f32 %f20567, %f65536, %f65541, %f20555;
	// end inline asm
	// begin inline asm
	fma.rn.f32 %f20571, %f65532, %f65537, %f20567;
	// end inline asm
	// begin inline asm
	fma.rn.f32 %f20575, %f65536, %f65537, %f20563;
	// end inline asm
	// begin inline asm
	fma.rn.f32 %f20579, %f65540, %f65541, %f20575;
	// end inline asm
	// begin inline asm
	fma.rn.f32 %f20583, %f65536, %f65541, %f20571;
	// end inline asm
	// begin inline asm
	fma.rn.f32 %f20587, %f65532, %f65537, %f20583;
	// end inline asm
	// begin inline asm
	fma.rn.f32 %f20591, %f65536, %f65537, %f20579;
	// end inline asm
	// begin inline asm
	fma.rn.f32 %f20595, %f65540, %f65541, %f20591;
	// end inline asm
	// begin inline asm
	fma.rn.f32 %f20599, %f65536, %f65541, %f20587;
	// end inline asm
	// begin inline asm
	fma.rn.f32 %f20603, %f65532, %f65537, %f20599;
	// end inline asm
	// begin inline asm
	fma.rn.f32 %f20607, %f65536, %f65537, %f20595;
	// end inline asm
	// begin inline asm
	fma.rn.f32 %f20611, %f65540, %f65541, %f20607;
	// end inline asm
	// begin inline asm
	fma.rn.f32 %f20615, %f65536, %f65541, %f20603;
	// end inline asm
	// begin inline asm
	fma.rn.f32 %f20619, %f65532, %f65537, %f20615;
	// end inline asm
	// begin inline asm
	fma.rn.f32 %f20623, %f65536, %f65537, %f20611;
	// end inline asm
	// begin inline asm
	fma.rn.f32 %f20627, %f65540, %f65541, %f20623;
	// end inline asm
	// begin inline asm
	fma.rn.f32 %f20631, %f65536, %f65541, %f20619;
	// end inline asm
	// begin inline asm
	fma.rn.f32 %f20635, %f65532, %f65537, %f20631;
	// end inline asm
	// begin inline asm
	fma.rn.f32 %f20639, %f65536, %f65537, %f20627;
	// end inline asm
	// begin inline asm
	fma.rn.f32 %f20643, %f65540, %f65541, %f20639;
	// end inline asm
	// begin inline asm
	fma.rn.f32 %f20647, %f65536, %f65541, %f20635;
	// end inline asm
	// begin inline asm
	fma.rn.f32 %f20651, %f65532, %f65537, %f20647;
	// end inline asm
	// begin inline asm
	fma.rn.f32 %f20655, %f65536, %f65537, %f20643;
	// end inline asm
	// begin inline asm
	fma.rn.f32 %f20659, %f65540, %f65541, %f20655;
	// end inline asm
	// begin inline asm
	fma.rn.f32 %f20663, %f65536, %f65541, %f20651;
	// end inline asm
	// begin inline asm
	fma.rn.f32 %f20667, %f65532, %f65537, %f20663;
	// end inline asm
	// begin inline asm
	fma.rn.f32 %f20671, %f65536, %f65537, %f20659;
	// end inline asm
	// begin inline asm
	fma.rn.f32 %f20675, %f65540, %f65541, %f20671;
	// end inline asm
	// begin inline asm
	fma.rn.f32 %f20679, %f65536, %f65541, %f20667;
	// end inline asm
	// begin inline asm
	fma.rn.f32 %f20683, %f65532, %f65537, %f20679;
	// end inline asm
	// begin inline asm
	fma.rn.f32 %f20687, %f65536, %f65537, %f20675;
	// end inline asm
	// begin inline asm
	fma.rn.f32 %f20691, %f65540, %f65541, %f20687;
	// end inline asm
	// begin inline asm
	fma.rn.f32 %f20695, %f65536, %f65541, %f20683;
	// end inline asm
	// begin inline asm
	fma.rn.f32 %f20699, %f65532, %f65537, %f20695;
	// end inline asm
	// begin inline asm
	fma.rn.f32 %f20703, %f65536, %f65537, %f20691;
	// end inline asm
	// begin inline asm
	fma.rn.f32 %f20707, %f65540, %f65541, %f20703;
	// end inline asm
	// begin inline asm
	fma.rn.f32 %f20711, %f65536, %f65541, %f20699;
	// end inline asm
	// begin inline asm
	fma.rn.f32 %f20715, %f65532, %f65537, %f20711;
	// end inline asm
	// begin inline asm
	fma.rn.f32 %f20719, %f65536, %f65537, %f20707;
	// end inline asm
	// begin inline asm
	fma.rn.f32 %f20723, %f65540, %f65541, %f20719;
	// end inline asm
	// begin inline asm
	fma.rn.f32 %f20727, %f65536, %f65541, %f20715;
	// end inline asm
	// begin inline asm
	fma.rn.f32 %f20731, %f65532, %f65537, %f20727;
	// end inline asm
	// begin inline asm
	fma.rn.f32 %f20735, %f65536, %f65537, %f20723;
	// end inline asm
	// begin inline asm
	fma.rn.f32 %f20739, %f65540, %f65541, %f20735;
	// end inline asm
	// begin inline asm
	fma.rn.f32 %f20743, %f65536, %f65541, %f20731;
	// end inline asm
	// begin inline asm
	fma.rn.f32 %f20747, %f65532, %f65537, %f20743;
	// end inline asm
	// begin inline asm
	fma.rn.f32 %f20751, %f65536, %f65537, %f20739;
	// end inline asm
	// begin inline asm
	fma.rn.f32 %f20755, %f65540, %f65541, %f20751;
	// end inline asm
	// begin inline asm
	fma.rn.f32 %f20759, %f65536, %f65541, %f20747;
	// end inline asm
	// begin inline asm
	fma.rn.f32 %f20763, %f65532, %f65537, %f20759;
	// end inline asm
	// begin inline asm
	fma.rn.f32 %f20767, %f65536, %f65537, %f20755;
	// end inline asm
	// begin inline asm
	fma.rn.f32 %f20771, %f65540, %f65541, %f20767;
	// end inline asm
	// begin inline asm
	fma.rn.f32 %f20775, %f65536, %f65541, %f20763;
	// end inline asm
	// begin inline asm
	fma.rn.f32 %f20779, %f65532, %f65537, %f20775;
	// end inline asm
	// begin inline asm
	fma.rn.f32 %f20783, %f65536, %f65537, %f20771;
	// end inline asm
	// begin inline asm
	fma.rn.f32 %f20787, %f65540, %f65541, %f20783;
	// end inline asm
	// begin inline asm
	fma.rn.f32 %f20791, %f65536, %f65541, %f20779;
	// end inline asm
	// begin inline asm
	fma.rn.f32 %f20795, %f65532, %f65537, %f20791;
	// end inline asm
	// begin inline asm
	fma.rn.f32 %f20799, %f65536, %f65537, %f20787;
	// end inline asm
	// begin inline asm
	fma.rn.f32 %f20803, %f65540, %f65541, %f20799;
	// end inline asm
	// begin inline asm
	fma.rn.f32 %f20807, %f65536, %f65541, %f20795;
	// end inline asm
	// begin inline asm
	fma.rn.f32 %f20811, %f65532, %f65537, %f20807;
	// end inline asm
	// begin inline asm
	fma.rn.f32 %f20815, %f65536, %f65537, %f20803;
	// end inline asm
	// begin inline asm
	fma.rn.f32 %f20819, %f65540, %f65541, %f20815;
	// end inline asm
	// begin inline asm
	fma.rn.f32 %f20823, %f65536, %f65541, %f20811;
	// end inline asm
	// begin inline asm
	fma.rn.f32 %f20827, %f65532, %f65537, %f20823;
	// end inline asm
	// begin inline asm
	fma.rn.f32 %f20831, %f65536, %f65537, %f20819;
	// end inline asm
	// begin inline asm
	fma.rn.f32 %f20835, %f65540, %f65541, %f20831;
	// end inline asm
	// begin inline asm
	fma.rn.f32 %f20839, %f65536, %f65541, %f20827;
	// end inline asm
	// begin inline asm
	fma.rn.f32 %f20843, %f65532, %f65537, %f20839;
	// end inline asm
	// begin inline asm
	fma.rn.f32 %f20847, %f65536, %f65537, %f20835;
	// end inline asm
	// begin inline asm
	fma.rn.f32 %f20851, %f65540, %f65541, %f20847;
	// end inline asm
	// begin inline asm
	fma.rn.f32 %f20855, %f65536, %f65541, %f20843;
	// end inline asm
	// begin inline asm
	fma.rn.f32 %f20859, %f65532, %f65537, %f20855;
	// end inline asm
	// begin inline asm
	fma.rn.f32 %f20863, %f65536, %f65537, %f20851;
	// end inline asm
	// begin inline asm
	fma.rn.f32 %f20867, %f65540, %f65541, %f20863;
	// end inline asm
	// begin inline asm
	fma.rn.f32 %f20871, %f65536, %f65541, %f20859;
	// end inline asm
	// begin inline asm
	fma.rn.f32 %f20875, %f65532, %f65537, %f20871;
	// end inline asm
	// begin inline asm
	fma.rn.f32 %f20879, %f65536, %f65537, %f20867;
	// end inline asm
	// begin inline asm
	fma.rn.f32 %f20883, %f65540, %f65541, %f20879;
	// end inline asm
	// begin inline asm
	fma.rn.f32 %f20887, %f65536, %f65541, %f20875;
	// end inline asm
	// begin inline asm
	fma.rn.f32 %f20891, %f65532, %f65537, %f20887;
	// end inline asm
	// begin inline asm
	fma.rn.f32 %f20895, %f65536, %f65537, %f20883;
	// end inline asm
	// begin inline asm
	fma.rn.f32 %f20899, %f65540, %f65541, %f20895;
	// end inline asm
	// begin inline asm
	fma.rn.f32 %f20903, %f65536, %f65541, %f20891;
	// end inline asm
	// begin inline asm
	fma.rn.f32 %f20907, %f65532, %f65537, %f20903;
	// end inline asm
	// begin inline asm
	fma.rn.f32 %f20911, %f65536, %f65537, %f20899;
	// end inline asm
	// begin inline asm
	fma.rn.f32 %f20915, %f65540, %f65541, %f20911;
	// end inline asm
	// begin inline asm
	fma.rn.f32 %f20919, %f65536, %f65541, %f20907;
	// end inline asm
	// begin inline asm
	fma.rn.f32 %f20923, %f65532, %f65537, %f20919;
	// end inline asm
	// begin inline asm
	fma.rn.f32 %f20927, %f65536, %f65537, %f20915;
	// end inline asm
	// begin inline asm
	fma.rn.f32 %f20931, %f65540, %f65541, %f20927;
	// end inline asm
	// begin inline asm
	fma.rn.f32 %f20935, %f65536, %f65541, %f20923;
	// end inline asm
	// begin inline asm
	fma.rn.f32 %f20939, %f65532, %f65537, %f20935;
	// end inline asm
	// begin inline asm
	fma.rn.f32 %f20943, %f65536, %f65537, %f20931;
	// end inline asm
	// begin inline asm
	fma.rn.f32 %f20947, %f65540, %f65541, %f20943;
	// end inline asm
	// begin inline asm
	fma.rn.f32 %f20951, %f65536, %f65541, %f20939;
	// end inline asm
	// begin inline asm
	fma.rn.f32 %f20955, %f65532, %f65537, %f20951;
	// end inline asm
	// begin inline asm
	fma.rn.f32 %f20959, %f65536, %f65537, %f20947;
	// end inline asm
	// begin inline asm
	fma.rn.f32 %f20963, %f65540, %f65541, %f20959;
	// end inline asm
	// begin inline asm
	fma.rn.f32 %f20967, %f65536, %f65541, %f20955;
	// end inline asm
	// begin inline asm
	fma.rn.f32 %f20971, %f65532, %f65537, %f20967;
	// end inline asm
	// begin inline asm
	fma.rn.f32 %f20975, %f65536, %f65537, %f20963;
	// end inline asm
	// begin inline asm
	fma.rn.f32 %f20979, %f65540, %f65541, %f20975;
	// end inline asm
	// begin inline asm
	fma.rn.f32 %f20983, %f65536, %f65541, %f20971;
	// end inline asm
	// begin inline asm
	fma.rn.f32 %f20987, %f65532, %f65537, %f20983;
	// end inline asm
	// begin inline asm
	fma.rn.f32 %f20991, %f65536, %f65537, %f20979;
	// end inline asm
	// begin inline asm
	fma.rn.f32 %f20995, %f65540, %f65541, %f20991;
	// end inline asm
	// begin inline asm
	fma.rn.f32 %f20999, %f65536, %f65541, %f20987;
	// end inline asm
	// begin inline asm
	fma.rn.f32 %f21003, %f65532, %f65537, %f20999;
	// end inline asm
	// begin inline asm
	fma.rn.f32 %f21007, %f65536, %f65537, %f20995;
	// end inline asm
	// begin inline asm
	fma.rn.f32 %f21011, %f65540, %f65541, %f21007;
	// end inline asm
	// begin inline asm
	fma.rn.f32 %f21015, %f65536, %f65541, %f21003;
	// end inline asm
	// begin inline asm
	fma.rn.f32 %f21019, %f65532, %f65537, %f21015;
	// end inline asm
	// begin inline asm
	fma.rn.f32 %f21023, %f65536, %f65537, %f21011;
	// end inline asm
	// begin inline asm
	fma.rn.f32 %f21027, %f65540, %f65541, %f21023;
	// end inline asm
	// begin inline asm
	fma.rn.f32 %f21031, %f65536, %f65541, %f21019;
	// end inline asm
	// begin inline asm
	fma.rn.f32 %f21035, %f65532, %f65537, %f21031;
	// end inline asm
	// begin inline asm
	fma.rn.f32 %f21039, %f65536, %f65537, %f21027;
	// end inline asm
	// begin inline asm
	fma.rn.f32 %f21043, %f65540, %f65541, %f21039;
	// end inline asm
	// begin inline asm
	fma.rn.f32 %f21047, %f65536, %f65541, %f21035;
	// end inline asm
	// begin inline asm
	fma.rn.f32 %f21051, %f65532, %f65537, %f21047;
	// end inline asm
	// begin inline asm
	fma.rn.f32 %f21055, %f65536, %f65537, %f21043;
	// end inline asm
	// begin inline asm
	fma.rn.f32 %f21059, %f65540, %f65541, %f21055;
	// end inline asm
	// begin inline asm
	fma.rn.f32 %f21063, %f65536, %f65541, %f21051;
	// end inline asm
	// begin inline asm
	fma.rn.f32 %f21067, %f65532, %f65537, %f21063;
	// end inline asm
	// begin inline asm
	fma.rn.f32 %f21071, %f65536, %f65537, %f21059;
	// end inline asm
	// begin inline asm
	fma.rn.f32 %f21075, %f65540, %f65541, %f21071;
	// end inline asm
	// begin inline asm
	fma.rn.f32 %f21079, %f65536, %f65541, %f21067;
	// end inline asm
	// begin inline asm
	fma.rn.f32 %f21083, %f65532, %f65537, %f21079;
	// end inline asm
	// begin inline asm
	fma.rn.f32 %f21087, %f65536, %f65537, %f21075;
	// end inline asm
	// begin inline asm
	fma.rn.f32 %f21091, %f65540, %f65541, %f21087;
	// end inline asm
	// begin inline asm
	fma.rn.f32 %f21095, %f65536, %f65541, %f21083;
	// end inline asm
	// begin inline asm
	fma.rn.f32 %f21099, %f65532, %f65537, %f21095;
	// end inline asm
	// begin inline asm
	fma.rn.f32 %f21103, %f65536, %f65537, %f21091;
	// end inline asm
	// begin inline asm
	fma.rn.f32 %f21107, %f65540, %f65541, %f21103;
	// end inline asm
	// begin inline asm
	fma.rn.f32 %f21111, %f65536, %f65541, %f21099;
	// end inline asm
	// begin inline asm
	fma.rn.f32 %f21115, %f65532, %f65537, %f21111;
	// end inline asm
	// begin inline asm
	fma.rn.f32 %f21119, %f65536, %f65537, %f21107;
	// end inline asm
	// begin inline asm
	fma.rn.f32 %f21123, %f65540, %f65541, %f21119;
	// end inline asm
	// begin inline asm
	fma.rn.f32 %f21127, %f65536, %f65541, %f21115;
	// end inline asm
	// begin inline asm
	fma.rn.f32 %f21131, %f65532, %f65537, %f21127;
	// end inline asm
	// begin inline asm
	fma.rn.f32 %f21135, %f65536, %f65537, %f21123;
	// end inline asm
	// begin inline asm
	fma.rn.f32 %f21139, %f65540, %f65541, %f21135;
	// end inline asm
	// begin inline asm
	fma.rn.f32 %f21143, %f65536, %f65541, %f21131;
	// end inline asm
	// begin inline asm
	fma.rn.f32 %f21147, %f65532, %f65537, %f21143;
	// end inline asm
	// begin inline asm
	fma.rn.f32 %f21151, %f65536, %f65537, %f21139;
	// end inline asm
	// begin inline asm
	fma.rn.f32 %f21155, %f65540, %f65541, %f21151;
	// end inline asm
	// begin inline asm
	fma.rn.f32 %f21159, %f65536, %f65541, %f21147;
	// end inline asm
	// begin inline asm
	fma.rn.f32 %f21163, %f65532, %f65537, %f21159;
	// end inline asm
	// begin inline asm
	fma.rn.f32 %f21167, %f65536, %f65537, %f21155;
	// end inline asm
	// begin inline asm
	fma.rn.f32 %f21171, %f65540, %f65541, %f21167;
	// end inline asm
	// begin inline asm
	fma.rn.f32 %f21175, %f65536, %f65541, %f21163;
	// end inline asm
	// begin inline asm
	fma.rn.f32 %f21179, %f65532, %f65537, %f21175;
	// end inline asm
	// begin inline asm
	fma.rn.f32 %f21183, %f65536, %f65537, %f21171;
	// end inline asm
	// begin inline asm
	fma.rn.f32 %f21187, %f65540, %f65541, %f21183;
	// end inline asm
	// begin inline asm
	fma.rn.f32 %f21191, %f65536, %f65541, %f21179;
	// end inline asm
	// begin inline asm
	fma.rn.f32 %f21195, %f65532, %f65537, %f21191;
	// end inline asm
	// begin inline asm
	fma.rn.f32 %f21199, %f65536, %f65537, %f21187;
	// end inline asm
	// begin inline asm
	fma.rn.f32 %f21203, %f65540, %f65541, %f21199;
	// end inline asm
	// begin inline asm
	fma.rn.f32 %f21207, %f65536, %f65541, %f21195;
	// end inline asm
	// begin inline asm
	fma.rn.f32 %f21211, %f65532, %f65537, %f21207;
	// end inline asm
	// begin inline asm
	fma.rn.f32 %f21215, %f65536, %f65537, %f21203;
	// end inline asm
	// begin inline asm
	fma.rn.f32 %f21219, %f65540, %f65541, %f21215;
	// end inline asm
	// begin inline asm
	fma.rn.f32 %f21223, %f65536, %f65541, %f21211;
	// end inline asm
	// begin inline asm
	fma.rn.f32 %f21227, %f65532, %f65537, %f21223;
	// end inline asm
	// begin inline asm
	fma.rn.f32 %f21231, %f65536, %f65537, %f21219;
	// end inline asm
	// begin inline asm
	fma.rn.f32 %f21235, %f65540, %f65541, %f21231;
	// end inline asm
	// begin inline asm
	fma.rn.f32 %f21239, %f65536, %f65541, %f21227;
	// end inline asm
	// begin inline asm
	fma.rn.f32 %f21243, %f65532, %f65537, %f21239;
	// end inline asm
	// begin inline asm
	fma.rn.f32 %f21247, %f65536, %f65537, %f21235;
	// end inline asm
	// begin inline asm
	fma.rn.f32 %f21251, %f65540, %f65541, %f21247;
	// end inline asm
	// begin inline asm
	fma.rn.f32 %f21255, %f65536, %f65541, %f21243;
	// end inline asm
	// begin inline asm
	fma.rn.f32 %f21259, %f65532, %f65537, %f21255;
	// end inline asm
	// begin inline asm
	fma.rn.f32 %f21263, %f65536, %f65537, %f21251;
	// end inline asm
	// begin inline asm
	fma.rn.f32 %f21267, %f65540, %f65541, %f21263;
	// end inline asm
	// begin inline asm
	fma.rn.f32 %f21271, %f65536, %f65541, %f21259;
	// end inline asm
	// begin inline asm
	fma.rn.f32 %f21275, %f65532, %f65537, %f21271;
	// end inline asm
	// begin inline asm
	fma.rn.f32 %f21279, %f65536, %f65537, %f21267;
	// end inline asm
	// begin inline asm
	fma.rn.f32 %f21283, %f65540, %f65541, %f21279;
	// end inline asm
	// begin inline asm
	fma.rn.f32 %f21287, %f65536, %f65541, %f21275;
	// end inline asm
	// begin inline asm
	fma.rn.f32 %f21291, %f65532, %f65537, %f21287;
	// end inline asm
	// begin inline asm
	fma.rn.f32 %f21295, %f65536, %f65537, %f21283;
	// end inline asm
	// begin inline asm
	fma.rn.f32 %f21299, %f65540, %f65541, %f21295;
	// end inline asm
	// begin inline asm
	fma.rn.f32 %f21303, %f65536, %f65541, %f21291;
	// end inline asm
	// begin inline asm
	fma.rn.f32 %f21307, %f65532, %f65537, %f21303;
	// end inline asm
	// begin inline asm
	fma.rn.f32 %f21311, %f65536, %f65537, %f21299;
	// end inline asm
	// begin inline asm
	fma.rn.f32 %f21315, %f65540, %f65541, %f21311;
	// end inline asm
	// begin inline asm
	fma.rn.f32 %f21319, %f65536, %f65541, %f21307;
	// end inline asm
	// begin inline asm
	fma.rn.f32 %f21323, %f65532, %f65537, %f21319;
	// end inline asm
	// begin inline asm
	fma.rn.f32 %f21327, %f65536, %f65537, %f21315;
	// end inline asm
	// begin inline asm
	fma.rn.f32 %f21331, %f65540, %f65541, %f21327;
	// end inline asm
	// begin inline asm
	fma.rn.f32 %f21335, %f65536, %f65541, %f21323;
	// end inline asm
	// begin inline asm
	fma.rn.f32 %f21339, %f65532, %f65537, %f21335;
	// end inline asm
	// begin inline asm
	fma.rn.f32 %f21343, %f65536, %f65537, %f21331;
	// end inline asm
	// begin inline asm
	fma.rn.f32 %f21347, %f65540, %f65541, %f21343;
	// end inline asm
	// begin inline asm
	fma.rn.f32 %f21351, %f65536, %f65541, %f21339;
	// end inline asm
	// begin inline asm
	fma.rn.f32 %f21355, %f65532, %f65537, %f21351;
	// end inline asm
	// begin inline asm
	fma.rn.f32 %f21359, %f65536, %f65537, %f21347;
	// end inline asm
	// begin inline asm
	fma.rn.f32 %f21363, %f65540, %f65541, %f21359;
	// end inline asm
	// begin inline asm
	fma.rn.f32 %f21367, %f65536, %f65541, %f21355;
	// end inline asm
	// begin inline asm
	fma.rn.f32 %f21371, %f65532, %f65537, %f21367;
	// end inline asm
	// begin inline asm
	fma.rn.f32 %f21375, %f65536, %f65537, %f21363;
	// end inline asm
	// begin inline asm
	fma.rn.f32 %f21379, %f65540, %f65541, %f21375;
	// end inline asm
	// begin inline asm
	fma.rn.f32 %f21383, %f65536, %f65541, %f21371;
	// end inline asm
	// begin inline asm
	fma.rn.f32 %f21387, %f65532, %f65537, %f21383;
	// end inline asm
	// begin inline asm
	fma.rn.f32 %f21391, %f65536, %f65537, %f21379;
	// end inline asm
	// begin inline asm
	fma.rn.f32 %f21395, %f65540, %f65541, %f21391;
	// end inline asm
	// begin inline asm
	fma.rn.f32 %f21399, %f65536, %f65541, %f21387;
	// end inline asm
	// begin inline asm
	fma.rn.f32 %f21403, %f65532, %f65537, %f21399;
	// end inline asm
	// begin inline asm
	fma.rn.f32 %f21407, %f65536, %f65537, %f21395;
	// end inline asm
	// begin inline asm
	fma.rn.f32 %f21411, %f65540, %f65541, %f21407;
	// end inline asm
	// begin inline asm
	fma.rn.f32 %f21415, %f65536, %f65541, %f21403;
	// end inline asm
	// begin inline asm
	fma.rn.f32 %f21419, %f65532, %f65537, %f21415;
	// end inline asm
	// begin inline asm
	fma.rn.f32 %f21423, %f65536, %f65537, %f21411;
	// end inline asm
	// begin inline asm
	fma.rn.f32 %f21427, %f65540, %f65541, %f21423;
	// end inline asm
	// begin inline asm
	fma.rn.f32 %f21431, %f65536, %f65541, %f21419;
	// end inline asm
	// begin inline asm
	fma.rn.f32 %f21435, %f65532, %f65537, %f21431;
	// end inline asm
	// begin inline asm
	fma.rn.f32 %f21439, %f65536, %f65537, %f21427;
	// end inline asm
	// begin inline asm
	fma.rn.f32 %f21443, %f65540, %f65541, %f21439;
	// end inline asm
	// begin inline asm
	fma.rn.f32 %f21447, %f65536, %f65541, %f21435;
	// end inline asm
	// begin inline asm
	fma.rn.f32 %f21451, %f65532, %f65537, %f21447;
	// end inline asm
	// begin inline asm
	fma.rn.f32 %f21455, %f65536, %f65537, %f21443;
	// end inline asm
	// begin inline asm
	fma.rn.f32 %f21459, %f65540, %f65541, %f21455;
	// end inline asm
	// begin inline asm
	fma.rn.f32 %f21463, %f65536, %f65541, %f21451;
	// end inline asm
	// begin inline asm
	fma.rn.f32 %f21467, %f65532, %f65537, %f21463;
	// end inline asm
	// begin inline asm
	fma.rn.f32 %f21471, %f65536, %f65537, %f21459;
	// end inline asm
	// begin inline asm
	fma.rn.f32 %f21475, %f65540, %f65541, %f21471;
	// end inline asm
	// begin inline asm
	fma.rn.f32 %f21479, %f65536, %f65541, %f21467;
	// end inline asm
	// begin inline asm
	fma.rn.f32 %f21483, %f65532, %f65537, %f21479;
	// end inline asm
	// begin inline asm
	fma.rn.f32 %f21487, %f65536, %f65537, %f21475;
	// end inline asm
	// begin inline asm
	fma.rn.f32 %f21491, %f65540, %f65541, %f21487;
	// end inline asm
	// begin inline asm
	fma.rn.f32 %f21495, %f65536, %f65541, %f21483;
	// end inline asm
	// begin inline asm
	fma.rn.f32 %f21499, %f65532, %f65537, %f21495;
	// end inline asm
	// begin inline asm
	fma.rn.f32 %f21503, %f65536, %f65537, %f21491;
	// end inline asm
	// begin inline asm
	fma.rn.f32 %f21507, %f65540, %f65541, %f21503;
	// end inline asm
	// begin inline asm
	fma.rn.f32 %f21511, %f65536, %f65541, %f21499;
	// end inline asm
	// begin inline asm
	fma.rn.f32 %f21515, %f65532, %f65537, %f21511;
	// end inline asm
	// begin inline asm
	fma.rn.f32 %f21519, %f65536, %f65537, %f21507;
	// end inline asm
	// begin inline asm
	fma.rn.f32 %f21523, %f65540, %f65541, %f21519;
	// end inline asm
	// begin inline asm
	fma.rn.f32 %f21527, %f65536, %f65541, %f21515;
	// end inline asm
	// begin inline asm
	fma.rn.f32 %f21531, %f65532, %f65537, %f21527;
	// end inline asm
	// begin inline asm
	fma.rn.f32 %f21535, %f65536, %f65537, %f21523;
	// end inline asm
	// begin inline asm
	fma.rn.f32 %f21539, %f65540, %f65541, %f21535;
	// end inline asm
	// begin inline asm
	fma.rn.f32 %f21543, %f65536, %f65541, %f21531;
	// end inline asm
	// begin inline asm
	fma.rn.f32 %f21547, %f65532, %f65537, %f21543;
	// end inline asm
	// begin inline asm
	fma.rn.f32 %f21551, %f65536, %f65537, %f21539;
	// end inline asm
	// begin inline asm
	fma.rn.f32 %f21555, %f65540, %f65541, %f21551;
	// end inline asm
	// begin inline asm
	fma.rn.f32 %f21559, %f65536, %f65541, %f21547;
	// end inline asm
	// begin inline asm
	fma.rn.f32 %f21563, %f65532, %f65537, %f21559;
	// end inline asm
	// begin inline asm
	fma.rn.f32 %f21567, %f65536, %f65537, %f21555;
	// end inline asm
	// begin inline asm
	fma.rn.f32 %f21571, %f65540, %f65541, %f21567;
	// end inline asm
	// begin inline asm
	fma.rn.f32 %f21575, %f65536, %f65541, %f21563;
	// end inline asm
	// begin inline asm
	fma.rn.f32 %f21579, %f65532, %f65537, %f21575;
	// end inline asm
	// begin inline asm
	fma.rn.f32 %f21583, %f65536, %f65537, %f21571;
	// end inline asm
	// begin inline asm
	fma.rn.f32 %f21587, %f65540, %f65541, %f21583;
	// end inline asm
	// begin inline asm
	fma.rn.f32 %f21591, %f65536, %f65541, %f21579;
	// end inline asm
	// begin inline asm
	fma.rn.f32 %f21595, %f65532, %f65537, %f21591;
	// end inline asm
	// begin inline asm
	fma.rn.f32 %f21599, %f65536, %f65537, %f21587;
	// end inline asm
	// begin inline asm
	fma.rn.f32 %f21603, %f65540, %f65541, %f21599;
	// end inline asm
	// begin inline asm
	fma.rn.f32 %f21607, %f65536, %f65541, %f21595;
	// end inline asm
	// begin inline asm
	fma.rn.f32 %f21611, %f65532, %f65537, %f21607;
	// end inline asm
	// begin inline asm
	fma.rn.f32 %f21615, %f65536, %f65537, %f21603;
	// end inline asm
	// begin inline asm
	fma.rn.f32 %f21619, %f65540, %f65541, %f21615;
	// end inline asm
	// begin inline asm
	fma.rn.f32 %f21623, %f65536, %f65541, %f21611;
	// end inline asm
	// begin inline asm
	fma.rn.f32 %f21627, %f65532, %f65537, %f21623;
	// end inline asm
	// begin inline asm
	fma.rn.f32 %f21631, %f65536, %f65537, %f21619;
	// end inline asm
	// begin inline asm
	fma.rn.f32 %f21635, %f65540, %f65541, %f21631;
	// end inline asm
	// begin inline asm
	fma.rn.f32 %f21639, %f65536, %f65541, %f21627;
	// end inline asm
	// begin inline asm
	fma.rn.f32 %f21643, %f65532, %f65537, %f21639;
	// end inline asm
	// begin inline asm
	fma.rn.f32 %f21647, %f65536, %f65537, %f21635;
	// end inline asm
	// begin inline asm
	fma.rn.f32 %f21651, %f65540, %f65541, %f21647;
	// end inline asm
	// begin inline asm
	fma.rn.f32 %f21655, %f65536, %f65541, %f21643;
	// end inline asm
	// begin inline asm
	fma.rn.f32 %f21659, %f65532, %f65537, %f21655;
	// end inline asm
	// begin inline asm
	fma.rn.f32 %f21663, %f65536, %f65537, %f21651;
	// end inline asm
	// begin inline asm
	fma.rn.f32 %f21667, %f65540, %f65541, %f21663;
	// end inline asm
	// begin inline asm
	fma.rn.f32 %f21671, %f65536, %f65541, %f21659;
	// end inline asm
	// begin inline asm
	fma.rn.f32 %f21675, %f65532, %f65537, %f21671;
	// end inline asm
	// begin inline asm
	fma.rn.f32 %f21679, %f65536, %f65537, %f21667;
	// end inline asm
	// begin inline asm
	fma.rn.f32 %f21683, %f65540, %f65541, %f21679;
	// end inline asm
	// begin inline asm
	fma.rn.f32 %f21687, %f65536, %f65541, %f21675;
	// end inline asm
	// begin inline asm
	fma.rn.f32 %f21691, %f65532, %f65537, %f21687;
	// end inline asm
	// begin inline asm
	fma.rn.f32 %f21695, %f65536, %f65537, %f21683;
	// end inline asm
	// begin inline asm
	fma.rn.f32 %f21699, %f65540, %f65541, %f21695;
	// end inline asm
	// begin inline asm
	fma.rn.f32 %f21703, %f65536, %f65541, %f21691;
	// end inline asm
	// begin inline asm
	fma.rn.f32 %f21707, %f65532, %f65537, %f21703;
	// end inline asm
	// begin inline asm
	fma.rn.f32 %f21711, %f65536, %f65537, %f21699;
	// end inline asm
	// begin inline asm
	fma.rn.f32 %f21715, %f65540, %f65541, %f21711;
	// end inline asm
	// begin inline asm
	fma.rn.f32 %f21719, %f65536, %f65541, %f21707;
	// end inline asm
	// begin inline asm
	fma.rn.f32 %f21723, %f65532, %f65537, %f21719;
	// end inline asm
	// begin inline asm
	fma.rn.f32 %f21727, %f65536, %f65537, %f21715;
	// end inline asm
	// begin inline asm
	fma.rn.f32 %f21731, %f65540, %f65541, %f21727;
	// end inline asm
	// begin inline asm
	fma.rn.f32 %f21735, %f65536, %f65541, %f21723;
	// end inline asm
	// begin inline asm
	fma.rn.f32 %f21739, %f65532, %f65537, %f21735;
	// end inline asm
	// begin inline asm
	fma.rn.f32 %f21743, %f65536, %f65537, %f21731;
	// end inline asm
	// begin inline asm
	fma.rn.f32 %f21747, %f65540, %f65541, %f21743;
	// end inline asm
	// begin inline asm
	fma.rn.f32 %f21751, %f65536, %f65541, %f21739;
	// end inline asm
	// begin inline asm
	fma.rn.f32 %f21755, %f65532, %f65537, %f21751;
	// end inline asm
	// begin inline asm
	fma.rn.f32 %f21759, %f65536, %f65537, %f21747;
	// end inline asm
	// begin inline asm
	fma.rn.f32 %f21763, %f65540, %f65541, %f21759;
	// end inline asm
	// begin inline asm
	fma.rn.f32 %f21767, %f65536, %f65541, %f21755;
	// end inline asm
	// begin inline asm
	fma.rn.f32 %f21771, %f65532, %f65537, %f21767;
	// end inline asm
	// begin inline asm
	fma.rn.f32 %f21775, %f65536, %f65537, %f21763;
	// end inline asm
	// begin inline asm
	fma.rn.f32 %f21779, %f65540, %f65541, %f21775;
	// end inline asm
	// begin inline asm
	fma.rn.f32 %f21783, %f65536, %f65541, %f21771;
	// end inline asm
	// begin inline asm
	fma.rn.f32 %f21787, %f65532, %f65537, %f21783;
	// end inline asm
	// begin inline asm
	fma.rn.f32 %f21791, %f65536, %f65537, %f21779;
	// end inline asm
	// begin inline asm
	fma.rn.f32 %f21795, %f65540, %f65541, %f21791;
	// end inline asm
	// begin inline asm
	fma.rn.f32 %f21799, %f65536, %f65541, %f21787;
	// end inline asm
	// begin inline asm
	fma.rn.f32 %f21803, %f65532, %f65537, %f21799;
	// end inline asm
	// begin inline asm
	fma.rn.f32 %f21807, %f65536, %f65537, %f21795;
	// end inline asm
	// begin inline asm
	fma.rn.f32 %f21811, %f65540, %f65541, %f21807;
	// end inline asm
	// begin inline asm
	fma.rn.f32 %f21815, %f65536, %f65541, %f21803;
	// end inline asm
	// begin inline asm
	fma.rn.f32 %f21819, %f65532, %f65537, %f21815;
	// end inline asm
	// begin inline asm
	fma.rn.f32 %f21823, %f65536, %f65537, %f21811;
	// end inline asm
	// begin inline asm
	fma.rn.f32 %f21827, %f65540, %f65541, %f21823;
	// end inline asm
	// begin inline asm
	fma.rn.f32 %f21831, %f65536, %f65541, %f21819;
	// end inline asm
	// begin inline asm
	fma.rn.f32 %f21835, %f65532, %f65537, %f21831;
	// end inline asm
	// begin inline asm
	fma.rn.f32 %f21839, %f65536, %f65537, %f21827;
	// end inline asm
	// begin inline asm
	fma.rn.f32 %f21843, %f65540, %f65541, %f21839;
	// end inline asm
	// begin inline asm
	fma.rn.f32 %f21847, %f65536, %f65541, %f21835;
	// end inline asm
	// begin inline asm
	fma.rn.f32 %f21851, %f65532, %f65537, %f21847;
	// end inline asm
	// begin inline asm
	fma.rn.f32 %f21855, %f65536, %f65537, %f21843;
	// end inline asm
	// begin inline asm
	fma.rn.f32 %f21859, %f65540, %f65541, %f21855;
	// end inline asm
	// begin inline asm
	fma.rn.f32 %f21863, %f65536, %f65541, %f21851;
	// end inline asm
	// begin inline asm
	fma.rn.f32 %f21867, %f65532, %f65537, %f21863;
	// end inline asm
	// begin inline asm
	fma.rn.f32 %f21871, %f65536, %f65537, %f21859;
	// end inline asm
	// begin inline asm
	fma.rn.f32 %f21875, %f65540, %f65541, %f21871;
	// end inline asm
	// begin inline asm
	fma.rn.f32 %f21879, %f65536, %f65541, %f21867;
	// end inline asm
	// begin inline asm
	fma.rn.f32 %f21883, %f65532, %f65537, %f21879;
	// end inline asm
	// begin inline asm
	fma.rn.f32 %f21887, %f65536, %f65537, %f21875;
	// end inline asm
	// begin inline asm
	fma.rn.f32 %f21891, %f65540, %f65541, %f21887;
	// end inline asm
	// begin inline asm
	fma.rn.f32 %f21895, %f65536, %f65541, %f21883;
	// end inline asm
	// begin inline asm
	fma.rn.f32 %f21899, %f65532, %f65537, %f21895;
	// end inline asm
	// begin inline asm
	fma.rn.f32 %f21903, %f65536, %f65537, %f21891;
	// end inline asm
	// begin inline asm
	fma.rn.f32 %f21907, %f65540, %f65541, %f21903;
	// end inline asm
	// begin inline asm
	fma.rn.f32 %f21911, %f65536, %f65541, %f21899;
	// end inline asm
	// begin inline asm
	fma.rn.f32 %f21915, %f65532, %f65537, %f21911;
	// end inline asm
	// begin inline asm
	fma.rn.f32 %f21919, %f65536, %f65537, %f21907;
	// end inline asm
	// begin inline asm
	fma.rn.f32 %f21923, %f65540, %f65541, %f21919;
	// end inline asm
	// begin inline asm
	fma.rn.f32 %f21927, %f65536, %f65541, %f21915;
	// end inline asm
	// begin inline asm
	fma.rn.f32 %f21931, %f65532, %f65537, %f21927;
	// end inline asm
	// begin inline asm
	fma.rn.f32 %f21935, %f65536, %f65537, %f21923;
	// end inline asm
	// begin inline asm
	fma.rn.f32 %f21939, %f65540, %f65541, %f21935;
	// end inline asm
	// begin inline asm
	fma.rn.f32 %f21943, %f65536, %f65541, %f21931;
	// end inline asm
	// begin inline asm
	fma.rn.f32 %f21947, %f65532, %f65537, %f21943;
	// end inline asm
	// begin inline asm
	fma.rn.f32 %f21951, %f65536, %f65537, %f21939;
	// end inline asm
	// begin inline asm
	fma.rn.f32 %f21955, %f65540, %f65541, %f21951;
	// end inline asm
	// begin inline asm
	fma.rn.f32 %f21959, %f65536, %f65541, %f21947;
	// end inline asm
	// begin inline asm
	fma.rn.f32 %f21963, %f65532, %f65537, %f21959;
	// end inline asm
	// begin inline asm
	fma.rn.f32 %f21967, %f65536, %f65537, %f21955;
	// end inline asm
	// begin inline asm
	fma.rn.f32 %f21971, %f65540, %f65541, %f21967;
	// end inline asm
	// begin inline asm
	fma.rn.f32 %f21975, %f65536, %f65541, %f21963;
	// end inline asm
	// begin inline asm
	fma.rn.f32 %f21979, %f65532, %f65537, %f21975;
	// end inline asm
	// begin inline asm
	fma.rn.f32 %f21983, %f65536, %f65537, %f21971;
	// end inline asm
	// begin inline asm
	fma.rn.f32 %f21987, %f65540, %f65541, %f21983;
	// end inline asm
	// begin inline asm
	fma.rn.f32 %f21991, %f65536, %f65541, %f21979;
	// end inline asm
	// begin inline asm
	fma.rn.f32 %f21995, %f65532, %f65537, %f21991;
	// end inline asm
	// begin inline asm
	fma.rn.f32 %f21999, %f65536, %f65537, %f21987;
	// end inline asm
	// begin inline asm
	fma.rn.f32 %f22003, %f65540, %f65541, %f21999;
	// end inline asm
	// begin inline asm
	fma.rn.f32 %f22007, %f65536, %f65541, %f21995;
	// end inline asm
	// begin inline asm
	fma.rn.f32 %f22011, %f65532, %f65537, %f22007;
	// end inline asm
	// begin inline asm
	fma.rn.f32 %f22015, %f65536, %f65537, %f22003;
	// end inline asm
	// begin inline asm
	fma.rn.f32 %f22019, %f65540, %f65541, %f22015;
	// end inline asm
	// begin inline asm
	fma.rn.f32 %f22023, %f65536, %f65541, %f22011;
	// end inline asm
	// begin inline asm
	fma.rn.f32 %f22027, %f65532, %f65537, %f22023;
	// end inline asm
	// begin inline asm
	fma.rn.f32 %f22031, %f65536, %f65537, %f22019;
	// end inline asm
	// begin inline asm
	fma.rn.f32 %f22035, %f65540, %f65541, %f22031;
	// end inline asm
	// begin inline asm
	fma.rn.f32 %f22039, %f65536, %f65541, %f22027;
	// end inline asm
	// begin inline asm
	fma.rn.f32 %f22043, %f65532, %f65537, %f22039;
	// end inline asm
	// begin inline asm
	fma.rn.f32 %f22047, %f65536, %f65537, %f22035;
	// end inline asm
	// begin inline asm
	fma.rn.f32 %f22051, %f65540, %f65541, %f22047;
	// end inline asm
	// begin inline asm
	fma.rn.f32 %f22055, %f65536, %f65541, %f22043;
	// end inline asm
	// begin inline asm
	fma.rn.f32 %f22059, %f65532, %f65537, %f22055;
	// end inline asm
	// begin inline asm
	fma.rn.f32 %f22063, %f65536, %f65537, %f22051;
	// end inline asm
	// begin inline asm
	fma.rn.f32 %f22067, %f65540, %f65541, %f22063;
	// end inline asm
	// begin inline asm
	fma.rn.f32 %f22071, %f65536, %f65541, %f22059;
	// end inline asm
	// begin inline asm
	fma.rn.f32 %f22075, %f65532, %f65537, %f22071;
	// end inline asm
	// begin inline asm
	fma.rn.f32 %f22079, %f65536, %f65537, %f22067;
	// end inline asm
	// begin inline asm
	fma.rn.f32 %f22083, %f65540, %f65541, %f22079;
	// end inline asm
	// begin inline asm
	fma.rn.f32 %f22087, %f65536, %f65541, %f22075;
	// end inline asm
	// begin inline asm
	fma.rn.f32 %f22091, %f65532, %f65537, %f22087;
	// end inline asm
	// begin inline asm
	fma.rn.f32 %f22095, %f65536, %f65537, %f22083;
	// end inline asm
	// begin inline asm
	fma.rn.f32 %f22099, %f65540, %f65541, %f22095;
	// end inline asm
	// begin inline asm
	fma.rn.f32 %f22103, %f65536, %f65541, %f22091;
	// end inline asm
	// begin inline asm
	fma.rn.f32 %f22107, %f65532, %f65537, %f22103;
	// end inline asm
	// begin inline asm
	fma.rn.f32 %f22111, %f65536, %f65537, %f22099;
	// end inline asm
	// begin inline asm
	fma.rn.f32 %f22115, %f65540, %f65541, %f22111;
	// end inline asm
	// begin inline asm
	fma.rn.f32 %f22119, %f65536, %f65541, %f22107;
	// end inline asm
	// begin inline asm
	fma.rn.f32 %f22123, %f65532, %f65537, %f22119;
	// end inline asm
	// begin inline asm
	fma.rn.f32 %f22127, %f65536, %f65537, %f22115;
	// end inline asm
	// begin inline asm
	fma.rn.f32 %f22131, %f65540, %f65541, %f22127;
	// end inline asm
	// begin inline asm
	fma.rn.f32 %f22135, %f65536, %f65541, %f22123;
	// end inline asm
	// begin inline asm
	fma.rn.f32 %f22139, %f65532, %f65537, %f22135;
	// end inline asm
	// begin inline asm
	fma.rn.f32 %f22143, %f65536, %f65537, %f22131;
	// end inline asm
	// begin inline asm
	fma.rn.f32 %f22147, %f65540, %f65541, %f22143;
	// end inline asm
	// begin inline asm
	fma.rn.f32 %f22151, %f65536, %f65541, %f22139;
	// end inline asm
	// begin inline asm
	fma.rn.f32 %f22155, %f65532, %f65537, %f22151;
	// end inline asm
	// begin inline asm
	fma.rn.f32 %f22159, %f65536, %f65537, %f22147;
	// end inline asm
	// begin inline asm
	fma.rn.f32 %f22163, %f65540, %f65541, %f22159;
	// end inline asm
	// begin inline asm
	fma.rn.f32 %f22167, %f65536, %f65541, %f22155;
	// end inline asm
	// begin inline asm
	fma.rn.f32 %f22171, %f65532, %f65537, %f22167;
	// end inline asm
	// begin inline asm
	fma.rn.f32 %f22175, %f65536, %f65537, %f22163;
	// end inline asm
	// begin inline asm
	fma.rn.f32 %f22179, %f65540, %f65541, %f22175;
	// end inline asm
	// begin inline asm
	fma.rn.f32 %f22183, %f65536, %f65541, %f22171;
	// end inline asm
	// begin inline asm
	fma.rn.f32 %f22187, %f65532, %f65537, %f22183;
	// end inline asm
	// begin inline asm
	fma.rn.f32 %f22191, %f65536, %f65537, %f22179;
	// end inline asm
	// begin inline asm
	fma.rn.f32 %f22195, %f65540, %f65541, %f22191;
	// end inline asm
	// begin inline asm
	fma.rn.f32 %f22199, %f65536, %f65541, %f22187;
	// end inline asm
	// begin inline asm
	fma.rn.f32 %f22203, %f65532, %f65537, %f22199;
	// end inline asm
	// begin inline asm
	fma.rn.f32 %f22207, %f65536, %f65537, %f22195;
	// end inline asm
	// begin inline asm
	fma.rn.f32 %f22211, %f65540, %f65541, %f22207;
	// end inline asm
	// begin inline asm
	fma.rn.f32 %f22215, %f65536, %f65541, %f22203;
	// end inline asm
	// begin inline asm
	fma.rn.f32 %f22219, %f65532, %f65537, %f22215;
	// end inline asm
	// begin inline asm
	fma.rn.f32 %f22223, %f65536, %f65537, %f22211;
	// end inline asm
	// begin inline asm
	fma.rn.f32 %f22227, %f65540, %f65541, %f22223;
	// end inline asm
	// begin inline asm
	fma.rn.f32 %f22231, %f65536, %f65541, %f22219;
	// end inline asm
	// begin inline asm
	fma.rn.f32 %f22235, %f65532, %f65537, %f22231;
	// end inline asm
	// begin inline asm
	fma.rn.f32 %f22239, %f65536, %f65537, %f22227;
	// end inline asm
	// begin inline asm
	fma.rn.f32 %f22243, %f65540, %f65541, %f22239;
	// end inline asm
	// begin inline asm
	fma.rn.f32 %f22247, %f65536, %f65541, %f22235;
	// end inline asm
	// begin inline asm
	fma.rn.f32 %f22251, %f65532, %f65537, %f22247;
	// end inline asm
	// begin inline asm
	fma.rn.f32 %f22255, %f65536, %f65537, %f22243;
	// end inline asm
	// begin inline asm
	fma.rn.f32 %f22259, %f65540, %f65541, %f22255;
	// end inline asm
	// begin inline asm
	fma.rn.f32 %f22263, %f65536, %f65541, %f22251;
	// end inline asm
	// begin inline asm
	fma.rn.f32 %f22267, %f65532, %f65537, %f22263;
	// end inline asm
	// begin inline asm
	fma.rn.f32 %f22271, %f65536, %f65537, %f22259;
	// end inline asm
	// begin inline asm
	fma.rn.f32 %f22275, %f65540, %f65541, %f22271;
	// end inline asm
	// begin inline asm
	fma.rn.f32 %f22279, %f65536, %f65541, %f22267;
	// end inline asm
	// begin inline asm
	fma.rn.f32 %f22283, %f65532, %f65537, %f22279;
	// end inline asm
	// begin inline asm
	fma.rn.f32 %f22287, %f65536, %f65537, %f22275;
	// end inline asm
	// begin inline asm
	fma.rn.f32 %f22291, %f65540, %f65541, %f22287;
	// end inline asm
	// begin inline asm
	fma.rn.f32 %f22295, %f65536, %f65541, %f22283;
	// end inline asm
	// begin inline asm
	fma.rn.f32 %f22299, %f65532, %f65537, %f22295;
	// end inline asm
	// begin inline asm
	fma.rn.f32 %f22303, %f65536, %f65537, %f22291;
	// end inline asm
	// begin inline asm
	fma.rn.f32 %f22307, %f65540, %f65541, %f22303;
	// end inline asm
	// begin inline asm
	fma.rn.f32 %f22311, %f65536, %f65541, %f22299;
	// end inline asm
	// begin inline asm
	fma.rn.f32 %f22315, %f65532, %f65537, %f22311;
	// end inline asm
	// begin inline asm
	fma.rn.f32 %f22319, %f65536, %f65537, %f22307;
	// end inline asm
	// begin inline asm
	fma.rn.f32 %f22323, %f65540, %f65541, %f22319;
	// end inline asm
	// begin inline asm
	fma.rn.f32 %f22327, %f65536, %f65541, %f22315;
	// end inline asm
	// begin inline asm
	fma.rn.f32 %f22331, %f65532, %f65537, %f22327;
	// end inline asm
	// begin inline asm
	fma.rn.f32 %f22335, %f65536, %f65537, %f22323;
	// end inline asm
	// begin inline asm
	fma.rn.f32 %f22339, %f65540, %f65541, %f22335;
	// end inline asm
	// begin inline asm
	fma.rn.f32 %f22343, %f65536, %f65541, %f22331;
	// end inline asm
	// begin inline asm
	fma.rn.f32 %f22347, %f65532, %f65537, %f22343;
	// end inline asm
	// begin inline asm
	fma.rn.f32 %f22351, %f65536, %f65537, %f22339;
	// end inline asm
	// begin inline asm
	fma.rn.f32 %f22355, %f65540, %f65541, %f22351;
	// end inline asm
	// begin inline asm
	fma.rn.f32 %f22359, %f65536, %f65541, %f22347;
	// end inline asm
	// begin inline asm
	fma.rn.f32 %f22363, %f65532, %f65537, %f22359;
	// end inline asm
	// begin inline asm
	fma.rn.f32 %f22367, %f65536, %f65537, %f22355;
	// end inline asm
	// begin inline asm
	fma.rn.f32 %f22371, %f65540, %f65541, %f22367;
	// end inline asm
	// begin inline asm
	fma.rn.f32 %f22375, %f65536, %f65541, %f22363;
	// end inline asm
	// begin inline asm
	fma.rn.f32 %f22379, %f65532, %f65537, %f22375;
	// end inline asm
	// begin inline asm
	fma.rn.f32 %f22383, %f65536, %f65537, %f22371;
	// end inline asm
	// begin inline asm
	fma.rn.f32 %f22387, %f65540, %f65541, %f22383;
	// end inline asm
	// begin inline asm
	fma.rn.f32 %f22391, %f65536, %f65541, %f22379;
	// end inline asm
	// begin inline asm
	fma.rn.f32 %f22395, %f65532, %f65537, %f22391;
	// end inline asm
	// begin inline asm
	fma.rn.f32 %f22399, %f65536, %f65537, %f22387;
	// end inline asm
	// begin inline asm
	fma.rn.f32 %f22403, %f65540, %f65541, %f22399;
	// end inline asm
	// begin inline asm
	fma.rn.f32 %f22407, %f65536, %f65541, %f22395;
	// end inline asm
	// begin inline asm
	fma.rn.f32 %f22411, %f65532, %f65537, %f22407;
	// end inline asm
	// begin inline asm
	fma.rn.f32 %f22415, %f65536, %f65537, %f22403;
	// end inline asm
	// begin inline asm
	fma.rn.f32 %f22419, %f65540, %f65541, %f22415;
	// end inline asm
	// begin inline asm
	fma.rn.f32 %f22423, %f65536, %f65541, %f22411;
	// end inline asm
	// begin inline asm
	fma.rn.f32 %f22427, %f65532, %f65537, %f22423;
	// end inline asm
	// begin inline asm
	fma.rn.f32 %f22431, %f65536, %f65537, %f22419;
	// end inline asm
	// begin inline asm
	fma.rn.f32 %f22435, %f65540, %f65541, %f22431;
	// end inline asm
	// begin inline asm
	fma.rn.f32 %f22439, %f65536, %f65541, %f22427;
	// end inline asm
	// begin inline asm
	fma.rn.f32 %f22443, %f65532, %f65537, %f22439;
	// end inline asm
	// begin inline asm
	fma.rn.f32 %f22447, %f65536, %f65537, %f22435;
	// end inline asm
	// begin inline asm
	fma.rn.f32 %f22451, %f65540, %f65541, %f22447;
	// end inline asm
	// begin inline asm
	fma.rn.f32 %f22455, %f65536, %f65541, %f22443;
	// end inline asm
	// begin inline asm
	fma.rn.f32 %f22459, %f65532, %f65537, %f22455;
	// end inline asm
	// begin inline asm
	fma.rn.f32 %f22463, %f65536, %f65537, %f22451;
	// end inline asm
	// begin inline asm
	fma.rn.f32 %f22467, %f65540, %f65541, %f22463;
	// end inline asm
	// begin inline asm
	fma.rn.f32 %f22471, %f65536, %f65541, %f22459;
	// end inline asm
	// begin inline asm
	fma.rn.f32 %f22475, %f65532, %f65537, %f22471;
	// end inline asm
	// begin inline asm
	fma.rn.f32 %f22479, %f65536, %f65537, %f22467;
	// end inline asm
	// begin inline asm
	fma.rn.f32 %f22483, %f65540, %f65541, %f22479;
	// end inline asm
	// begin inline asm
	fma.rn.f32 %f22487, %f65536, %f65541, %f22475;
	// end inline asm
	// begin inline asm
	fma.rn.f32 %f22491, %f65532, %f65537, %f22487;
	// end inline asm
	// begin inline asm
	fma.rn.f32 %f22495, %f65536, %f65537, %f22483;
	// end inline asm
	// begin inline asm
	fma.rn.f32 %f22499, %f65540, %f65541, %f22495;
	// end inline asm
	// begin inline asm
	fma.rn.f32 %f22503, %f65536, %f65541, %f22491;
	// end inline asm
	// begin inline asm
	fma.rn.f32 %f22507, %f65532, %f65537, %f22503;
	// end inline asm
	// begin inline asm
	fma.rn.f32 %f22511, %f65536, %f65537, %f22499;
	// end inline asm
	// begin inline asm
	fma.rn.f32 %f22515, %f65540, %f65541, %f22511;
	// end inline asm
	// begin inline asm
	fma.rn.f32 %f22519, %f65536, %f65541, %f22507;
	// end inline asm
	// begin inline asm
	fma.rn.f32 %f22523, %f65532, %f65537, %f22519;
	// end inline asm
	// begin inline asm
	fma.rn.f32 %f22527, %f65536, %f65537, %f22515;
	// end inline asm
	// begin inline asm
	fma.rn.f32 %f22531, %f65540, %f65541, %f22527;
	// end inline asm
	// begin inline asm
	fma.rn.f32 %f22535, %f65536, %f65541, %f22523;
	// end inline asm
	// begin inline asm
	fma.rn.f32 %f22539, %f65532, %f65537, %f22535;
	// end inline asm
	// begin inline asm
	fma.rn.f32 %f22543, %f65536, %f65537, %f22531;
	// end inline asm
	// begin inline asm
	fma.rn.f32 %f22547, %f65540, %f65541, %f22543;
	// end inline asm
	// begin inline asm
	fma.rn.f32 %f22551, %f65536, %f65541, %f22539;
	// end inline asm
	// begin inline asm
	fma.rn.f32 %f22555, %f65532, %f65537, %f22551;
	// end inline asm
	// begin inline asm
	fma.rn.f32 %f22559, %f65536, %f65537, %f22547;
	// end inline asm
	// begin inline asm
	fma.rn.f32 %f22563, %f65540, %f65541, %f22559;
	// end inline asm
	// begin inline asm
	fma.rn.f32 %f22567, %f65536, %f65541, %f22555;
	// end inline asm
	// begin inline asm
	fma.rn.f32 %f22571, %f65532, %f65537, %f22567;
	// end inline asm
	// begin inline asm
	fma.rn.f32 %f22575, %f65536, %f65537, %f22563;
	// end inline asm
	// begin inline asm
	fma.rn.f32 %f22579, %f65540, %f65541, %f22575;
	// end inline asm
	// begin inline asm
	fma.rn.f32 %f22583, %f65536, %f65541, %f22571;
	// end inline asm
	// begin inline asm
	fma.rn.f32 %f22587, %f65532, %f65537, %f22583;
	// end inline asm
	// begin inline asm
	fma.rn.f32 %f22591, %f65536, %f65537, %f22579;
	// end inline asm
	// begin inline asm
	fma.rn.f32 %f22595, %f65540, %f65541, %f22591;
	// end inline asm
	// begin inline asm
	fma.rn.f32 %f22599, %f65536, %f65541, %f22587;
	// end inline asm
	// begin inline asm
	fma.rn.f32 %f22603, %f65532, %f65537, %f22599;
	// end inline asm
	// begin inline asm
	fma.rn.f32 %f22607, %f65536, %f65537, %f22595;
	// end inline asm
	// begin inline asm
	fma.rn.f32 %f22611, %f65540, %f65541, %f22607;
	// end inline asm
	// begin inline asm
	fma.rn.f32 %f22615, %f65536, %f65541, %f22603;
	// end inline asm
	// begin inline asm
	fma.rn.f32 %f22619, %f65532, %f65537, %f22615;
	// end inline asm
	// begin inline asm
	fma.rn.f32 %f22623, %f65536, %f65537, %f22611;
	// end inline asm
	// begin inline asm
	fma.rn.f32 %f22627, %f65540, %f65541, %f22623;
	// end inline asm
	// begin inline asm
	fma.rn.f32 %f22631, %f65536, %f65541, %f22619;
	// end inline asm
	// begin inline asm
	fma.rn.f32 %f22635, %f65532, %f65537, %f22631;
	// end inline asm
	// begin inline asm
	fma.rn.f32 %f22639, %f65536, %f65537, %f22627;
	// end inline asm
	// begin inline asm
	fma.rn.f32 %f22643, %f65540, %f65541, %f22639;
	// end inline asm
	// begin inline asm
	fma.rn.f32 %f22647, %f65536, %f65541, %f22635;
	// end inline asm
	// begin inline asm
	fma.rn.f32 %f22651, %f65532, %f65537, %f22647;
	// end inline asm
	// begin inline asm
	fma.rn.f32 %f22655, %f65536, %f65537, %f22643;
	// end inline asm
	// begin inline asm
	fma.rn.f32 %f22659, %f65540, %f65541, %f22655;
	// end inline asm
	// begin inline asm
	fma.rn.f32 %f22663, %f65536, %f65541, %f22651;
	// end inline asm
	// begin inline asm
	fma.rn.f32 %f22667, %f65532, %f65537, %f22663;
	// end inline asm
	// begin inline asm
	fma.rn.f32 %f22671, %f65536, %f65537, %f22659;
	// end inline asm
	// begin inline asm
	fma.rn.f32 %f22675, %f65540, %f65541, %f22671;
	// end inline asm
	// begin inline asm
	fma.rn.f32 %f22679, %f65536, %f65541, %f22667;
	// end inline asm
	// begin inline asm
	fma.rn.f32 %f22683, %f65532, %f65537, %f22679;
	// end inline asm
	// begin inline asm
	fma.rn.f32 %f22687, %f65536, %f65537, %f22675;
	// end inline asm
	// begin inline asm
	fma.rn.f32 %f22691, %f65540, %f65541, %f22687;
	// end inline asm
	// begin inline asm
	fma.rn.f32 %f22695, %f65536, %f65541, %f22683;
	// end inline asm
	// begin inline asm
	fma.rn.f32 %f22699, %f65532, %f65537, %f22695;
	// end inline asm
	// begin inline asm
	fma.rn.f32 %f22703, %f65536, %f65537, %f22691;
	// end inline asm
	// begin inline asm
	fma.rn.f32 %f22707, %f65540, %f65541, %f22703;
	// end inline asm
	// begin inline asm
	fma.rn.f32 %f22711, %f65536, %f65541, %f22699;
	// end inline asm
	// begin inline asm
	fma.rn.f32 %f22715, %f65532, %f65537, %f22711;
	// end inline asm
	// begin inline asm
	fma.rn.f32 %f22719, %f65536, %f65537, %f22707;
	// end inline asm
	// begin inline asm
	fma.rn.f32 %f22723, %f65540, %f65541, %f22719;
	// end inline asm
	// begin inline asm
	fma.rn.f32 %f22727, %f65536, %f65541, %f22715;
	// end inline asm
	// begin inline asm
	fma.rn.f32 %f22731, %f65532, %f65537, %f22727;
	// end inline asm
	// begin inline asm
	fma.rn.f32 %f22735, %f65536, %f65537, %f22723;
	// end inline asm
	// begin inline asm
	fma.rn.f32 %f22739, %f65540, %f65541, %f22735;
	// end inline asm
	// begin inline asm
	fma.rn.f32 %f22743, %f65536, %f65541, %f22731;
	// end inline asm
	// begin inline asm
	fma.rn.f32 %f22747, %f65532, %f65537, %f22743;
	// end inline asm
	// begin inline asm
	fma.rn.f32 %f22751, %f65536, %f65537, %f22739;
	// end inline asm
	// begin inline asm
	fma.rn.f32 %f22755, %f65540, %f65541, %f22751;
	// end inline asm
	// begin inline asm
	fma.rn.f32 %f22759, %f65536, %f65541, %f22747;
	// end inline asm
	// begin inline asm
	fma.rn.f32 %f22763, %f65532, %f65537, %f22759;
	// end inline asm
	// begin inline asm
	fma.rn.f32 %f22767, %f65536, %f65537, %f22755;
	// end inline asm
	// begin inline asm
	fma.rn.f32 %f22771, %f65540, %f65541, %f22767;
	// end inline asm
	// begin inline asm
	fma.rn.f32 %f22775, %f65536, %f65541, %f22763;
	// end inline asm
	// begin inline asm
	fma.rn.f32 %f22779, %f65532, %f65537, %f22775;
	// end inline asm
	// begin inline asm
	fma.rn.f32 %f22783, %f65536, %f65537, %f22771;
	// end inline asm
	// begin inline asm
	fma.rn.f32 %f22787, %f65540, %f65541, %f22783;
	// end inline asm
	// begin inline asm
	fma.rn.f32 %f22791, %f65536, %f65541, %f22779;
	// end inline asm
	// begin inline asm
	fma.rn.f32 %f22795, %f65532, %f65537, %f22791;
	// end inline asm
	// begin inline asm
	fma.rn.f32 %f22799, %f65536, %f65537, %f22787;
	// end inline asm
	// begin inline asm
	fma.rn.f32 %f22803, %f65540, %f65541, %f22799;
	// end inline asm
	// begin inline asm
	fma.rn.f32 %f22807, %f65536, %f65541, %f22795;
	// end inline asm
	// begin inline asm
	fma.rn.f32 %f22811, %f65532, %f65537, %f22807;
	// end inline asm
	// begin inline asm
	fma.rn.f32 %f22815, %f65536, %f65537, %f22803;
	// end inline asm
	// begin inline asm
	fma.rn.f32 %f22819, %f65540, %f65541, %f22815;
	// end inline asm
	// begin inline asm
	fma.rn.f32 %f22823, %f65536, %f65541, %f22811;
	// end inline asm
	// begin inline asm
	fma.rn.f32 %f22827, %f65532, %f65537, %f22823;
	// end inline asm
	// begin inline asm
	fma.rn.f32 %f22831, %f65536, %f65537, %f22819;
	// end inline asm
	// begin inline asm
	fma.rn.f32 %f22835, %f65540, %f65541, %f22831;
	// end inline asm
	// begin inline asm
	fma.rn.f32 %f22839, %f65536, %f65541, %f22827;
	// end inline asm
	// begin inline asm
	fma.rn.f32 %f22843, %f65532, %f65537, %f22839;
	// end inline asm
	// begin inline asm
	fma.rn.f32 %f22847, %f65536, %f65537, %f22835;
	// end inline asm
	// begin inline asm
	fma.rn.f32 %f22851, %f65540, %f65541, %f22847;
	// end inline asm
	// begin inline asm
	fma.rn.f32 %f22855, %f65536, %f65541, %f22843;
	// end inline asm
	// begin inline asm
	fma.rn.f32 %f22859, %f65532, %f65537, %f22855;
	// end inline asm
	// begin inline asm
	fma.rn.f32 %f22863, %f65536, %f65537, %f22851;
	// end inline asm
	// begin inline asm
	fma.rn.f32 %f22867, %f65540, %f65541, %f22863;
	// end inline asm
	// begin inline asm
	fma.rn.f32 %f22871, %f65536, %f65541, %f22859;
	// end inline asm
	// begin inline asm
	fma.rn.f32 %f22875, %f65532, %f65537, %f22871;
	// end inline asm
	// begin inline asm
	fma.rn.f32 %f22879, %f65536, %f65537, %f22867;
	// end inline asm
	// begin inline asm
	fma.rn.f32 %f22883, %f65540, %f65541, %f22879;
	// end inline asm
	// begin inline asm
	fma.rn.f32 %f22887, %f65536, %f65541, %f22875;
	// end inline asm
	// begin inline asm
	fma.rn.f32 %f22891, %f65532, %f65537, %f22887;
	// end inline asm
	// begin inline asm
	fma.rn.f32 %f22895, %f65536, %f65537, %f22883;
	// end inline asm
	// begin inline asm
	fma.rn.f32 %f22899, %f65540, %f65541, %f22895;
	// end inline asm
	// begin inline asm
	fma.rn.f32 %f22903, %f65536, %f65541, %f22891;
	// end inline asm
	// begin inline asm
	fma.rn.f32 %f22907, %f65532, %f65537, %f22903;
	// end inline asm
	// begin inline asm
	fma.rn.f32 %f22911, %f65536, %f65537, %f22899;
	// end inline asm
	// begin inline asm
	fma.rn.f32 %f22915, %f65540, %f65541, %f22911;
	// end inline asm
	// begin inline asm
	fma.rn.f32 %f22919, %f65536, %f65541, %f22907;
	// end inline asm
	// begin inline asm
	fma.rn.f32 %f22923, %f65532, %f65537, %f22919;
	// end inline asm
	// begin inline asm
	fma.rn.f32 %f22927, %f65536, %f65537, %f22915;
	// end inline asm
	// begin inline asm
	fma.rn.f32 %f22931, %f65540, %f65541, %f22927;
	// end inline asm
	// begin inline asm
	fma.rn.f32 %f22935, %f65536, %f65541, %f22923;
	// end inline asm
	// begin inline asm
	fma.rn.f32 %f22939, %f65532, %f65537, %f22935;
	// end inline asm
	// begin inline asm
	fma.rn.f32 %f22943, %f65536, %f65537, %f22931;
	// end inline asm
	// begin inline asm
	fma.rn.f32 %f22947, %f65540, %f65541, %f22943;
	// end inline asm
	// begin inline asm
	fma.rn.f32 %f22951, %f65536, %f65541, %f22939;
	// end inline asm
	// begin inline asm
	fma.rn.f32 %f22955, %f65532, %f65537, %f22951;
	// end inline asm
	// begin inline asm
	fma.rn.f32 %f22959, %f65536, %f65537, %f22947;
	// end inline asm
	// begin inline asm
	fma.rn.f32 %f22963, %f65540, %f65541, %f22959;
	// end inline asm
	// begin inline asm
	fma.rn.f32 %f22967, %f65536, %f65541, %f22955;
	// end inline asm
	// begin inline asm
	fma.rn.f32 %f22971, %f65532, %f65537, %f22967;
	// end inline asm
	// begin inline asm
	fma.rn.f32 %f22975, %f65536, %f65537, %f22963;
	// end inline asm
	// begin inline asm
	fma.rn.f32 %f22979, %f65540, %f65541, %f22975;
	// end inline asm
	// begin inline asm
	fma.rn.f32 %f22983, %f65536, %f65541, %f22971;
	// end inline asm
	// begin inline asm
	fma.rn.f32 %f22987, %f65532, %f65537, %f22983;
	// end inline asm
	// begin inline asm
	fma.rn.f32 %f22991, %f65536, %f65537, %f22979;
	// end inline asm
	// begin inline asm
	fma.rn.f32 %f22995, %f65540, %f65541, %f22991;
	// end inline asm
	// begin inline asm
	fma.rn.f32 %f22999, %f65536, %f65541, %f22987;
	// end inline asm
	// begin inline asm
	fma.rn.f32 %f23003, %f65532, %f65537, %f22999;
	// end inline asm
	// begin inline asm
	fma.rn.f32 %f23007, %f65536, %f65537, %f22995;
	// end inline asm
	// begin inline asm
	fma.rn.f32 %f23011, %f65540, %f65541, %f23007;
	// end inline asm
	// begin inline asm
	fma.rn.f32 %f23015, %f65536, %f65541, %f23003;
	// end inline asm
	// begin inline asm
	fma.rn.f32 %f23019, %f65532, %f65537, %f23015;
	// end inline asm
	// begin inline asm
	fma.rn.f32 %f23023, %f65536, %f65537, %f23011;
	// end inline asm
	// begin inline asm
	fma.rn.f32 %f23027, %f65540, %f65541, %f23023;
	// end inline asm
	// begin inline asm
	fma.rn.f32 %f23031, %f65536, %f65541, %f23019;
	// end inline asm
	// begin inline asm
	fma.rn.f32 %f23035, %f65532, %f65537, %f23031;
	// end inline asm
	// begin inline asm
	fma.rn.f32 %f23039, %f65536, %f65537, %f23027;
	// end inline asm
	// begin inline asm
	fma.rn.f32 %f23043, %f65540, %f65541, %f23039;
	// end inline asm
	// begin inline asm
	fma.rn.f32 %f23047, %f65536, %f65541, %f23035;
	// end inline asm
	// begin inline asm
	fma.rn.f32 %f23051, %f65532, %f65537, %f23047;
	// end inline asm
	// begin inline asm
	fma.rn.f32 %f23055, %f65536, %f65537, %f23043;
	// end inline asm
	// begin inline asm
	fma.rn.f32 %f23059, %f65540, %f65541, %f23055;
	// end inline asm
	// begin inline asm
	fma.rn.f32 %f23063, %f65536, %f65541, %f23051;
	// end inline asm
	// begin inline asm
	fma.rn.f32 %f23067, %f65532, %f65537, %f23063;
	// end inline asm
	// begin inline asm
	fma.rn.f32 %f23071, %f65536, %f65537, %f23059;
	// end inline asm
	// begin inline asm
	fma.rn.f32 %f23075, %f65540, %f65541, %f23071;
	// end inline asm
	// begin inline asm
	fma.rn.f32 %f23079, %f65536, %f65541, %f23067;
	// end inline asm
	// begin inline asm
	fma.rn.f32 %f23083, %f65532, %f65537, %f23079;
	// end inline asm
	// begin inline asm
	fma.rn.f32 %f23087, %f65536, %f65537, %f23075;
	// end inline asm
	// begin inline asm
	fma.rn.f32 %f23091, %f65540, %f65541, %f23087;
	// end inline asm
	// begin inline asm
	fma.rn.f32 %f23095, %f65536, %f65541, %f23083;
	// end inline asm
	// begin inline asm
	fma.rn.f32 %f23099, %f65532, %f65537, %f23095;
	// end inline asm
	// begin inline asm
	fma.rn.f32 %f23103, %f65536, %f65537, %f23091;
	// end inline asm
	// begin inline asm
	fma.rn.f32 %f23107, %f65540, %f65541, %f23103;
	// end inline asm
	// begin inline asm
	fma.rn.f32 %f23111, %f65536, %f65541, %f23099;
	// end inline asm
	// begin inline asm
	fma.rn.f32 %f23115, %f65532, %f65537, %f23111;
	// end inline asm
	// begin inline asm
	fma.rn.f32 %f23119, %f65536, %f65537, %f23107;
	// end inline asm
	// begin inline asm
	fma.rn.f32 %f23123, %f65540, %f65541, %f23119;
	// end inline asm
	// begin inline asm
	fma.rn.f32 %f23127, %f65536, %f65541, %f23115;
	// end inline asm
	// begin inline asm
	fma.rn.f32 %f23131, %f65532, %f65537, %f23127;
	// end inline asm
	// begin inline asm
	fma.rn.f32 %f23135, %f65536, %f65537, %f23123;
	// end inline asm
	// begin inline asm
	fma.rn.f32 %f23139, %f65540, %f65541, %f23135;
	// end inline asm
	// begin inline asm
	fma.rn.f32 %f23143, %f65536, %f65541, %f23131;
	// end inline asm
	// begin inline asm
	fma.rn.f32 %f23147, %f65532, %f65537, %f23143;
	// end inline asm
	// begin inline asm
	fma.rn.f32 %f23151, %f65536, %f65537, %f23139;
	// end inline asm
	// begin inline asm
	fma.rn.f32 %f23155, %f65540, %f65541, %f23151;
	// end inline asm
	// begin inline asm
	fma.rn.f32 %f23159, %f65536, %f65541, %f23147;
	// end inline asm
	// begin inline asm
	fma.rn.f32 %f23163, %f65532, %f65537, %f23159;
	// end inline asm
	// begin inline asm
	fma.rn.f32 %f23167, %f65536, %f65537, %f23155;
	// end inline asm
	// begin inline asm
	fma.rn.f32 %f23171, %f65540, %f65541, %f23167;
	// end inline asm
	// begin inline asm
	fma.rn.f32 %f23175, %f65536, %f65541, %f23163;
	// end inline asm
	// begin inline asm
	fma.rn.f32 %f23179, %f65532, %f65537, %f23175;
	// end inline asm
	// begin inline asm
	fma.rn.f32 %f23183, %f65536, %f65537, %f23171;
	// end inline asm
	// begin inline asm
	fma.rn.f32 %f23187, %f65540, %f65541, %f23183;
	// end inline asm
	// begin inline asm
	fma.rn.f32 %f23191, %f65536, %f65541, %f23179;
	// end inline asm
	// begin inline asm
	fma.rn.f32 %f23195, %f65532, %f65537, %f23191;
	// end inline asm
	// begin inline asm
	fma.rn.f32 %f23199, %f65536, %f65537, %f23187;
	// end inline asm
	// begin inline asm
	fma.rn.f32 %f23203, %f65540, %f65541, %f23199;
	// end inline asm
	// begin inline asm
	fma.rn.f32 %f23207, %f65536, %f65541, %f23195;
	// end inline asm
	// begin inline asm
	fma.rn.f32 %f23211, %f65532, %f65537, %f23207;
	// end inline asm
	// begin inline asm
	fma.rn.f32 %f23215, %f65536, %f65537, %f23203;
	// end inline asm
	// begin inline asm
	fma.rn.f32 %f23219, %f65540, %f65541, %f23215;
	// end inline asm
	// begin inline asm
	fma.rn.f32 %f23223, %f65536, %f65541, %f23211;
	// end inline asm
	// begin inline asm
	fma.rn.f32 %f23227, %f65532, %f65537, %f23223;
	// end inline asm
	// begin inline asm
	fma.rn.f32 %f23231, %f65536, %f65537, %f23219;
	// end inline asm
	// begin inline asm
	fma.rn.f32 %f23235, %f65540, %f65541, %f23231;
	// end inline asm
	// begin inline asm
	fma.rn.f32 %f23239, %f65536, %f65541, %f23227;
	// end inline asm
	// begin inline asm
	fma.rn.f32 %f23243, %f65532, %f65537, %f23239;
	// end inline asm
	// begin inline asm
	fma.rn.f32 %f23247, %f65536, %f65537, %f23235;
	// end inline asm
	// begin inline asm
	fma.rn.f32 %f23251, %f65540, %f65541, %f23247;
	// end inline asm
	// begin inline asm
	fma.rn.f32 %f23255, %f65536, %f65541, %f23243;
	// end inline asm
	// begin inline asm
	fma.rn.f32 %f23259, %f65532, %f65537, %f23255;
	// end inline asm
	// begin inline asm
	fma.rn.f32 %f23263, %f65536, %f65537, %f23251;
	// end inline asm
	// begin inline asm
	fma.rn.f32 %f23267, %f65540, %f65541, %f23263;
	// end inline asm
	// begin inline asm
	fma.rn.f32 %f23271, %f65536, %f65541, %f23259;
	// end inline asm
	// begin inline asm
	fma.rn.f32 %f23275, %f65532, %f65537, %f23271;
	// end inline asm
	// begin inline asm
	fma.rn.f32 %f23279, %f65536, %f65537, %f23267;
	// end inline asm
	// begin inline asm
	fma.rn.f32 %f23283, %f65540, %f65541, %f23279;
	// end inline asm
	// begin inline asm
	fma.rn.f32 %f23287, %f65536, %f65541, %f23275;
	// end inline asm
	// begin inline asm
	fma.rn.f32 %f23291, %f65532, %f65537, %f23287;
	// end inline asm
	// begin inline asm
	fma.rn.f32 %f23295, %f65536, %f65537, %f23283;
	// end inline asm
	// begin inline asm
	fma.rn.f32 %f23299, %f65540, %f65541, %f23295;
	// end inline asm
	// begin inline asm
	fma.rn.f32 %f23303, %f65536, %f65541, %f23291;
	// end inline asm
	// begin inline asm
	fma.rn.f32 %f23307, %f65532, %f65537, %f23303;
	// end inline asm
	// begin inline asm
	fma.rn.f32 %f23311, %f65536, %f65537, %f23299;
	// end inline asm
	// begin inline asm
	fma.rn.f32 %f23315, %f65540, %f65541, %f23311;
	// end inline asm
	// begin inline asm
	fma.rn.f32 %f23319, %f65536, %f65541, %f23307;
	// end inline asm
	// begin inline asm
	fma.rn.f32 %f23323, %f65532, %f65537, %f23319;
	// end inline asm
	// begin inline asm
	fma.rn.f32 %f23327, %f65536, %f65537, %f23315;
	// end inline asm
	// begin inline asm
	fma.rn.f32 %f23331, %f65540, %f65541, %f23327;
	// end inline asm
	// begin inline asm
	fma.rn.f32 %f23335, %f65536, %f65541, %f23323;
	// end inline asm
	// begin inline asm
	fma.rn.f32 %f23339, %f65532, %f65537, %f23335;
	// end inline asm
	// begin inline asm
	fma.rn.f32 %f23343, %f65536, %f65537, %f23331;
	// end inline asm
	// begin inline asm
	fma.rn.f32 %f23347, %f65540, %f65541, %f23343;
	// end inline asm
	// begin inline asm
	fma.rn.f32 %f23351, %f65536, %f65541, %f23339;
	// end inline asm
	// begin inline asm
	fma.rn.f32 %f23355, %f65532, %f65537, %f23351;
	// end inline asm
	// begin inline asm
	fma.rn.f32 %f23359, %f65536, %f65537, %f23347;
	// end inline asm
	// begin inline asm
	fma.rn.f32 %f23363, %f65540, %f65541, %f23359;
	// end inline asm
	// begin inline asm
	fma.rn.f32 %f23367, %f65536, %f65541, %f23355;
	// end inline asm
	// begin inline asm
	fma.rn.f32 %f23371, %f65532, %f65537, %f23367;
	// end inline asm
	// begin inline asm
	fma.rn.f32 %f23375, %f65536, %f65537, %f23363;
	// end inline asm
	// begin inline asm
	fma.rn.f32 %f23379, %f65540, %f65541, %f23375;
	// end inline asm
	// begin inline asm
	fma.rn.f32 %f23383, %f65536, %f65541, %f23371;
	// end inline asm
	// begin inline asm
	fma.rn.f32 %f23387, %f65532, %f65537, %f23383;
	// end inline asm
	// begin inline asm
	fma.rn.f32 %f23391, %f65536, %f65537, %f23379;
	// end inline asm
	// begin inline asm
	fma.rn.f32 %f23395, %f65540, %f65541, %f23391;
	// end inline asm
	// begin inline asm
	fma.rn.f32 %f23399, %f65536, %f65541, %f23387;
	// end inline asm
	// begin inline asm
	fma.rn.f32 %f23403, %f65532, %f65537, %f23399;
	// end inline asm
	// begin inline asm
	fma.rn.f32 %f23407, %f65536, %f65537, %f23395;
	// end inline asm
	// begin inline asm
	fma.rn.f32 %f23411, %f65540, %f65541, %f23407;
	// end inline asm
	// begin inline asm
	fma.rn.f32 %f23415, %f65536, %f65541, %f23403;
	// end inline asm
	// begin inline asm
	fma.rn.f32 %f23419, %f65532, %f65537, %f23415;
	// end inline asm
	// begin inline asm
	fma.rn.f32 %f23423, %f65536, %f65537, %f23411;
	// end inline asm
	// begin inline asm
	fma.rn.f32 %f23427, %f65540, %f65541, %f23423;
	// end inline asm
	// begin inline asm
	fma.rn.f32 %f23431, %f65536, %f65541, %f23419;
	// end inline asm
	// begin inline asm
	fma.rn.f32 %f23435, %f65532, %f65537, %f23431;
	// end inline asm
	// begin inline asm
	fma.rn.f32 %f23439, %f65536, %f65537, %f23427;
	// end inline asm
	// begin inline asm
	fma.rn.f32 %f23443, %f65540, %f65541, %f23439;
	// end inline asm
	// begin inline asm
	fma.rn.f32 %f23447, %f65536, %f65541, %f23435;
	// end inline asm
	// begin inline asm
	fma.rn.f32 %f23451, %f65532, %f65537, %f23447;
	// end inline asm
	// begin inline asm
	fma.rn.f32 %f23455, %f65536, %f65537, %f23443;
	// end inline asm
	// begin inline asm
	fma.rn.f32 %f23459, %f65540, %f65541, %f23455;
	// end inline asm
	// begin inline asm
	fma.rn.f32 %f23463, %f65536, %f65541, %f23451;
	// end inline asm
	// begin inline asm
	fma.rn.f32 %f23467, %f65532, %f65537, %f23463;
	// end inline asm
	// begin inline asm
	fma.rn.f32 %f23471, %f65536, %f65537, %f23459;
	// end inline asm
	// begin inline asm
	fma.rn.f32 %f23475, %f65540, %f65541, %f23471;
	// end inline asm
	// begin inline asm
	fma.rn.f32 %f23479, %f65536, %f65541, %f23467;
	// end inline asm
	// begin inline asm
	fma.rn.f32 %f23483, %f65532, %f65537, %f23479;
	// end inline asm
	// begin inline asm
	fma.rn.f32 %f23487, %f65536, %f65537, %f23475;
	// end inline asm
	// begin inline asm
	fma.rn.f32 %f23491, %f65540, %f65541, %f23487;
	// end inline asm
	// begin inline asm
	fma.rn.f32 %f23495, %f65536, %f65541, %f23483;
	// end inline asm
	// begin inline asm
	fma.rn.f32 %f23499, %f65532, %f65537, %f23495;
	// end inline asm
	// begin inline asm
	fma.rn.f32 %f23503, %f65536, %f65537, %f23491;
	// end inline asm
	// begin inline asm
	fma.rn.f32 %f23507, %f65540, %f65541, %f23503;
	// end inline asm
	// begin inline asm
	fma.rn.f32 %f23511, %f65536, %f65541, %f23499;
	// end inline asm
	// begin inline asm
	fma.rn.f32 %f23515, %f65532, %f65537, %f23511;
	// end inline asm
	// begin inline asm
	fma.rn.f32 %f23519, %f65536, %f65537, %f23507;
	// end inline asm
	// begin inline asm
	fma.rn.f32 %f23523, %f65540, %f65541, %f23519;
	// end inline asm
	// begin inline asm
	fma.rn.f32 %f23527, %f65536, %f65541, %f23515;
	// end inline asm
	// begin inline asm
	fma.rn.f32 %f23531, %f65532, %f65537, %f23527;
	// end inline asm
	// begin inline asm
	fma.rn.f32 %f23535, %f65536, %f65537, %f23523;
	// end inline asm
	// begin inline asm
	fma.rn.f32 %f23539, %f65540, %f65541, %f23535;
	// end inline asm
	// begin inline asm
	fma.rn.f32 %f23543, %f65536, %f65541, %f23531;
	// end inline asm
	// begin inline asm
	fma.rn.f32 %f23547, %f65532, %f65537, %f23543;
	// end inline asm
	// begin inline asm
	fma.rn.f32 %f23551, %f65536, %f65537, %f23539;
	// end inline asm
	// begin inline asm
	fma.rn.f32 %f23555, %f65540, %f65541, %f23551;
	// end inline asm
	// begin inline asm
	fma.rn.f32 %f23559, %f65536, %f65541, %f23547;
	// end inline asm
	// begin inline asm
	fma.rn.f32 %f23563, %f65532, %f65537, %f23559;
	// end inline asm
	// begin inline asm
	fma.rn.f32 %f23567, %f65536, %f65537, %f23555;
	// end inline asm
	// begin inline asm
	fma.rn.f32 %f23571, %f65540, %f65541, %f23567;
	// end inline asm
	// begin inline asm
	fma.rn.f32 %f23575, %f65536, %f65541, %f23563;
	// end inline asm
	// begin inline asm
	fma.rn.f32 %f23579, %f65532, %f65537, %f23575;
	// end inline asm
	// begin inline asm
	fma.rn.f32 %f23583, %f65536, %f65537, %f23571;
	// end inline asm
	// begin inline asm
	fma.rn.f32 %f23587, %f65540, %f65541, %f23583;
	// end inline asm
	// begin inline asm
	fma.rn.f32 %f23591, %f65536, %f65541, %f23579;
	// end inline asm
	// begin inline asm
	fma.rn.f32 %f23595, %f65532, %f65537, %f23591;
	// end inline asm
	// begin inline asm
	fma.rn.f32 %f23599, %f65536, %f65537, %f23587;
	// end inline asm
	// begin inline asm
	fma.rn.f32 %f23603, %f65540, %f65541, %f23599;
	// end inline asm
	// begin inline asm
	fma.rn.f32 %f23607, %f65536, %f65541, %f23595;
	// end inline asm
	// begin inline asm
	fma.rn.f32 %f23611, %f65532, %f65537, %f23607;
	// end inline asm
	// begin inline asm
	fma.rn.f32 %f23615, %f65536, %f65537, %f23603;
	// end inline asm
	// begin inline asm
	fma.rn.f32 %f23619, %f65540, %f65541, %f23615;
	// end inline asm
	// begin inline asm
	fma.rn.f32 %f23623, %f65536, %f65541, %f23611;
	// end inline asm
	// begin inline asm
	fma.rn.f32 %f23627, %f65532, %f65537, %f23623;
	// end inline asm
	// begin inline asm
	fma.rn.f32 %f23631, %f65536, %f65537, %f23619;
	// end inline asm
	// begin inline asm
	fma.rn.f32 %f23635, %f65540, %f65541, %f23631;
	// end inline asm
	// begin inline asm
	fma.rn.f32 %f23639, %f65536, %f65541, %f23627;
	// end inline asm
	// begin inline asm
	fma.rn.f32 %f23643, %f65532, %f65537, %f23639;
	// end inline asm
	// begin inline asm
	fma.rn.f32 %f23647, %f65536, %f65537, %f23635;
	// end inline asm
	// begin inline asm
	fma.rn.f32 %f23651, %f65540, %f65541, %f23647;
	// end inline asm
	// begin inline asm
	fma.rn.f32 %f23655, %f65536, %f65541, %f23643;
	// end inline asm
	// begin inline asm
	fma.rn.f32 %f23659, %f65532, %f65537, %f23655;
	// end inline asm
	// begin inline asm
	fma.rn.f32 %f23663, %f65536, %f65537, %f23651;
	// end inline asm
	// begin inline asm
	fma.rn.f32 %f23667, %f65540, %f65541, %f23663;
	// end inline asm
	// begin inline asm
	fma.rn.f32 %f23671, %f65536, %f65541, %f23659;
	// end inline asm
	// begin inline asm
	fma.rn.f32 %f23675, %f65532, %f65537, %f23671;
	// end inline asm
	// begin inline asm
	fma.rn.f32 %f23679, %f65536, %f65537, %f23667;
	// end inline asm
	// begin inline asm
	fma.rn.f32 %f23683, %f65540, %f65541, %f23679;
	// end inline asm
	// begin inline asm
	fma.rn.f32 %f23687, %f65536, %f65541, %f23675;
	// end inline asm
	// begin inline asm
	fma.rn.f32 %f23691, %f65532, %f65537, %f23687;
	// end inline asm
	// begin inline asm
	fma.rn.f32 %f23695, %f65536, %f65537, %f23683;
	// end inline asm
	// begin inline asm
	fma.rn.f32 %f23699, %f65540, %f65541, %f23695;
	// end inline asm
	// begin inline asm
	fma.rn.f32 %f23703, %f65536, %f65541, %f23691;
	// end inline asm
	// begin inline asm
	fma.rn.f32 %f23707, %f65532, %f65537, %f23703;
	// end inline asm
	// begin inline asm
	fma.rn.f32 %f23711, %f65536, %f65537, %f23699;
	// end inline asm
	// begin inline asm
	fma.rn.f32 %f23715, %f65540, %f65541, %f23711;
	// end inline asm
	// begin inline asm
	fma.rn.f32 %f23719, %f65536, %f65541, %f23707;
	// end inline asm
	// begin inline asm
	fma.rn.f32 %f23723, %f65532, %f65537, %f23719;
	// end inline asm
	// begin inline asm
	fma.rn.f32 %f23727, %f65536, %f65537, %f23715;
	// end inline asm
	// begin inline asm
	fma.rn.f32 %f23731, %f65540, %f65541, %f23727;
	// end inline asm
	// begin inline asm
	fma.rn.f32 %f23735, %f65536, %f65541, %f23723;
	// end inline asm
	// begin inline asm
	fma.rn.f32 %f23739, %f65532, %f65537, %f23735;
	// end inline asm
	// begin inline asm
	fma.rn.f32 %f23743, %f65536, %f65537, %f23731;
	// end inline asm
	// begin inline asm
	fma.rn.f32 %f23747, %f65540, %f65541, %f23743;
	// end inline asm
	// begin inline asm
	fma.rn.f32 %f23751, %f65536, %f65541, %f23739;
	// end inline asm
	// begin inline asm
	fma.rn.f32 %f23755, %f65532, %f65537, %f23751;
	// end inline asm
	// begin inline asm
	fma.rn.f32 %f23759, %f65536, %f65537, %f23747;
	// end inline asm
	// begin inline asm
	fma.rn.f32 %f23763, %f65540, %f65541, %f23759;
	// end inline asm
	// begin inline asm
	fma.rn.f32 %f23767, %f65536, %f65541, %f23755;
	// end inline asm
	// begin inline asm
	fma.rn.f32 %f23771, %f65532, %f65537, %f23767;
	// end inline asm
	// begin inline asm
	fma.rn.f32 %f23775, %f65536, %f65537, %f23763;
	// end inline asm
	// begin inline asm
	fma.rn.f32 %f23779, %f65540, %f65541, %f23775;
	// end inline asm
	// begin inline asm
	fma.rn.f32 %f23783, %f65536, %f65541, %f23771;
	// end inline asm
	// begin inline asm
	fma.rn.f32 %f23787, %f65532, %f65537, %f23783;
	// end inline asm
	// begin inline asm
	fma.rn.f32 %f23791, %f65536, %f65537, %f23779;
	// end inline asm
	// begin inline asm
	fma.rn.f32 %f23795, %f65540, %f65541, %f23791;
	// end inline asm
	// begin inline asm
	fma.rn.f32 %f23799, %f65536, %f65541, %f23787;
	// end inline asm
	// begin inline asm
	fma.rn.f32 %f23803, %f65532, %f65537, %f23799;
	// end inline asm
	// begin inline asm
	fma.rn.f32 %f23807, %f65536, %f65537, %f23795;
	// end inline asm
	// begin inline asm
	fma.rn.f32 %f23811, %f65540, %f65541, %f23807;
	// end inline asm
	// begin inline asm
	fma.rn.f32 %f23815, %f65536, %f65541, %f23803;
	// end inline asm
	// begin inline asm
	fma.rn.f32 %f23819, %f65532, %f65537, %f23815;
	// end inline asm
	// begin inline asm
	fma.rn.f32 %f23823, %f65536, %f65537, %f23811;
	// end inline asm
	// begin inline asm
	fma.rn.f32 %f23827, %f65540, %f65541, %f23823;
	// end inline asm
	// begin inline asm
	fma.rn.f32 %f23831, %f65536, %f65541, %f23819;
	// end inline asm
	// begin inline asm
	fma.rn.f32 %f23835, %f65532, %f65537, %f23831;
	// end inline asm
	// begin inline asm
	fma.rn.f32 %f23839, %f65536, %f65537, %f23827;
	// end inline asm
	// begin inline asm
	fma.rn.f32 %f23843, %f65540, %f65541, %f23839;
	// end inline asm
	// begin inline asm
	fma.rn.f32 %f23847, %f65536, %f65541, %f23835;
	// end inline asm
	// begin inline asm
	fma.rn.f32 %f23851, %f65532, %f65537, %f23847;
	// end inline asm
	// begin inline asm
	fma.rn.f32 %f23855, %f65536, %f65537, %f23843;
	// end inline asm
	// begin inline asm
	fma.rn.f32 %f23859, %f65540, %f65541, %f23855;
	// end inline asm
	// begin inline asm
	fma.rn.f32 %f23863, %f65536, %f65541, %f23851;
	// end inline asm
	// begin inline asm
	fma.rn.f32 %f23867, %f65532, %f65537, %f23863;
	// end inline asm
	// begin inline asm
	fma.rn.f32 %f23871, %f65536, %f65537, %f23859;
	// end inline asm
	// begin inline asm
	fma.rn.f32 %f23875, %f65540, %f65541, %f23871;
	// end inline asm
	// begin inline asm
	fma.rn.f32 %f23879, %f65536, %f65541, %f23867;
	// end inline asm
	// begin inline asm
	fma.rn.f32 %f23883, %f65532, %f65537, %f23879;
	// end inline asm
	// begin inline asm
	fma.rn.f32 %f23887, %f65536, %f65537, %f23875;
	// end inline asm
	// begin inline asm
	fma.rn.f32 %f23891, %f65540, %f65541, %f23887;
	// end inline asm
	// begin inline asm
	fma.rn.f32 %f23895, %f65536, %f65541, %f23883;
	// end inline asm
	// begin inline asm
	fma.rn.f32 %f23899, %f65532, %f65537, %f23895;
	// end inline asm
	// begin inline asm
	fma.rn.f32 %f23903, %f65536, %f65537, %f23891;
	// end inline asm
	// begin inline asm
	fma.rn.f32 %f23907, %f65540, %f65541, %f23903;
	// end inline asm
	// begin inline asm
	fma.rn.f32 %f23911, %f65536, %f65541, %f23899;
	// end inline asm
	// begin inline asm
	fma.rn.f32 %f23915, %f65532, %f65537, %f23911;
	// end inline asm
	// begin inline asm
	fma.rn.f32 %f23919, %f65536, %f65537, %f23907;
	// end inline asm
	// begin inline asm
	fma.rn.f32 %f23923, %f65540, %f65541, %f23919;
	// end inline asm
	// begin inline asm
	fma.rn.f32 %f23927, %f65536, %f65541, %f23915;
	// end inline asm
	// begin inline asm
	fma.rn.f32 %f23931, %f65532, %f65537, %f23927;
	// end inline asm
	// begin inline asm
	fma.rn.f32 %f23935, %f65536, %f65537, %f23923;
	// end inline asm
	// begin inline asm
	fma.rn.f32 %f23939, %f65540, %f65541, %f23935;
	// end inline asm
	// begin inline asm
	fma.rn.f32 %f23943, %f65536, %f65541, %f23931;
	// end inline asm
	// begin inline asm
	fma.rn.f32 %f23947, %f65532, %f65537, %f23943;
	// end inline asm
	// begin inline asm
	fma.rn.f32 %f23951, %f65536, %f65537, %f23939;
	// end inline asm
	// begin inline asm
	fma.rn.f32 %f23955, %f65540, %f65541, %f23951;
	// end inline asm
	// begin inline asm
	fma.rn.f32 %f23959, %f65536, %f65541, %f23947;
	// end inline asm
	// begin inline asm
	fma.rn.f32 %f23963, %f65532, %f65537, %f23959;
	// end inline asm
	// begin inline asm
	fma.rn.f32 %f23967, %f65536, %f65537, %f23955;
	// end inline asm
	// begin inline asm
	fma.rn.f32 %f23971, %f65540, %f65541, %f23967;
	// end inline asm
	// begin inline asm
	fma.rn.f32 %f23975, %f65536, %f65541, %f23963;
	// end inline asm
	// begin inline asm
	fma.rn.f32 %f23979, %f65532, %f65537, %f23975;
	// end inline asm
	// begin inline asm
	fma.rn.f32 %f23983, %f65536, %f65537, %f23971;
	// end inline asm
	// begin inline asm
	fma.rn.f32 %f23987, %f65540, %f65541, %f23983;
	// end inline asm
	// begin inline asm
	fma.rn.f32 %f23991, %f65536, %f65541, %f23979;
	// end inline asm
	// begin inline asm
	fma.rn.f32 %f23995, %f65532, %f65537, %f23991;
	// end inline asm
	// begin inline asm
	fma.rn.f32 %f23999, %f65536, %f65537, %f23987;
	// end inline asm
	// begin inline asm
	fma.rn.f32 %f24003, %f65540, %f65541, %f23999;
	// end inline asm
	// begin inline asm
	fma.rn.f32 %f24007, %f65536, %f65541, %f23995;
	// end inline asm
	// begin inline asm
	fma.rn.f32 %f24011, %f65532, %f65537, %f24007;
	// end inline asm
	// begin inline asm
	fma.rn.f32 %f24015, %f65536, %f65537, %f24003;
	// end inline asm
	// begin inline asm
	fma.rn.f32 %f24019, %f65540, %f65541, %f24015;
	// end inline asm
	// begin inline asm
	fma.rn.f32 %f24023, %f65536, %f65541, %f24011;
	// end inline asm
	// begin inline asm
	fma.rn.f32 %f24027, %f65532, %f65537, %f24023;
	// end inline asm
	// begin inline asm
	fma.rn.f32 %f24031, %f65536, %f65537, %f24019;
	// end inline asm
	// begin inline asm
	fma.rn.f32 %f24035, %f65540, %f65541, %f24031;
	// end inline asm
	// begin inline asm
	fma.rn.f32 %f24039, %f65536, %f65541, %f24027;
	// end inline asm
	// begin inline asm
	fma.rn.f32 %f24043, %f65532, %f65537, %f24039;
	// end inline asm
	// begin inline asm
	fma.rn.f32 %f24047, %f65536, %f65537, %f24035;
	// end inline asm
	// begin inline asm
	fma.rn.f32 %f24051, %f65540, %f65541, %f24047;
	// end inline asm
	// begin inline asm
	fma.rn.f32 %f24055, %f65536, %f65541, %f24043;
	// end inline asm
	// begin inline asm
	fma.rn.f32 %f24059, %f65532, %f65537, %f24055;
	// end inline asm
	// begin inline asm
	fma.rn.f32 %f24063, %f65536, %f65537, %f24051;
	// end inline asm
	// begin inline asm
	fma.rn.f32 %f24067, %f65540, %f65541, %f24063;
	// end inline asm
	// begin inline asm
	fma.rn.f32 %f24071, %f65536, %f65541, %f24059;
	// end inline asm
	// begin inline asm
	fma.rn.f32 %f24075, %f65532, %f65537, %f24071;
	// end inline asm
	// begin inline asm
	fma.rn.f32 %f24079, %f65536, %f65537, %f24067;
	// end inline asm
	// begin inline asm
	fma.rn.f32 %f24083, %f65540, %f65541, %f24079;
	// end inline asm
	// begin inline asm
	fma.rn.f32 %f24087, %f65536, %f65541, %f24075;
	// end inline asm
	// begin inline asm
	fma.rn.f32 %f24091, %f65532, %f65537, %f24087;
	// end inline asm
	// begin inline asm
	fma.rn.f32 %f24095, %f65536, %f65537, %f24083;
	// end inline asm
	// begin inline asm
	fma.rn.f32 %f24099, %f65540, %f65541, %f24095;
	// end inline asm
	// begin inline asm
	fma.rn.f32 %f24103, %f65536, %f65541, %f24091;
	// end inline asm
	// begin inline asm
	fma.rn.f32 %f24107, %f65532, %f65537, %f24103;
	// end inline asm
	// begin inline asm
	fma.rn.f32 %f24111, %f65536, %f65537, %f24099;
	// end inline asm
	// begin inline asm
	fma.rn.f32 %f24115, %f65540, %f65541, %f24111;
	// end inline asm
	// begin inline asm
	fma.rn.f32 %f24119, %f65536, %f65541, %f24107;
	// end inline asm
	// begin inline asm
	fma.rn.f32 %f24123, %f65532, %f65537, %f24119;
	// end inline asm
	// begin inline asm
	fma.rn.f32 %f24127, %f65536, %f65537, %f24115;
	// end inline asm
	// begin inline asm
	fma.rn.f32 %f24131, %f65540, %f65541, %f24127;
	// end inline asm
	// begin inline asm
	fma.rn.f32 %f24135, %f65536, %f65541, %f24123;
	// end inline asm
	// begin inline asm
	fma.rn.f32 %f24139, %f65532, %f65537, %f24135;
	// end inline asm
	// begin inline asm
	fma.rn.f32 %f24143, %f65536, %f65537, %f24131;
	// end inline asm
	// begin inline asm
	fma.rn.f32 %f24147, %f65540, %f65541, %f24143;
	// end inline asm
	// begin inline asm
	fma.rn.f32 %f24151, %f65536, %f65541, %f24139;
	// end inline asm
	// begin inline asm
	fma.rn.f32 %f24155, %f65532, %f65537, %f24151;
	// end inline asm
	// begin inline asm
	fma.rn.f32 %f24159, %f65536, %f65537, %f24147;
	// end inline asm
	// begin inline asm
	fma.rn.f32 %f24163, %f65540, %f65541, %f24159;
	// end inline asm
	// begin inline asm
	fma.rn.f32 %f24167, %f65536, %f65541, %f24155;
	// end inline asm
	// begin inline asm
	fma.rn.f32 %f24171, %f65532, %f65537, %f24167;
	// end inline asm
	// begin inline asm
	fma.rn.f32 %f24175, %f65536, %f65537, %f24163;
	// end inline asm
	// begin inline asm
	fma.rn.f32 %f24179, %f65540, %f65541, %f24175;
	// end inline asm
	// begin inline asm
	fma.rn.f32 %f24183, %f65536, %f65541, %f24171;
	// end inline asm
	// begin inline asm
	fma.rn.f32 %f24187, %f65532, %f65537, %f24183;
	// end inline asm
	// begin inline asm
	fma.rn.f32 %f24191, %f65536, %f65537, %f24179;
	// end inline asm
	// begin inline asm
	fma.rn.f32 %f24195, %f65540, %f65541, %f24191;
	// end inline asm
	// begin inline asm
	fma.rn.f32 %f24199, %f65536, %f65541, %f24187;
	// end inline asm
	// begin inline asm
	fma.rn.f32 %f24203, %f65532, %f65537, %f24199;
	// end inline asm
	// begin inline asm
	fma.rn.f32 %f24207, %f65536, %f65537, %f24195;
	// end inline asm
	// begin inline asm
	fma.rn.f32 %f24211, %f65540, %f65541, %f24207;
	// end inline asm
	// begin inline asm
	fma.rn.f32 %f24215, %f65536, %f65541, %f24203;
	// end inline asm
	// begin inline asm
	fma.rn.f32 %f24219, %f65532, %f65537, %f24215;
	// end inline asm
	// begin inline asm
	fma.rn.f32 %f24223, %f65536, %f65537, %f24211;
	// end inline asm
	// begin inline asm
	fma.rn.f32 %f24227, %f65540, %f65541, %f24223;
	// end inline asm
	// begin inline asm
	fma.rn.f32 %f24231, %f65536, %f65541, %f24219;
	// end inline asm
	// begin inline asm
	fma.rn.f32 %f24235, %f65532, %f65537, %f24231;
	// end inline asm
	// begin inline asm
	fma.rn.f32 %f24239, %f65536, %f65537, %f24227;
	// end inline asm
	// begin inline asm
	fma.rn.f32 %f24243, %f65540, %f65541, %f24239;
	// end inline asm
	// begin inline asm
	fma.rn.f32 %f24247, %f65536, %f65541, %f24235;
	// end inline asm
	// begin inline asm
	fma.rn.f32 %f24251, %f65532, %f65537, %f24247;
	// end inline asm
	// begin inline asm
	fma.rn.f32 %f24255, %f65536, %f65537, %f24243;
	// end inline asm
	// begin inline asm
	fma.rn.f32 %f24259, %f65540, %f65541, %f24255;
	// end inline asm
	// begin inline asm
	fma.rn.f32 %f24263, %f65536, %f65541, %f24251;
	// end inline asm
	// begin inline asm
	fma.rn.f32 %f24267, %f65532, %f65537, %f24263;
	// end inline asm
	// begin inline asm
	fma.rn.f32 %f24271, %f65536, %f65537, %f24259;
	// end inline asm
	// begin inline asm
	fma.rn.f32 %f24275, %f65540, %f65541, %f24271;
	// end inline asm
	// begin inline asm
	fma.rn.f32 %f24279, %f65536, %f65541, %f24267;
	// end inline asm
	// begin inline asm
	fma.rn.f32 %f24283, %f65532, %f65537, %f24279;
	// end inline asm
	// begin inline asm
	fma.rn.f32 %f24287, %f65536, %f65537, %f24275;
	// end inline asm
	// begin inline asm
	fma.rn.f32 %f24291, %f65540, %f65541, %f24287;
	// end inline asm
	// begin inline asm
	fma.rn.f32 %f24295, %f65536, %f65541, %f24283;
	// end inline asm
	// begin inline asm
	fma.rn.f32 %f24299, %f65532, %f65537, %f24295;
	// end inline asm
	// begin inline asm
	fma.rn.f32 %f24303, %f65536, %f65537, %f24291;
	// end inline asm
	// begin inline asm
	fma.rn.f32 %f24307, %f65540, %f65541, %f24303;
	// end inline asm
	// begin inline asm
	fma.rn.f32 %f24311, %f65536, %f65541, %f24299;
	// end inline asm
	// begin inline asm
	fma.rn.f32 %f24315, %f65532, %f65537, %f24311;
	// end inline asm
	// begin inline asm
	fma.rn.f32 %f24319, %f65536, %f65537, %f24307;
	// end inline asm
	// begin inline asm
	fma.rn.f32 %f24323, %f65540, %f65541, %f24319;
	// end inline asm
	// begin inline asm
	fma.rn.f32 %f24327, %f65536, %f65541, %f24315;
	// end inline asm
	// begin inline asm
	fma.rn.f32 %f24331, %f65532, %f65537, %f24327;
	// end inline asm
	// begin inline asm
	fma.rn.f32 %f24335, %f65536, %f65537, %f24323;
	// end inline asm
	// begin inline asm
	fma.rn.f32 %f24339, %f65540, %f65541, %f24335;
	// end inline asm
	// begin inline asm
	fma.rn.f32 %f24343, %f65536, %f65541, %f24331;
	// end inline asm
	// begin inline asm
	fma.rn.f32 %f24347, %f65532, %f65537, %f24343;
	// end inline asm
	// begin inline asm
	fma.rn.f32 %f24351, %f65536, %f65537, %f24339;
	// end inline asm
	// begin inline asm
	fma.rn.f32 %f24355, %f65540, %f65541, %f24351;
	// end inline asm
	// begin inline asm
	fma.rn.f32 %f24359, %f65536, %f65541, %f24347;
	// end inline asm
	// begin inline asm
	fma.rn.f32 %f24363, %f65532, %f65537, %f24359;
	// end inline asm
	// begin inline asm
	fma.rn.f32 %f24367, %f65536, %f65537, %f24355;
	// end inline asm
	// begin inline asm
	fma.rn.f32 %f24371, %f65540, %f65541, %f24367;
	// end inline asm
	// begin inline asm
	fma.rn.f32 %f24375, %f65536, %f65541, %f24363;
	// end inline asm
	// begin inline asm
	fma.rn.f32 %f24379, %f65532, %f65537, %f24375;
	// end inline asm
	// begin inline asm
	fma.rn.f32 %f24383, %f65536, %f65537, %f24371;
	// end inline asm
	// begin inline asm
	fma.rn.f32 %f24387, %f65540, %f65541, %f24383;
	// end inline asm
	// begin inline asm
	fma.rn.f32 %f24391, %f65536, %f65541, %f24379;
	// end inline asm
	// begin inline asm
	fma.rn.f32 %f24395, %f65532, %f65537, %f24391;
	// end inline asm
	// begin inline asm
	fma.rn.f32 %f24399, %f65536, %f65537, %f24387;
	// end inline asm
	// begin inline asm
	fma.rn.f32 %f24403, %f65540, %f65541, %f24399;
	// end inline asm
	// begin inline asm
	fma.rn.f32 %f24407, %f65536, %f65541, %f24395;
	// end inline asm
	// begin inline asm
	fma.rn.f32 %f24411, %f65532, %f65537, %f24407;
	// end inline asm
	// begin inline asm
	fma.rn.f32 %f24415, %f65536, %f65537, %f24403;
	// end inline asm
	// begin inline asm
	fma.rn.f32 %f24419, %f65540, %f65541, %f24415;
	// end inline asm
	// begin inline asm
	fma.rn.f32 %f24423, %f65536, %f65541, %f24411;
	// end inline asm
	// begin inline asm
	fma.rn.f32 %f24427, %f65532, %f65537, %f24423;
	// end inline asm
	// begin inline asm
	fma.rn.f32 %f24431, %f65536, %f65537, %f24419;
	// end inline asm
	// begin inline asm
	fma.rn.f32 %f24435, %f65540, %f65541, %f24431;
	// end inline asm
	// begin inline asm
	fma.rn.f32 %f24439, %f65536, %f65541, %f24427;
	// end inline asm
	// begin inline asm
	fma.rn.f32 %f24443, %f65532, %f65537, %f24439;
	// end inline asm
	// begin inline asm
	fma.rn.f32 %f24447, %f65536, %f65537, %f24435;
	// end inline asm
	// begin inline asm
	fma.rn.f32 %f24451, %f65540, %f65541, %f24447;
	// end inline asm
	// begin inline asm
	fma.rn.f32 %f24455, %f65536, %f65541, %f24443;
	// end inline asm
	// begin inline asm
	fma.rn.f32 %f24459, %f65532, %f65537, %f24455;
	// end inline asm
	// begin inline asm
	fma.rn.f32 %f24463, %f65536, %f65537, %f24451;
	// end inline asm
	// begin inline asm
	fma.rn.f32 %f24467, %f65540, %f65541, %f24463;
	// end inline asm
	// begin inline asm
	fma.rn.f32 %f24471, %f65536, %f65541, %f24459;
	// end inline asm
	// begin inline asm
	fma.rn.f32 %f24475, %f65532, %f65537, %f24471;
	// end inline asm
	// begin inline asm
	fma.rn.f32 %f24479, %f65536, %f65537, %f24467;
	// end inline asm
	// begin inline asm
	fma.rn.f32 %f24483, %f65540, %f65541, %f24479;
	// end inline asm
	// begin inline asm
	fma.rn.f32 %f24487, %f65536, %f65541, %f24475;
	// end inline asm
	// begin inline asm
	fma.rn.f32 %f24491, %f65532, %f65537, %f24487;
	// end inline asm
	// begin inline asm
	fma.rn.f32 %f24495, %f65536, %f65537, %f24483;
	// end inline asm
	// begin inline asm
	fma.rn.f32 %f24499, %f65540, %f65541, %f24495;
	// end inline asm
	// begin inline asm
	fma.rn.f32 %f24503, %f65536, %f65541, %f24491;
	// end inline asm
	// begin inline asm
	fma.rn.f32 %f24507, %f65532, %f65537, %f24503;
	// end inline asm
	// begin inline asm
	fma.rn.f32 %f24511, %f65536, %f65537, %f24499;
	// end inline asm
	// begin inline asm
	fma.rn.f32 %f24515, %f65540, %f65541, %f24511;
	// end inline asm
	// begin inline asm
	fma.rn.f32 %f24519, %f65536, %f65541, %f24507;
	// end inline asm
	// begin inline asm
	fma.rn.f32 %f24523, %f65532, %f65537, %f24519;
	// end inline asm
	// begin inline asm
	fma.rn.f32 %f24527, %f65536, %f65537, %f24515;
	// end inline asm
	// begin inline asm
	fma.rn.f32 %f24531, %f65540, %f65541, %f24527;
	// end inline asm
	// begin inline asm
	fma.rn.f32 %f24535, %f65536, %f65541, %f24523;
	// end inline asm
	// begin inline asm
	fma.rn.f32 %f24539, %f65532, %f65537, %f24535;
	// end inline asm
	// begin inline asm
	fma.rn.f32 %f24543, %f65536, %f65537, %f24531;
	// end inline asm
	// begin inline asm
	fma.rn.f32 %f24547, %f65540, %f65541, %f24543;
	// end inline asm
	// begin inline asm
	fma.rn.f32 %f24551, %f65536, %f65541, %f24539;
	// end inline asm
	// begin inline asm
	fma.rn.f32 %f24555, %f65532, %f65537, %f24551;
	// end inline asm
	// begin inline asm
	fma.rn.f32 %f24559, %f65536, %f65537, %f24547;
	// end inline asm
	// begin inline asm
	fma.rn.f32 %f24563, %f65540, %f65541, %f24559;
	// end inline asm
	// begin inline asm
	fma.rn.f32 %f24567, %f65536, %f65541, %f24555;
	// end inline asm
	// begin inline asm
	fma.rn.f32 %f24571, %f65532, %f65537, %f24567;
	// end inline asm
	// begin inline asm
	fma.rn.f32 %f24575, %f65536, %f65537, %f24563;
	// end inline asm
	// begin inline asm
	fma.rn.f32 %f24579, %f65540, %f65541, %f24575;
	// end inline asm
	// begin inline asm
	fma.rn.f32 %f24583, %f65536, %f65541, %f24571;
	// end inline asm
	// begin inline asm
	fma.rn.f32 %f24587, %f65532, %f65537, %f24583;
	// end inline asm
	// begin inline asm
	fma.rn.f32 %f24591, %f65536, %f65537, %f24579;
	// end inline asm
	// begin inline asm
	fma.rn.f32 %f24595, %f65540, %f65541, %f24591;
	// end inline asm
	// begin inline asm
	fma.rn.f32 %f24599, %f65536, %f65541, %f24587;
	// end inline asm
	// begin inline asm
	fma.rn.f32 %f24603, %f65532, %f65537, %f24599;
	// end inline asm
	// begin inline asm
	fma.rn.f32 %f24607, %f65536, %f65537, %f24595;
	// end inline asm
	// begin inline asm
	fma.rn.f32 %f24611, %f65540, %f65541, %f24607;
	// end inline asm
	// begin inline asm
	fma.rn.f32 %f24615, %f65536, %f65541, %f24603;
	// end inline asm
	// begin inline asm
	fma.rn.f32 %f24619, %f65532, %f65537, %f24615;
	// end inline asm
	// begin inline asm
	fma.rn.f32 %f24623, %f65536, %f65537, %f24611;
	// end inline asm
	// begin inline asm
	fma.rn.f32 %f24627, %f65540, %f65541, %f24623;
	// end inline asm
	// begin inline asm
	fma.rn.f32 %f24631, %f65536, %f65541, %f24619;
	// end inline asm
	// begin inline asm
	fma.rn.f32 %f24635, %f65532, %f65537, %f24631;
	// end inline asm
	// begin inline asm
	fma.rn.f32 %f24639, %f65536, %f65537, %f24627;
	// end inline asm
	// begin inline asm
	fma.rn.f32 %f24643, %f65540, %f65541, %f24639;
	// end inline asm
	// begin inline asm
	fma.rn.f32 %f24647, %f65536, %f65541, %f24635;
	// end inline asm
	// begin inline asm
	fma.rn.f32 %f24651, %f65532, %f65537, %f24647;
	// end inline asm
	// begin inline asm
	fma.rn.f32 %f24655, %f65536, %f65537, %f24643;
	// end inline asm
	// begin inline asm
	fma.rn.f32 %f24659, %f65540, %f65541, %f24655;
	// end inline asm
	// begin inline asm
	fma.rn.f32 %f24663, %f65536, %f65541, %f24651;
	// end inline asm
	// begin inline asm
	fma.rn.f32 %f24667, %f65532, %f65537, %f24663;
	// end inline asm
	// begin inline asm
	fma.rn.f32 %f24671, %f65536, %f65537, %f24659;
	// end inline asm
	// begin inline asm
	fma.rn.f32 %f24675, %f65540, %f65541, %f24671;
	// end inline asm
	// begin inline asm
	fma.rn.f32 %f24679, %f65536, %f65541, %f24667;
	// end inline asm
	// begin inline asm
	fma.rn.f32 %f24683, %f65532, %f65537, %f24679;
	// end inline asm
	// begin inline asm
	fma.rn.f32 %f24687, %f65536, %f65537, %f24675;
	// end inline asm
	// begin inline asm
	fma.rn.f32 %f24691, %f65540, %f65541, %f24687;
	// end inline asm
	// begin inline asm
	fma.rn.f32 %f24695, %f65536, %f65541, %f24683;
	// end inline asm
	// begin inline asm
	fma.rn.f32 %f24699, %f65532, %f65537, %f24695;
	// end inline asm
	// begin inline asm
	fma.rn.f32 %f24703, %f65536, %f65537, %f24691;
	// end inline asm
	// begin inline asm
	fma.rn.f32 %f24707, %f65540, %f65541, %f24703;
	// end inline asm
	// begin inline asm
	fma.rn.f32 %f24711, %f65536, %f65541, %f24699;
	// end inline asm
	// begin inline asm
	fma.rn.f32 %f24715, %f65532, %f65537, %f24711;
	// end inline asm
	// begin inline asm
	fma.rn.f32 %f24719, %f65536, %f65537, %f24707;
	// end inline asm
	// begin inline asm
	fma.rn.f32 %f24723, %f65540, %f65541, %f24719;
	// end inline asm
	// begin inline asm
	fma.rn.f32 %f24727, %f65536, %f65541, %f24715;
	// end inline asm
	// begin inline asm
	fma.rn.f32 %f24731, %f65532, %f65537, %f24727;
	// end inline asm
	// begin inline asm
	fma.rn.f32 %f24735, %f65536, %f65537, %f24723;
	// end inline asm
	// begin inline asm
	fma.rn.f32 %f24739, %f65540, %f65541, %f24735;
	// end inline asm
	// begin inline asm
	fma.rn.f32 %f24743, %f65536, %f65541, %f24731;
	// end inline asm
	// begin inline asm
	fma.rn.f32 %f24747, %f65532, %f65537, %f24743;
	// end inline asm
	// begin inline asm
	fma.rn.f32 %f24751, %f65536, %f65537, %f24739;
	// end inline asm
	// begin inline asm
	fma.rn.f32 %f24755, %f65540, %f65541, %f24751;
	// end inline asm
	// begin inline asm
	fma.rn.f32 %f24759, %f65536, %f65541, %f24747;
	// end inline asm
	// begin inline asm
	fma.rn.f32 %f24763, %f65532, %f65537, %f24759;
	// end inline asm
	// begin inline asm
	fma.rn.f32 %f24767, %f65536, %f65537, %f24755;
	// end inline asm
	// begin inline asm
	fma.rn.f32 %f24771, %f65540, %f65541, %f24767;
	// end inline asm
	// begin inline asm
	fma.rn.f32 %f24775, %f65536, %f65541, %f24763;
	// end inline asm
	// begin inline asm
	fma.rn.f32 %f24779, %f65532, %f65537, %f24775;
	// end inline asm
	// begin inline asm
	fma.rn.f32 %f24783, %f65536, %f65537, %f24771;
	// end inline asm
	// begin inline asm
	fma.rn.f32 %f24787, %f65540, %f65541, %f24783;
	// end inline asm
	// begin inline asm
	fma.rn.f32 %f24791, %f65536, %f65541, %f24779;
	// end inline asm
	// begin inline asm
	fma.rn.f32 %f24795, %f65532, %f65537, %f24791;
	// end inline asm
	// begin inline asm
	fma.rn.f32 %f24799, %f65536, %f65537, %f24787;
	// end inline asm
	// begin inline asm
	fma.rn.f32 %f24803, %f65540, %f65541, %f24799;
	// end inline asm
	// begin inline asm
	fma.rn.f32 %f24807, %f65536, %f65541, %f24795;
	// end inline asm
	// begin inline asm
	fma.rn.f32 %f24811, %f65532, %f65537, %f24807;
	// end inline asm
	// begin inline asm
	fma.rn.f32 %f24815, %f65536, %f65537, %f24803;
	// end inline asm
	// begin inline asm
	fma.rn.f32 %f24819, %f65540, %f65541, %f24815;
	// end inline asm
	// begin inline asm
	fma.rn.f32 %f24823, %f65536, %f65541, %f24811;
	// end inline asm
	// begin inline asm
	fma.rn.f32 %f24827, %f65532, %f65537, %f24823;
	// end inline asm
	// begin inline asm
	fma.rn.f32 %f24831, %f65536, %f65537, %f24819;
	// end inline asm
	// begin inline asm
	fma.rn.f32 %f24835, %f65540, %f65541, %f24831;
	// end inline asm
	// begin inline asm
	fma.rn.f32 %f24839, %f65536, %f65541, %f24827;
	// end inline asm
	// begin inline asm
	fma.rn.f32 %f24843, %f65532, %f65537, %f24839;
	// end inline asm
	// begin inline asm
	fma.rn.f32 %f24847, %f65536, %f65537, %f24835;
	// end inline asm
	// begin inline asm
	fma.rn.f32 %f24851, %f65540, %f65541, %f24847;
	// end inline asm
	// begin inline asm
	fma.rn.f32 %f24855, %f65536, %f65541, %f24843;
	// end inline asm
	// begin inline asm
	fma.rn.f32 %f24859, %f65532, %f65537, %f24855;
	// end inline asm
	// begin inline asm
	fma.rn.f32 %f24863, %f65536, %f65537, %f24851;
	// end inline asm
	// begin inline asm
	fma.rn.f32 %f24867, %f65540, %f65541, %f24863;
	// end inline asm
	// begin inline asm
	fma.rn.f32 %f24871, %f65536, %f65541, %f24859;
	// end inline asm
	// begin inline asm
	fma.rn.f32 %f24875, %f65532, %f65537, %f24871;
	// end inline asm
	// begin inline asm
	fma.rn.f32 %f24879, %f65536, %f65537, %f24867;
	// end inline asm
	// begin inline asm
	fma.rn.f32 %f24883, %f65540, %f65541, %f24879;
	// end inline asm
	// begin inline asm
	fma.rn.f32 %f24887, %f65536, %f65541, %f24875;
	// end inline asm
	// begin inline asm
	fma.rn.f32 %f24891, %f65532, %f65537, %f24887;
	// end inline asm
	// begin inline asm
	fma.rn.f32 %f24895, %f65536, %f65537, %f24883;
	// end inline asm
	// begin inline asm
	fma.rn.f32 %f24899, %f65540, %f65541, %f24895;
	// end inline asm
	// begin inline asm
	fma.rn.f32 %f24903, %f65536, %f65541, %f24891;
	// end inline asm
	// begin inline asm
	fma.rn.f32 %f24907, %f65532, %f65537, %f24903;
	// end inline asm
	// begin inline asm
	fma.rn.f32 %f24911, %f65536, %f65537, %f24899;
	// end inline asm
	// begin inline asm
	fma.rn.f32 %f24915, %f65540, %f65541, %f24911;
	// end inline asm
	// begin inline asm
	fma.rn.f32 %f24919, %f65536, %f65541, %f24907;
	// end inline asm
	// begin inline asm
	fma.rn.f32 %f24923, %f65532, %f65537, %f24919;
	// end inline asm
	// begin inline asm
	fma.rn.f32 %f24927, %f65536, %f65537, %f24915;
	// end inline asm
	// begin inline asm
	fma.rn.f32 %f24931, %f65540, %f65541, %f24927;
	// end inline asm
	// begin inline asm
	fma.rn.f32 %f24935, %f65536, %f65541, %f24923;
	// end inline asm
	// begin inline asm
	fma.rn.f32 %f24939, %f65532, %f65537, %f24935;
	// end inline asm
	// begin inline asm
	fma.rn.f32 %f24943, %f65536, %f65537, %f24931;
	// end inline asm
	// begin inline asm
	fma.rn.f32 %f24947, %f65540, %f65541, %f24943;
	// end inline asm
	// begin inline asm
	fma.rn.f32 %f24951, %f65536, %f65541, %f24939;
	// end inline asm
	// begin inline asm
	fma.rn.f32 %f24955, %f65532, %f65537, %f24951;
	// end inline asm
	// begin inline asm
	fma.rn.f32 %f24959, %f65536, %f65537, %f24947;
	// end inline asm
	// begin inline asm
	fma.rn.f32 %f24963, %f65540, %f65541, %f24959;
	// end inline asm
	// begin inline asm
	fma.rn.f32 %f24967, %f65536, %f65541, %f24955;
	// end inline asm
	// begin inline asm
	fma.rn.f32 %f24971, %f65532, %f65537, %f24967;
	// end inline asm
	// begin inline asm
	fma.rn.f32 %f24975, %f65536, %f65537, %f24963;
	// end inline asm
	// begin inline asm
	fma.rn.f32 %f24979, %f65540, %f65541, %f24975;
	// end inline asm
	// begin inline asm
	fma.rn.f32 %f24983, %f65536, %f65541, %f24971;
	// end inline asm
	// begin inline asm
	fma.rn.f32 %f24987, %f65532, %f65537, %f24983;
	// end inline asm
	// begin inline asm
	fma.rn.f32 %f24991, %f65536, %f65537, %f24979;
	// end inline asm
	// begin inline asm
	fma.rn.f32 %f24995, %f65540, %f65541, %f24991;
	// end inline asm
	// begin inline asm
	fma.rn.f32 %f24999, %f65536, %f65541, %f24987;
	// end inline asm
	// begin inline asm
	fma.rn.f32 %f25003, %f65532, %f65537, %f24999;
	// end inline asm
	// begin inline asm
	fma.rn.f32 %f25007, %f65536, %f65537, %f24995;
	// end inline asm
	// begin inline asm
	fma.rn.f32 %f25011, %f65540, %f65541, %f25007;
	// end inline asm
	// begin inline asm
	fma.rn.f32 %f25015, %f65536, %f65541, %f25003;
	// end inline asm
	// begin inline asm
	fma.rn.f32 %f25019, %f65532, %f65537, %f25015;
	// end inline asm
	// begin inline asm
	fma.rn.f32 %f25023, %f65536, %f65537, %f25011;
	// end inline asm
	// begin inline asm
	fma.rn.f32 %f25027, %f65540, %f65541, %f25023;
	// end inline asm
	// begin inline asm
	fma.rn.f32 %f25031, %f65536, %f65541, %f25019;
	// end inline asm
	// begin inline asm
	fma.rn.f32 %f25035, %f65532, %f65537, %f25031;
	// end inline asm
	// begin inline asm
	fma.rn.f32 %f25039, %f65536, %f65537, %f25027;
	// end inline asm
	// begin inline asm
	fma.rn.f32 %f25043, %f65540, %f65541, %f25039;
	// end inline asm
	// begin inline asm
	fma.rn.f32 %f25047, %f65536, %f65541, %f25035;
	// end inline asm
	// begin inline asm
	fma.rn.f32 %f25051, %f65532, %f65537, %f25047;
	// end inline asm
	// begin inline asm
	fma.rn.f32 %f25055, %f65536, %f65537, %f25043;
	// end inline asm
	// begin inline asm
	fma.rn.f32 %f25059, %f65540, %f65541, %f25055;
	// end inline asm
	// begin inline asm
	fma.rn.f32 %f25063, %f65536, %f65541, %f25051;
	// end inline asm
	// begin inline asm
	fma.rn.f32 %f25067, %f65532, %f65537, %f25063;
	// end inline asm
	// begin inline asm
	fma.rn.f32 %f25071, %f65536, %f65537, %f25059;
	// end inline asm
	// begin inline asm
	fma.rn.f32 %f25075, %f65540, %f65541, %f25071;
	// end inline asm
	// begin inline asm
	fma.rn.f32 %f25079, %f65536, %f65541, %f25067;
	// end inline asm
	// begin inline asm
	fma.rn.f32 %f25083, %f65532, %f65537, %f25079;
	// end inline asm
	// begin inline asm
	fma.rn.f32 %f25087, %f65536, %f65537, %f25075;
	// end inline asm
	// begin inline asm
	fma.rn.f32 %f25091, %f65540, %f65541, %f25087;
	// end inline asm
	// begin inline asm
	fma.rn.f32 %f25095, %f65536, %f65541, %f25083;
	// end inline asm
	// begin inline asm
	fma.rn.f32 %f25099, %f65532, %f65537, %f25095;
	// end inline asm
	// begin inline asm
	fma.rn.f32 %f25103, %f65536, %f65537, %f25091;
	// end inline asm
	// begin inline asm
	fma.rn.f32 %f25107, %f65540, %f65541, %f25103;
	// end inline asm
	// begin inline asm
	fma.rn.f32 %f25111, %f65536, %f65541, %f25099;
	// end inline asm
	// begin inline asm
	fma.rn.f32 %f25115, %f65532, %f65537, %f25111;
	// end inline asm
	// begin inline asm
	fma.rn.f32 %f25119, %f65536, %f65537, %f25107;
	// end inline asm
	// begin inline asm
	fma.rn.f32 %f25123, %f65540, %f65541, %f25119;
	// end inline asm
	// begin inline asm
	fma.rn.f32 %f25127, %f65536, %f65541, %f25115;
	// end inline asm
	// begin inline asm
	fma.rn.f32 %f25131, %f65532, %f65537, %f25127;
	// end inline asm
	// begin inline asm
	fma.rn.f32 %f25135, %f65536, %f65537, %f25123;
	// end inline asm
	// begin inline asm
	fma.rn.f32 %f25139, %f65540, %f65541, %f25135;
	// end inline asm
	// begin inline asm
	fma.rn.f32 %f25143, %f65536, %f65541, %f25131;
	// end inline asm
	// begin inline asm
	fma.rn.f32 %f25147, %f65532, %f65537, %f25143;
	// end inline asm
	// begin inline asm
	fma.rn.f32 %f25151, %f65536, %f65537, %f25139;
	// end inline asm
	// begin inline asm
	fma.rn.f32 %f25155, %f65540, %f65541, %f25151;
	// end inline asm
	// begin inline asm
	fma.rn.f32 %f25159, %f65536, %f65541, %f25147;
	// end inline asm
	// begin inline asm
	fma.rn.f32 %f25163, %f65532, %f65537, %f25159;
	// end inline asm
	// begin inline asm
	fma.rn.f32 %f25167, %f65536, %f65537, %f25155;
	// end inline asm
	// begin inline asm
	fma.rn.f32 %f25171, %f65540, %f65541, %f25167;
	// end inline asm
	// begin inline asm
	fma.rn.f32 %f25175, %f65536, %f65541, %f25163;
	// end inline asm
	// begin inline asm
	fma.rn.f32 %f25179, %f65532, %f65537, %f25175;
	// end inline asm
	// begin inline asm
	fma.rn.f32 %f25183, %f65536, %f65537, %f25171;
	// end inline asm
	// begin inline asm
	fma.rn.f32 %f25187, %f65540, %f65541, %f25183;
	// end inline asm
	// begin inline asm
	fma.rn.f32 %f25191, %f65536, %f65541, %f25179;
	// end inline asm
	// begin inline asm
	fma.rn.f32 %f25195, %f65532, %f65537, %f25191;
	// end inline asm
	// begin inline asm
	fma.rn.f32 %f25199, %f65536, %f65537, %f25187;
	// end inline asm
	// begin inline asm
	fma.rn.f32 %f25203, %f65540, %f65541, %f25199;
	// end inline asm
	// begin inline asm
	fma.rn.f32 %f25207, %f65536, %f65541, %f25195;
	// end inline asm
	// begin inline asm
	fma.rn.f32 %f25211, %f65532, %f65537, %f25207;
	// end inline asm
	// begin inline asm
	fma.rn.f32 %f25215, %f65536, %f65537, %f25203;
	// end inline asm
	// begin inline asm
	fma.rn.f32 %f25219, %f65540, %f65541, %f25215;
	// end inline asm
	// begin inline asm
	fma.rn.f32 %f25223, %f65536, %f65541, %f25211;
	// end inline asm
	// begin inline asm
	fma.rn.f32 %f25227, %f65532, %f65537, %f25223;
	// end inline asm
	// begin inline asm
	fma.rn.f32 %f25231, %f65536, %f65537, %f25219;
	// end inline asm
	// begin inline asm
	fma.rn.f32 %f25235, %f65540, %f65541, %f25231;
	// end inline asm
	// begin inline asm
	fma.rn.f32 %f25239, %f65536, %f65541, %f25227;
	// end inline asm
	// begin inline asm
	fma.rn.f32 %f25243, %f65532, %f65537, %f25239;
	// end inline asm
	// begin inline asm
	fma.rn.f32 %f25247, %f65536, %f65537, %f25235;
	// end inline asm
	// begin inline asm
	fma.rn.f32 %f25251, %f65540, %f65541, %f25247;
	// end inline asm
	// begin inline asm
	fma.rn.f32 %f25255, %f65536, %f65541, %f25243;
	// end inline asm
	// begin inline asm
	fma.rn.f32 %f25259, %f65532, %f65537, %f25255;
	// end inline asm
	// begin inline asm
	fma.rn.f32 %f25263, %f65536, %f65537, %f25251;
	// end inline asm
	// begin inline asm
	fma.rn.f32 %f25267, %f65540, %f65541, %f25263;
	// end inline asm
	// begin inline asm
	fma.rn.f32 %f25271, %f65536, %f65541, %f25259;
	// end inline asm
	// begin inline asm
	fma.rn.f32 %f25275, %f65532, %f65537, %f25271;
	// end inline asm
	// begin inline asm
	fma.rn.f32 %f25279, %f65536, %f65537, %f25267;
	// end inline asm
	// begin inline asm
	fma.rn.f32 %f25283, %f65540, %f65541, %f25279;
	// end inline asm
	// begin inline asm
	fma.rn.f32 %f25287, %f65536, %f65541, %f25275;
	// end inline asm
	// begin inline asm
	fma.rn.f32 %f25291, %f65532, %f65537, %f25287;
	// end inline asm
	// begin inline asm
	fma.rn.f32 %f25295, %f65536, %f65537, %f25283;
	// end inline asm
	// begin inline asm
	fma.rn.f32 %f25299, %f65540, %f65541, %f25295;
	// end inline asm
	// begin inline asm
	fma.rn.f32 %f25303, %f65536, %f65541, %f25291;
	// end inline asm
	// begin inline asm
	fma.rn.f32 %f25307, %f65532, %f65537, %f25303;
	// end inline asm
	// begin inline asm
	fma.rn.f32 %f25311, %f65536, %f65537, %f25299;
	// end inline asm
	// begin inline asm
	fma.rn.f32 %f25315, %f65540, %f65541, %f25311;
	// end inline asm
	// begin inline asm
	fma.rn.f32 %f25319, %f65536, %f65541, %f25307;
	// end inline asm
	// begin inline asm
	fma.rn.f32 %f25323, %f65532, %f65537, %f25319;
	// end inline asm
	// begin inline asm
	fma.rn.f32 %f25327, %f65536, %f65537, %f25315;
	// end inline asm
	// begin inline asm
	fma.rn.f32 %f25331, %f65540, %f65541, %f25327;
	// end inline asm
	// begin inline asm
	fma.rn.f32 %f25335, %f65536, %f65541, %f25323;
	// end inline asm
	// begin inline asm
	fma.rn.f32 %f25339, %f65532, %f65537, %f25335;
	// end inline asm
	// begin inline asm
	fma.rn.f32 %f25343, %f65536, %f65537, %f25331;
	// end inline asm
	// begin inline asm
	fma.rn.f32 %f25347, %f65540, %f65541, %f25343;
	// end inline asm
	// begin inline asm
	fma.rn.f32 %f25351, %f65536, %f65541, %f25339;
	// end inline asm
	// begin inline asm
	fma.rn.f32 %f25355, %f65532, %f65537, %f25351;
	// end inline asm
	// begin inline asm
	fma.rn.f32 %f25359, %f65536, %f65537, %f25347;
	// end inline asm
	// begin inline asm
	fma.rn.f32 %f25363, %f65540, %f65541, %f25359;
	// end inline asm
	// begin inline asm
	fma.rn.f32 %f25367, %f65536, %f65541, %f25355;
	// end inline asm
	// begin inline asm
	fma.rn.f32 %f25371, %f65532, %f65537, %f25367;
	// end inline asm
	// begin inline asm
	fma.rn.f32 %f25375, %f65536, %f65537, %f25363;
	// end inline asm
	// begin inline asm
	fma.rn.f32 %f25379, %f65540, %f65541, %f25375;
	// end inline asm
	// begin inline asm
	fma.rn.f32 %f25383, %f65536, %f65541, %f25371;
	// end inline asm
	// begin inline asm
	fma.rn.f32 %f25387, %f65532, %f65537, %f25383;
	// end inline asm
	// begin inline asm
	fma.rn.f32 %f25391, %f65536, %f65537, %f25379;
	// end inline asm
	// begin inline asm
	fma.rn.f32 %f25395, %f65540, %f65541, %f25391;
	// end inline asm
	// begin inline asm
	fma.rn.f32 %f25399, %f65536, %f65541, %f25387;
	// end inline asm
	// begin inline asm
	fma.rn.f32 %f25403, %f65532, %f65537, %f25399;
	// end inline asm
	// begin inline asm
	fma.rn.f32 %f25407, %f65536, %f65537, %f25395;
	// end inline asm
	// begin inline asm
	fma.rn.f32 %f25411, %f65540, %f65541, %f25407;
	// end inline asm
	// begin inline asm
	fma.rn.f32 %f25415, %f65536, %f65541, %f25403;
	// end inline asm
	// begin inline asm
	fma.rn.f32 %f25419, %f65532, %f65537, %f25415;
	// end inline asm
	// begin inline asm
	fma.rn.f32 %f25423, %f65536, %f65537, %f25411;
	// end inline asm
	// begin inline asm
	fma.rn.f32 %f25427, %f65540, %f65541, %f25423;
	// end inline asm
	// begin inline asm
	fma.rn.f32 %f25431, %f65536, %f65541, %f25419;
	// end inline asm
	// begin inline asm
	fma.rn.f32 %f25435, %f65532, %f65537, %f25431;
	// end inline asm
	// begin inline asm
	fma.rn.f32 %f25439, %f65536, %f65537, %f25427;
	// end inline asm
	// begin inline asm
	fma.rn.f32 %f25443, %f65540, %f65541, %f25439;
	// end inline asm
	// begin inline asm
	fma.rn.f32 %f25447, %f65536, %f65541, %f25435;
	// end inline asm
	// begin inline asm
	fma.rn.f32 %f25451, %f65532, %f65537, %f25447;
	// end inline asm
	// begin inline asm
	fma.rn.f32 %f25455, %f65536, %f65537, %f25443;
	// end inline asm
	// begin inline asm
	fma.rn.f32 %f25459, %f65540, %f65541, %f25455;
	// end inline asm
	// begin inline asm
	fma.rn.f32 %f25463, %f65536, %f65541, %f25451;
	// end inline asm
	// begin inline asm
	fma.rn.f32 %f25467, %f65532, %f65537, %f25463;
	// end inline asm
	// begin inline asm
	fma.rn.f32 %f25471, %f65536, %f65537, %f25459;
	// end inline asm
	// begin inline asm
	fma.rn.f32 %f25475, %f65540, %f65541, %f25471;
	// end inline asm
	// begin inline asm
	fma.rn.f32 %f25479, %f65536, %f65541, %f25467;
	// end inline asm
	// begin inline asm
	fma.rn.f32 %f25483, %f65532, %f65537, %f25479;
	// end inline asm
	// begin inline asm
	fma.rn.f32 %f25487, %f65536, %f65537, %f25475;
	// end inline asm
	// begin inline asm
	fma.rn.f32 %f25491, %f65540, %f65541, %f25487;
	// end inline asm
	// begin inline asm
	fma.rn.f32 %f25495, %f65536, %f65541, %f25483;
	// end inline asm
	// begin inline asm
	fma.rn.f32 %f25499, %f65532, %f65537, %f25495;
	// end inline asm
	// begin inline asm
	fma.rn.f32 %f25503, %f65536, %f65537, %f25491;
	// end inline asm
	// begin inline asm
	fma.rn.f32 %f25507, %f65540, %f65541, %f25503;
	// end inline asm
	// begin inline asm
	fma.rn.f32 %f25511, %f65536, %f65541, %f25499;
	// end inline asm
	// begin inline asm
	fma.rn.f32 %f25515, %f65532, %f65537, %f25511;
	// end inline asm
	// begin inline asm
	fma.rn.f32 %f25519, %f65536, %f65537, %f25507;
	// end inline asm
	// begin inline asm
	fma.rn.f32 %f25523, %f65540, %f65541, %f25519;
	// end inline asm
	// begin inline asm
	fma.rn.f32 %f25527, %f65536, %f65541, %f25515;
	// end inline asm
	// begin inline asm
	fma.rn.f32 %f25531, %f65532, %f65537, %f25527;
	// end inline asm
	// begin inline asm
	fma.rn.f32 %f25535, %f65536, %f65537, %f25523;
	// end inline asm
	// begin inline asm
	fma.rn.f32 %f25539, %f65540, %f65541, %f25535;
	// end inline asm
	// begin inline asm
	fma.rn.f32 %f25543, %f65536, %f65541, %f25531;
	// end inline asm
	// begin inline asm
	fma.rn.f32 %f25547, %f65532, %f65537, %f25543;
	// end inline asm
	// begin inline asm
	fma.rn.f32 %f25551, %f65536, %f65537, %f25539;
	// end inline asm
	// begin inline asm
	fma.rn.f32 %f25555, %f65540, %f65541, %f25551;
	// end inline asm
	// begin inline asm
	fma.rn.f32 %f25559, %f65536, %f65541, %f25547;
	// end inline asm
	// begin inline asm
	fma.rn.f32 %f25563, %f65532, %f65537, %f25559;
	// end inline asm
	// begin inline asm
	fma.rn.f32 %f25567, %f65536, %f65537, %f25555;
	// end inline asm
	// begin inline asm
	fma.rn.f32 %f25571, %f65540, %f65541, %f25567;
	// end inline asm
	// begin inline asm
	fma.rn.f32 %f25575, %f65536, %f65541, %f25563;
	// end inline asm
	// begin inline asm
	fma.rn.f32 %f25579, %f65532, %f65537, %f25575;
	// end inline asm
	// begin inline asm
	fma.rn.f32 %f25583, %f65536, %f65537, %f25571;
	// end inline asm
	// begin inline asm
	fma.rn.f32 %f25587, %f65540, %f65541, %f25583;
	// end inline asm
	// begin inline asm
	fma.rn.f32 %f25591, %f65536, %f65541, %f25579;
	// end inline asm
	// begin inline asm
	fma.rn.f32 %f25595, %f65532, %f65537, %f25591;
	// end inline asm
	// begin inline asm
	fma.rn.f32 %f25599, %f65536, %f65537, %f25587;
	// end inline asm
	// begin inline asm
	fma.rn.f32 %f25603, %f65540, %f65541, %f25599;
	// end inline asm
	// begin inline asm
	fma.rn.f32 %f25607, %f65536, %f65541, %f25595;
	// end inline asm
	// begin inline asm
	fma.rn.f32 %f25611, %f65532, %f65537, %f25607;
	// end inline asm
	// begin inline asm
	fma.rn.f32 %f25615, %f65536, %f65537, %f25603;
	// end inline asm
	// begin inline asm
	fma.rn.f32 %f25619, %f65540, %f65541, %f25615;
	// end inline asm
	// begin inline asm
	fma.rn.f32 %f25623, %f65536, %f65541, %f25611;
	// end inline asm
	// begin inline asm
	fma.rn.f32 %f25627, %f65532, %f65537, %f25623;
	// end inline asm
	// begin inline asm
	fma.rn.f32 %f25631, %f65536, %f65537, %f25619;
	// end inline asm
	// begin inline asm
	fma.rn.f32 %f25635, %f65540, %f65541, %f25631;
	// end inline asm
	// begin inline asm
	fma.rn.f32 %f25639, %f65536, %f65541, %f25627;
	// end inline asm
	// begin inline asm
	fma.rn.f32 %f25643, %f65532, %f65537, %f25639;
	// end inline asm
	// begin inline asm
	fma.rn.f32 %f25647, %f65536, %f65537, %f25635;
	// end inline asm
	// begin inline asm
	fma.rn.f32 %f25651, %f65540, %f65541, %f25647;
	// end inline asm
	// begin inline asm
	fma.rn.f32 %f25655, %f65536, %f65541, %f25643;
	// end inline asm
	// begin inline asm
	fma.rn.f32 %f25659, %f65532, %f65537, %f25655;
	// end inline asm
	// begin inline asm
	fma.rn.f32 %f25663, %f65536, %f65537, %f25651;
	// end inline asm
	// begin inline asm
	fma.rn.f32 %f25667, %f65540, %f65541, %f25663;
	// end inline asm
	// begin inline asm
	fma.rn.f32 %f25671, %f65536, %f65541, %f25659;
	// end inline asm
	// begin inline asm
	fma.rn.f32 %f25675, %f65532, %f65537, %f25671;
	// end inline asm
	// begin inline asm
	fma.rn.f32 %f25679, %f65536, %f65537, %f25667;
	// end inline asm
	// begin inline asm
	fma.rn.f32 %f25683, %f65540, %f65541, %f25679;
	// end inline asm
	// begin inline asm
	fma.rn.f32 %f25687, %f65536, %f65541, %f25675;
	// end inline asm
	// begin inline asm
	fma.rn.f32 %f25691, %f65532, %f65537, %f25687;
	// end inline asm
	// begin inline asm
	fma.rn.f32 %f25695, %f65536, %f65537, %f25683;
	// end inline asm
	// begin inline asm
	fma.rn.f32 %f25699, %f65540, %f65541, %f25695;
	// end inline asm
	// begin inline asm
	fma.rn.f32 %f25703, %f65536, %f65541, %f25691;
	// end inline asm
	// begin inline asm
	fma.rn.f32 %f25707, %f65532, %f65537, %f25703;
	// end inline asm
	// begin inline asm
	fma.rn.f32 %f25711, %f65536, %f65537, %f25699;
	// end inline asm
	// begin inline asm
	fma.rn.f32 %f25715, %f65540, %f65541, %f25711;
	// end inline asm
	// begin inline asm
	fma.rn.f32 %f25719, %f65536, %f65541, %f25707;
	// end inline asm
	// begin inline asm
	fma.rn.f32 %f25723, %f65532, %f65537, %f25719;
	// end inline asm
	// begin inline asm
	fma.rn.f32 %f25727, %f65536, %f65537, %f25715;
	// end inline asm
	// begin inline asm
	fma.rn.f32 %f25731, %f65540, %f65541, %f25727;
	// end inline asm
	// begin inline asm
	fma.rn.f32 %f25735, %f65536, %f65541, %f25723;
	// end inline asm
	// begin inline asm
	fma.rn.f32 %f25739, %f65532, %f65537, %f25735;
	// end inline asm
	// begin inline asm
	fma.rn.f32 %f25743, %f65536, %f65537, %f25731;
	// end inline asm
	// begin inline asm
	fma.rn.f32 %f25747, %f65540, %f65541, %f25743;
	// end inline asm
	// begin inline asm
	fma.rn.f32 %f25751, %f65536, %f65541, %f25739;
	// end inline asm
	// begin inline asm
	fma.rn.f32 %f25755, %f65532, %f65537, %f25751;
	// end inline asm
	// begin inline asm
	fma.rn.f32 %f25759, %f65536, %f65537, %f25747;
	// end inline asm
	// begin inline asm
	fma.rn.f32 %f25763, %f65540, %f65541, %f25759;
	// end inline asm
	// begin inline asm
	fma.rn.f32 %f25767, %f65536, %f65541, %f25755;
	// end inline asm
	// begin inline asm
	fma.rn.f32 %f25771, %f65532, %f65537, %f25767;
	// end inline asm
	// begin inline asm
	fma.rn.f32 %f25775, %f65536, %f65537, %f25763;
	// end inline asm
	// begin inline asm
	fma.rn.f32 %f25779, %f65540, %f65541, %f25775;
	// end inline asm
	// begin inline asm
	fma.rn.f32 %f25783, %f65536, %f65541, %f25771;
	// end inline asm
	// begin inline asm
	fma.rn.f32 %f25787, %f65532, %f65537, %f25783;
	// end inline asm
	// begin inline asm
	fma.rn.f32 %f25791, %f65536, %f65537, %f25779;
	// end inline asm
	// begin inline asm
	fma.rn.f32 %f25795, %f65540, %f65541, %f25791;
	// end inline asm
	// begin inline asm
	fma.rn.f32 %f25799, %f65536, %f65541, %f25787;
	// end inline asm
	// begin inline asm
	fma.rn.f32 %f25803, %f65532, %f65537, %f25799;
	// end inline asm
	// begin inline asm
	fma.rn.f32 %f25807, %f65536, %f65537, %f25795;
	// end inline asm
	// begin inline asm
	fma.rn.f32 %f25811, %f65540, %f65541, %f25807;
	// end inline asm
	// begin inline asm
	fma.rn.f32 %f25815, %f65536, %f65541, %f25803;
	// end inline asm
	// begin inline asm
	fma.rn.f32 %f25819, %f65532, %f65537, %f25815;
	// end inline asm
	// begin inline asm
	fma.rn.f32 %f25823, %f65536, %f65537, %f25811;
	// end inline asm
	// begin inline asm
	fma.rn.f32 %f25827, %f65540, %f65541, %f25823;
	// end inline asm
	// begin inline asm
	fma.rn.f32 %f25831, %f65536, %f65541, %f25819;
	// end inline asm
	// begin inline asm
	fma.rn.f32 %f25835, %f65532, %f65537, %f25831;
	// end inline asm
	// begin inline asm
	fma.rn.f32 %f25839, %f65536, %f65537, %f25827;
	// end inline asm
	// begin inline asm
	fma.rn.f32 %f25843, %f65540, %f65541, %f25839;
	// end inline asm
	// begin inline asm
	fma.rn.f32 %f25847, %f65536, %f65541, %f25835;
	// end inline asm
	// begin inline asm
	fma.rn.f32 %f25851, %f65532, %f65537, %f25847;
	// end inline asm
	// begin inline asm
	fma.rn.f32 %f25855, %f65536, %f65537, %f25843;
	// end inline asm
	// begin inline asm
	fma.rn.f32 %f25859, %f65540, %f65541, %f25855;
	// end inline asm
	// begin inline asm
	fma.rn.f32 %f25863, %f65536, %f65541, %f25851;
	// end inline asm
	// begin inline asm
	fma.rn.f32 %f25867, %f65532, %f65537, %f25863;
	// end inline asm
	// begin inline asm
	fma.rn.f32 %f25871, %f65536, %f65537, %f25859;
	// end inline asm
	// begin inline asm
	fma.rn.f32 %f25875, %f65540, %f65541, %f25871;
	// end inline asm
	// begin inline asm
	fma.rn.f32 %f25879, %f65536, %f65541, %f25867;
	// end inline asm
	// begin inline asm
	fma.rn.f32 %f25883, %f65532, %f65537, %f25879;
	// end inline asm
	// begin inline asm
	fma.rn.f32 %f25887, %f65536, %f65537, %f25875;
	// end inline asm
	// begin inline asm
	fma.rn.f32 %f25891, %f65540, %f65541, %f25887;
	// end inline asm
	// begin inline asm
	fma.rn.f32 %f25895, %f65536, %f65541, %f25883;
	// end inline asm
	// begin inline asm
	fma.rn.f32 %f25899, %f65532, %f65537, %f25895;
	// end inline asm
	// begin inline asm
	fma.rn.f32 %f25903, %f65536, %f65537, %f25891;
	// end inline asm
	// begin inline asm
	fma.rn.f32 %f25907, %f65540, %f65541, %f25903;
	// end inline asm
	// begin inline asm
	fma.rn.f32 %f25911, %f65536, %f65541, %f25899;
	// end inline asm
	// begin inline asm
	fma.rn.f32 %f25915, %f65532, %f65537, %f25911;
	// end inline asm
	// begin inline asm
	fma.rn.f32 %f25919, %f65536, %f65537, %f25907;
	// end inline asm
	// begin inline asm
	fma.rn.f32 %f25923, %f65540, %f65541, %f25919;
	// end inline asm
	// begin inline asm
	fma.rn.f32 %f25927, %f65536, %f65541, %f25915;
	// end inline asm
	// begin inline asm
	fma.rn.f32 %f25931, %f65532, %f65537, %f25927;
	// end inline asm
	// begin inline asm
	fma.rn.f32 %f25935, %f65536, %f65537, %f25923;
	// end inline asm
	// begin inline asm
	fma.rn.f32 %f25939, %f65540, %f65541, %f25935;
	// end inline asm
	// begin inline asm
	fma.rn.f32 %f25943, %f65536, %f65541, %f25931;
	// end inline asm
	// begin inline asm
	fma.rn.f32 %f25947, %f65532, %f65537, %f25943;
	// end inline asm
	// begin inline asm
	fma.rn.f32 %f25951, %f65536, %f65537, %f25939;
	// end inline asm
	// begin inline asm
	fma.rn.f32 %f25955, %f65540, %f65541, %f25951;
	// end inline asm
	// begin inline asm
	fma.rn.f32 %f25959, %f65536, %f65541, %f25947;
	// end inline asm
	// begin inline asm
	fma.rn.f32 %f25963, %f65532, %f65537, %f25959;
	// end inline asm
	// begin inline asm
	fma.rn.f32 %f25967, %f65536, %f65537, %f25955;
	// end inline asm
	// begin inline asm
	fma.rn.f32 %f25971, %f65540, %f65541, %f25967;
	// end inline asm
	// begin inline asm
	fma.rn.f32 %f25975, %f65536, %f65541, %f25963;
	// end inline asm
	// begin inline asm
	fma.rn.f32 %f25979, %f65532, %f65537, %f25975;
	// end inline asm
	// begin inline asm
	fma.rn.f32 %f25983, %f65536, %f65537, %f25971;
	// end inline asm
	// begin inline asm
	fma.rn.f32 %f25987, %f65540, %f65541, %f25983;
	// end inline asm
	// begin inline asm
	fma.rn.f32 %f25991, %f65536, %f65541, %f25979;
	// end inline asm
	// begin inline asm
	fma.rn.f32 %f25995, %f65532, %f65537, %f25991;
	// end inline asm
	// begin inline asm
	fma.rn.f32 %f25999, %f65536, %f65537, %f25987;
	// end inline asm
	// begin inline asm
	fma.rn.f32 %f26003, %f65540, %f65541, %f25999;
	// end inline asm
	// begin inline asm
	fma.rn.f32 %f26007, %f65536, %f65541, %f25995;
	// end inline asm
	// begin inline asm
	fma.rn.f32 %f26011, %f65532, %f65537, %f26007;
	// end inline asm
	// begin inline asm
	fma.rn.f32 %f26015, %f65536, %f65537, %f26003;
	// end inline asm
	// begin inline asm
	fma.rn.f32 %f26019, %f65540, %f65541, %f26015;
	// end inline asm
	// begin inline asm
	fma.rn.f32 %f26023, %f65536, %f65541, %f26011;
	// end inline asm
	// begin inline asm
	fma.rn.f32 %f26027, %f65532, %f65537, %f26023;
	// end inline asm
	// begin inline asm
	fma.rn.f32 %f26031, %f65536, %f65537, %f26019;
	// end inline asm
	// begin inline asm
	fma.rn.f32 %f26035, %f65540, %f65541, %f26031;
	// end inline asm
	// begin inline asm
	fma.rn.f32 %f26039, %f65536, %f65541, %f26027;
	// end inline asm
	// begin inline asm
	fma.rn.f32 %f26043, %f65532, %f65537, %f26039;
	// end inline asm
	// begin inline asm
	fma.rn.f32 %f26047, %f65536, %f65537, %f26035;
	// end inline asm
	// begin inline asm
	fma.rn.f32 %f26051, %f65540, %f65541, %f26047;
	// end inline asm
	// begin inline asm
	fma.rn.f32 %f26055, %f65536, %f65541, %f26043;
	// end inline asm
	// begin inline asm
	fma.rn.f32 %f26059, %f65532, %f65537, %f26055;
	// end inline asm
	// begin inline asm
	fma.rn.f32 %f26063, %f65536, %f65537, %f26051;
	// end inline asm
	// begin inline asm
	fma.rn.f32 %f26067, %f65540, %f65541, %f26063;
	// end inline asm
	// begin inline asm
	fma.rn.f32 %f26071, %f65536, %f65541, %f26059;
	// end inline asm
	// begin inline asm
	fma.rn.f32 %f26075, %f65532, %f65537, %f26071;
	// end inline asm
	// begin inline asm
	fma.rn.f32 %f26079, %f65536, %f65537, %f26067;
	// end inline asm
	// begin inline asm
	fma.rn.f32 %f26083, %f65540, %f65541, %f26079;
	// end inline asm
	// begin inline asm
	fma.rn.f32 %f26087, %f65536, %f65541, %f26075;
	// end inline asm
	// begin inline asm
	fma.rn.f32 %f26091, %f65532, %f65537, %f26087;
	// end inline asm
	// begin inline asm
	fma.rn.f32 %f26095, %f65536, %f65537, %f26083;
	// end inline asm
	// begin inline asm
	fma.rn.f32 %f26099, %f65540, %f65541, %f26095;
	// end inline asm
	// begin inline asm
	fma.rn.f32 %f26103, %f65536, %f65541, %f26091;
	// end inline asm
	// begin inline asm
	fma.rn.f32 %f26107, %f65532, %f65537, %f26103;
	// end inline asm
	// begin inline asm
	fma.rn.f32 %f26111, %f65536, %f65537, %f26099;
	// end inline asm
	// begin inline asm
	fma.rn.f32 %f26115, %f65540, %f65541, %f26111;
	// end inline asm
	// begin inline asm
	fma.rn.f32 %f26119, %f65536, %f65541, %f26107;
	// end inline asm
	// begin inline asm
	fma.rn.f32 %f26123, %f65532, %f65537, %f26119;
	// end inline asm
	// begin inline asm
	fma.rn.f32 %f26127, %f65536, %f65537, %f26115;
	// end inline asm
	// begin inline asm
	fma.rn.f32 %f26131, %f65540, %f65541, %f26127;
	// end inline asm
	// begin inline asm
	fma.rn.f32 %f26135, %f65536, %f65541, %f26123;
	// end inline asm
	// begin inline asm
	fma.rn.f32 %f26139, %f65532, %f65537, %f26135;
	// end inline asm
	// begin inline asm
	fma.rn.f32 %f26143, %f65536, %f65537, %f26131;
	// end inline asm
	// begin inline asm
	fma.rn.f32 %f26147, %f65540, %f65541, %f26143;
	// end inline asm
	// begin inline asm
	fma.rn.f32 %f26151, %f65536, %f65541, %f26139;
	// end inline asm
	// begin inline asm
	fma.rn.f32 %f26155, %f65532, %f65537, %f26151;
	// end inline asm
	// begin inline asm
	fma.rn.f32 %f26159, %f65536, %f65537, %f26147;
	// end inline asm
	// begin inline asm
	fma.rn.f32 %f26163, %f65540, %f65541, %f26159;
	// end inline asm
	// begin inline asm
	fma.rn.f32 %f26167, %f65536, %f65541, %f26155;
	// end inline asm
	// begin inline asm
	fma.rn.f32 %f26171, %f65532, %f65537, %f26167;
	// end inline asm
	// begin inline asm
	fma.rn.f32 %f26175, %f65536, %f65537, %f26163;
	// end inline asm
	// begin inline asm
	fma.rn.f32 %f26179, %f65540, %f65541, %f26175;
	// end inline asm
	// begin inline asm
	fma.rn.f32 %f26183, %f65536, %f65541, %f26171;
	// end inline asm
	// begin inline asm
	fma.rn.f32 %f26187, %f65532, %f65537, %f26183;
	// end inline asm
	// begin inline asm
	fma.rn.f32 %f26191, %f65536, %f65537, %f26179;
	// end inline asm
	// begin inline asm
	fma.rn.f32 %f26195, %f65540, %f65541, %f26191;
	// end inline asm
	// begin inline asm
	fma.rn.f32 %f26199, %f65536, %f65541, %f26187;
	// end inline asm
	// begin inline asm
	fma.rn.f32 %f26203, %f65532, %f65537, %f26199;
	// end inline asm
	// begin inline asm
	fma.rn.f32 %f26207, %f65536, %f65537, %f26195;
	// end inline asm
	// begin inline asm
	fma.rn.f32 %f26211, %f65540, %f65541, %f26207;
	// end inline asm
	// begin inline asm
	fma.rn.f32 %f26215, %f65536, %f65541, %f26203;
	// end inline asm
	// begin inline asm
	fma.rn.f32 %f26219, %f65532, %f65537, %f26215;
	// end inline asm
	// begin inline asm
	fma.rn.f32 %f26223, %f65536, %f65537, %f26211;
	// end inline asm
	// begin inline asm
	fma.rn.f32 %f26227, %f65540, %f65541, %f26223;
	// end inline asm
	// begin inline asm
	fma.rn.f32 %f26231, %f65536, %f65541, %f26219;
	// end inline asm
	// begin inline asm
	fma.rn.f32 %f26235, %f65532, %f65537, %f26231;
	// end inline asm
	// begin inline asm
	fma.rn.f32 %f26239, %f65536, %f65537, %f26227;
	// end inline asm
	// begin inline asm
	fma.rn.f32 %f26243, %f65540, %f65541, %f26239;
	// end inline asm
	// begin inline asm
	fma.rn.f32 %f26247, %f65536, %f65541, %f26235;
	// end inline asm
	// begin inline asm
	fma.rn.f32 %f26251, %f65532, %f65537, %f26247;
	// end inline asm
	// begin inline asm
	fma.rn.f32 %f26255, %f65536, %f65537, %f26243;
	// end inline asm
	// begin inline asm
	fma.rn.f32 %f26259, %f65540, %f65541, %f26255;
	// end inline asm
	// begin inline asm
	fma.rn.f32 %f26263, %f65536, %f65541, %f26251;
	// end inline asm
	// begin inline asm
	fma.rn.f32 %f26267, %f65532, %f65537, %f26263;
	// end inline asm
	// begin inline asm
	fma.rn.f32 %f26271, %f65536, %f65537, %f26259;
	// end inline asm
	// begin inline asm
	fma.rn.f32 %f26275, %f65540, %f65541, %f26271;
	// end inline asm
	// begin inline asm
	fma.rn.f32 %f26279, %f65536, %f65541, %f26267;
	// end inline asm
	// begin inline asm
	fma.rn.f32 %f26283, %f65532, %f65537, %f26279;
	// end inline asm
	// begin inline asm
	fma.rn.f32 %f26287, %f65536, %f65537, %f26275;
	// end inline asm
	// begin inline asm
	fma.rn.f32 %f26291, %f65540, %f65541, %f26287;
	// end inline asm
	// begin inline asm
	fma.rn.f32 %f26295, %f65536, %f65541, %f26283;
	// end inline asm
	// begin inline asm
	fma.rn.f32 %f26299, %f65532, %f65537, %f26295;
	// end inline asm
	// begin inline asm
	fma.rn.f32 %f26303, %f65536, %f65537, %f26291;
	// end inline asm
	// begin inline asm
	fma.rn.f32 %f26307, %f65540, %f65541, %f26303;
	// end inline asm
	// begin inline asm
	fma.rn.f32 %f26311, %f65536, %f65541, %f26299;
	// end inline asm
	// begin inline asm
	fma.rn.f32 %f26315, %f65532, %f65537, %f26311;
	// end inline asm
	// begin inline asm
	fma.rn.f32 %f26319, %f65536, %f65537, %f26307;
	// end inline asm
	// begin inline asm
	fma.rn.f32 %f26323, %f65540, %f65541, %f26319;
	// end inline asm
	// begin inline asm
	fma.rn.f32 %f26327, %f65536, %f65541, %f26315;
	// end inline asm
	// begin inline asm
	fma.rn.f32 %f26331, %f65532, %f65537, %f26327;
	// end inline asm
	// begin inline asm
	fma.rn.f32 %f26335, %f65536, %f65537, %f26323;
	// end inline asm
	// begin inline asm
	fma.rn.f32 %f26339, %f65540, %f65541, %f26335;
	// end inline asm
	// begin inline asm
	fma.rn.f32 %f26343, %f65536, %f65541, %f26331;
	// end inline asm
	// begin inline asm
	fma.rn.f32 %f26347, %f65532, %f65537, %f26343;
	// end inline asm
	// begin inline asm
	fma.rn.f32 %f26351, %f65536, %f65537, %f26339;
	// end inline asm
	// begin inline asm
	fma.rn.f32 %f26355, %f65540, %f65541, %f26351;
	// end inline asm
	// begin inline asm
	fma.rn.f32 %f26359, %f65536, %f65541, %f26347;
	// end inline asm
	// begin inline asm
	fma.rn.f32 %f26363, %f65532, %f65537, %f26359;
	// end inline asm
	// begin inline asm
	fma.rn.f32 %f26367, %f65536, %f65537, %f26355;
	// end inline asm
	// begin inline asm
	fma.rn.f32 %f26371, %f65540, %f65541, %f26367;
	// end inline asm
	// begin inline asm
	fma.rn.f32 %f26375, %f65536, %f65541, %f26363;
	// end inline asm
	// begin inline asm
	fma.rn.f32 %f26379, %f65532, %f65537, %f26375;
	// end inline asm
	// begin inline asm
	fma.rn.f32 %f26383, %f65536, %f65537, %f26371;
	// end inline asm
	// begin inline asm
	fma.rn.f32 %f26387, %f65540, %f65541, %f26383;
	// end inline asm
	// begin inline asm
	fma.rn.f32 %f26391, %f65536, %f65541, %f26379;
	// end inline asm
	// begin inline asm
	fma.rn.f32 %f26395, %f65532, %f65537, %f26391;
	// end inline asm
	// begin inline asm
	fma.rn.f32 %f26399, %f65536, %f65537, %f26387;
	// end inline asm
	// begin inline asm
	fma.rn.f32 %f26403, %f65540, %f65541, %f26399;
	// end inline asm
	// begin inline asm
	fma.rn.f32 %f26407, %f65536, %f65541, %f26395;
	// end inline asm
	// begin inline asm
	fma.rn.f32 %f26411, %f65532, %f65537, %f26407;
	// end inline asm
	// begin inline asm
	fma.rn.f32 %f26415, %f65536, %f65537, %f26403;
	// end inline asm
	// begin inline asm
	fma.rn.f32 %f26419, %f65540, %f65541, %f26415;
	// end inline asm
	// begin inline asm
	fma.rn.f32 %f26423, %f65536, %f65541, %f26411;
	// end inline asm
	// begin inline asm
	fma.rn.f32 %f26427, %f65532, %f65537, %f26423;
	// end inline asm
	// begin inline asm
	fma.rn.f32 %f26431, %f65536, %f65537, %f26419;
	// end inline asm
	// begin inline asm
	fma.rn.f32 %f26435, %f65540, %f65541, %f26431;
	// end inline asm
	// begin inline asm
	fma.rn.f32 %f26439, %f65536, %f65541, %f26427;
	// end inline asm
	// begin inline asm
	fma.rn.f32 %f26443, %f65532, %f65537, %f26439;
	// end inline asm
	// begin inline asm
	fma.rn.f32 %f26447, %f65536, %f65537, %f26435;
	// end inline asm
	// begin inline asm
	fma.rn.f32 %f26451, %f65540, %f65541, %f26447;
	// end inline asm
	// begin inline asm
	fma.rn.f32 %f26455, %f65536, %f65541, %f26443;
	// end inline asm
	// begin inline asm
	fma.rn.f32 %f26459, %f65532, %f65537, %f26455;
	// end inline asm
	// begin inline asm
	fma.rn.f32 %f26463, %f65536, %f65537, %f26451;
	// end inline asm
	// begin inline asm
	fma.rn.f32 %f26467, %f65540, %f65541, %f26463;
	// end inline asm
	// begin inline asm
	fma.rn.f32 %f26471, %f65536, %f65541, %f26459;
	// end inline asm
	// begin inline asm
	fma.rn.f32 %f26475, %f65532, %f65537, %f26471;
	// end inline asm
	// begin inline asm
	fma.rn.f32 %f26479, %f65536, %f65537, %f26467;
	// end inline asm
	// begin inline asm
	fma.rn.f32 %f26483, %f65540, %f65541, %f26479;
	// end inline asm
	// begin inline asm
	fma.rn.f32 %f26487, %f65536, %f65541, %f26475;
	// end inline asm
	// begin inline asm
	fma.rn.f32 %f26491, %f65532, %f65537, %f26487;
	// end inline asm
	// begin inline asm
	fma.rn.f32 %f26495, %f65536, %f65537, %f26483;
	// end inline asm
	// begin inline asm
	fma.rn.f32 %f26499, %f65540, %f65541, %f26495;
	// end inline asm
	// begin inline asm
	fma.rn.f32 %f26503, %f65536, %f65541, %f26491;
	// end inline asm
	// begin inline asm
	fma.rn.f32 %f26507, %f65532, %f65537, %f26503;
	// end inline asm
	// begin inline asm
	fma.rn.f32 %f26511, %f65536, %f65537, %f26499;
	// end inline asm
	// begin inline asm
	fma.rn.f32 %f26515, %f65540, %f65541, %f26511;
	// end inline asm
	// begin inline asm
	fma.rn.f32 %f26519, %f65536, %f65541, %f26507;
	// end inline asm
	// begin inline asm
	fma.rn.f32 %f26523, %f65532, %f65537, %f26519;
	// end inline asm
	// begin inline asm
	fma.rn.f32 %f26527, %f65536, %f65537, %f26515;
	// end inline asm
	// begin inline asm
	fma.rn.f32 %f26531, %f65540, %f65541, %f26527;
	// end inline asm
	// begin inline asm
	fma.rn.f32 %f26535, %f65536, %f65541, %f26523;
	// end inline asm
	// begin inline asm
	fma.rn.f32 %f26539, %f65532, %f65537, %f26535;
	// end inline asm
	// begin inline asm
	fma.rn.f32 %f26543, %f65536, %f65537, %f26531;
	// end inline asm
	// begin inline asm
	fma.rn.f32 %f26547, %f65540, %f65541, %f26543;
	// end inline asm
	// begin inline asm
	fma.rn.f32 %f26551, %f65536, %f65541, %f26539;
	// end inline asm
	// begin inline asm
	fma.rn.f32 %f26555, %f65532, %f65537, %f26551;
	// end inline asm
	// begin inline asm
	fma.rn.f32 %f26559, %f65536, %f65537, %f26547;
	// end inline asm
	// begin inline asm
	fma.rn.f32 %f26563, %f65540, %f65541, %f26559;
	// end inline asm
	// begin inline asm
	fma.rn.f32 %f26567, %f65536, %f65541, %f26555;
	// end inline asm
	// begin inline asm
	fma.rn.f32 %f26571, %f65532, %f65537, %f26567;
	// end inline asm
	// begin inline asm
	fma.rn.f32 %f26575, %f65536, %f65537, %f26563;
	// end inline asm
	// begin inline asm
	fma.rn.f32 %f26579, %f65540, %f65541, %f26575;
	// end inline asm
	// begin inline asm
	fma.rn.f32 %f26583, %f65536, %f65541, %f26571;
	// end inline asm
	// begin inline asm
	fma.rn.f32 %f26587, %f65532, %f65537, %f26583;
	// end inline asm
	// begin inline asm
	fma.rn.f32 %f26591, %f65536, %f65537, %f26579;
	// end inline asm
	// begin inline asm
	fma.rn.f32 %f26595, %f65540, %f65541, %f26591;
	// end inline asm
	// begin inline asm
	fma.rn.f32 %f26599, %f65536, %f65541, %f26587;
	// end inline asm
	// begin inline asm
	fma.rn.f32 %f26603, %f65532, %f65537, %f26599;
	// end inline asm
	// begin inline asm
	fma.rn.f32 %f26607, %f65536, %f65537, %f26595;
	// end inline asm
	// begin inline asm
	fma.rn.f32 %f26611, %f65540, %f65541, %f26607;
	// end inline asm
	// begin inline asm
	fma.rn.f32 %f26615, %f65536, %f65541, %f26603;
	// end inline asm
	// begin inline asm
	fma.rn.f32 %f26619, %f65532, %f65537, %f26615;
	// end inline asm
	// begin inline asm
	fma.rn.f32 %f26623, %f65536, %f65537, %f26611;
	// end inline asm
	// begin inline asm
	fma.rn.f32 %f26627, %f65540, %f65541, %f26623;
	// end inline asm
	// begin inline asm
	fma.rn.f32 %f26631, %f65536, %f65541, %f26619;
	// end inline asm
	// begin inline asm
	fma.rn.f32 %f26635, %f65532, %f65537, %f26631;
	// end inline asm
	// begin inline asm
	fma.rn.f32 %f26639, %f65536, %f65537, %f26627;
	// end inline asm
	// begin inline asm
	fma.rn.f32 %f26643, %f65540, %f65541, %f26639;
	// end inline asm
	// begin inline asm
	fma.rn.f32 %f26647, %f65536, %f65541, %f26635;
	// end inline asm
	// begin inline asm
	fma.rn.f32 %f26651, %f65532, %f65537, %f26647;
	// end inline asm
	// begin inline asm
	fma.rn.f32 %f26655, %f65536, %f65537, %f26643;
	// end inline asm
	// begin inline asm
	fma.rn.f32 %f26659, %f65540, %f65541, %f26655;
	// end inline asm
	// begin inline asm
	fma.rn.f32 %f26663, %f65536, %f65541, %f26651;
	// end inline asm
	// begin inline asm
	fma.rn.f32 %f26667, %f65532, %f65537, %f26663;
	// end inline asm
	// begin inline asm
	fma.rn.f32 %f26671, %f65536, %f65537, %f26659;
	// end inline asm
	// begin inline asm
	fma.rn.f32 %f26675, %f65540, %f65541, %f26671;
	// end inline asm
	// begin inline asm
	fma.rn.f32 %f26679, %f65536, %f65541, %f26667;
	// end inline asm
	// begin inline asm
	fma.rn.f32 %f26683, %f65532, %f65537, %f26679;
	// end inline asm
	// begin inline asm
	fma.rn.f32 %f26687, %f65536, %f65537, %f26675;
	// end inline asm
	// begin inline asm
	fma.rn.f32 %f26691, %f65540, %f65541, %f26687;
	// end inline asm
	// begin inline asm
	fma.rn.f32 %f26695, %f65536, %f65541, %f26683;
	// end inline asm
	// begin inline asm
	fma.rn.f32 %f26699, %f65532, %f65537, %f26695;
	// end inline asm
	// begin inline asm
	fma.rn.f32 %f26703, %f65536, %f65537, %f26691;
	// end inline asm
	// begin inline asm
	fma.rn.f32 %f26707, %f65540, %f65541, %f26703;
	// end inline asm
	// begin inline asm
	fma.rn.f32 %f26711, %f65536, %f65541, %f26699;
	// end inline asm
	// begin inline asm
	fma.rn.f32 %f26715, %f65532, %f65537, %f26711;
	// end inline asm
	// begin inline asm
	fma.rn.f32 %f26719, %f65536, %f65537, %f26707;
	// end inline asm
	// begin inline asm
	fma.rn.f32 %f26723, %f65540, %f65541, %f26719;
	// end inline asm
	// begin inline asm
	fma.rn.f32 %f26727, %f65536, %f65541, %f26715;
	// end inline asm
	// begin inline asm
	fma.rn.f32 %f26731, %f65532, %f65537, %f26727;
	// end inline asm
	// begin inline asm
	fma.rn.f32 %f26735, %f65536, %f65537, %f26723;
	// end inline asm
	// begin inline asm
	fma.rn.f32 %f26739, %f65540, %f65541, %f26735;
	// end inline asm
	// begin inline asm
	fma.rn.f32 %f26743, %f65536, %f65541, %f26731;
	// end inline asm
	// begin inline asm
	fma.rn.f32 %f26747, %f65532, %f65537, %f26743;
	// end inline asm
	// begin inline asm
	fma.rn.f32 %f26751, %f65536, %f65537, %f26739;
	// end inline asm
	// begin inline asm
	fma.rn.f32 %f26755, %f65540, %f65541, %f26751;
	// end inline asm
	// begin inline asm
	fma.rn.f32 %f26759, %f65536, %f65541, %f26747;
	// end inline asm
	// begin inline asm
	fma.rn.f32 %f26763, %f65532, %f65537, %f26759;
	// end inline asm
	// begin inline asm
	fma.rn.f32 %f26767, %f65536, %f65537, %f26755;
	// end inline asm
	// begin inline asm
	fma.rn.f32 %f26771, %f65540, %f65541, %f26767;
	// end inline asm
	// begin inline asm
	fma.rn.f32 %f26775, %f65536, %f65541, %f26763;
	// end inline asm
	// begin inline asm
	fma.rn.f32 %f26779, %f65532, %f65537, %f26775;
	// end inline asm
	// begin inline asm
	fma.rn.f32 %f26783, %f65536, %f65537, %f26771;
	// end inline asm
	// begin inline asm
	fma.rn.f32 %f26787, %f65540, %f65541, %f26783;
	// end inline asm
	// begin inline asm
	fma.rn.f32 %f26791, %f65536, %f65541, %f26779;
	// end inline asm
	// begin inline asm
	fma.rn.f32 %f26795, %f65532, %f65537, %f26791;
	// end inline asm
	// begin inline asm
	fma.rn.f32 %f26799, %f65536, %f65537, %f26787;
	// end inline asm
	// begin inline asm
	fma.rn.f32 %f26803, %f65540, %f65541, %f26799;
	// end inline asm
	// begin inline asm
	fma.rn.f32 %f26807, %f65536, %f65541, %f26795;
	// end inline asm
	// begin inline asm
	fma.rn.f32 %f26811, %f65532, %f65537, %f26807;
	// end inline asm
	// begin inline asm
	fma.rn.f32 %f26815, %f65536, %f65537, %f26803;
	// end inline asm
	// begin inline asm
	fma.rn.f32 %f26819, %f65540, %f65541, %f26815;
	// end inline asm
	// begin inline asm
	fma.rn.f32 %f26823, %f65536, %f65541, %f26811;
	// end inline asm
	// begin inline asm
	fma.rn.f32 %f26827, %f65532, %f65537, %f26823;
	// end inline asm
	// begin inline asm
	fma.rn.f32 %f26831, %f65536, %f65537, %f26819;
	// end inline asm
	// begin inline asm
	fma.rn.f32 %f26835, %f65540, %f65541, %f26831;
	// end inline asm
	// begin inline asm
	fma.rn.f32 %f26839, %f65536, %f65541, %f26827;
	// end inline asm
	// begin inline asm
	fma.rn.f32 %f26843, %f65532, %f65537, %f26839;
	// end inline asm
	// begin inline asm
	fma.rn.f32 %f26847, %f65536, %f65537, %f26835;
	// end inline asm
	// begin inline asm
	fma.rn.f32 %f26851, %f65540, %f65541, %f26847;
	// end inline asm
	// begin inline asm
	fma.rn.f32 %f26855, %f65536, %f65541, %f26843;
	// end inline asm
	// begin inline asm
	fma.rn.f32 %f26859, %f65532, %f65537, %f26855;
	// end inline asm
	// begin inline asm
	fma.rn.f32 %f26863, %f65536, %f65537, %f26851;
	// end inline asm
	// begin inline asm
	fma.rn.f32 %f26867, %f65540, %f65541, %f26863;
	// end inline asm
	// begin inline asm
	fma.rn.f32 %f26871, %f65536, %f65541, %f26859;
	// end inline asm
	// begin inline asm
	fma.rn.f32 %f26875, %f65532, %f65537, %f26871;
	// end inline asm
	// begin inline asm
	fma.rn.f32 %f26879, %f65536, %f65537, %f26867;
	// end inline asm
	// begin inline asm
	fma.rn.f32 %f26883, %f65540, %f65541, %f26879;
	// end inline asm
	// begin inline asm
	fma.rn.f32 %f26887, %f65536, %f65541, %f26875;
	// end inline asm
	// begin inline asm
	fma.rn.f32 %f26891, %f65532, %f65537, %f26887;
	// end inline asm
	// begin inline asm
	fma.rn.f32 %f26895, %f65536, %f65537, %f26883;
	// end inline asm
	// begin inline asm
	fma.rn.f32 %f26899, %f65540, %f65541, %f26895;
	// end inline asm
	// begin inline asm
	fma.rn.f32 %f26903, %f65536, %f65541, %f26891;
	// end inline asm
	// begin inline asm
	fma.rn.f32 %f26907, %f65532, %f65537, %f26903;
	// end inline asm
	// begin inline asm
	fma.rn.f32 %f26911, %f65536, %f65537, %f26899;
	// end inline asm
	// begin inline asm
	fma.rn.f32 %f26915, %f65540, %f65541, %f26911;
	// end inline asm
	// begin inline asm
	fma.rn.f32 %f26919, %f65536, %f65541, %f26907;
	// end inline asm
	// begin inline asm
	fma.rn.f32 %f26923, %f65532, %f65537, %f26919;
	// end inline asm
	// begin inline asm
	fma.rn.f32 %f26927, %f65536, %f65537, %f26915;
	// end inline asm
	// begin inline asm
	fma.rn.f32 %f26931, %f65540, %f65541, %f26927;
	// end inline asm
	// begin inline asm
	fma.rn.f32 %f26935, %f65536, %f65541, %f26923;
	// end inline asm
	// begin inline asm
	fma.rn.f32 %f26939, %f65532, %f65537, %f26935;
	// end inline asm
	// begin inline asm
	fma.rn.f32 %f26943, %f65536, %f65537, %f26931;
	// end inline asm
	// begin inline asm
	fma.rn.f32 %f26947, %f65540, %f65541, %f26943;
	// end inline asm
	// begin inline asm
	fma.rn.f32 %f26951, %f65536, %f65541, %f26939;
	// end inline asm
	// begin inline asm
	fma.rn.f32 %f26955, %f65532, %f65537, %f26951;
	// end inline asm
	// begin inline asm
	fma.rn.f32 %f26959, %f65536, %f65537, %f26947;
	// end inline asm
	// begin inline asm
	fma.rn.f32 %f26963, %f65540, %f65541, %f26959;
	// end inline asm
	// begin inline asm
	fma.rn.f32 %f26967, %f65536, %f65541, %f26955;
	// end inline asm
	// begin inline asm
	fma.rn.f32 %f26971, %f65532, %f65537, %f26967;
	// end inline asm
	// begin inline asm
	fma.rn.f32 %f26975, %f65536, %f65537, %f26963;
	// end inline asm
	// begin inline asm
	fma.rn.f32 %f26979, %f65540, %f65541, %f26975;
	// end inline asm
	// begin inline asm
	fma.rn.f32 %f26983, %f65536, %f65541, %f26971;
	// end inline asm
	// begin inline asm
	fma.rn.f32 %f26987, %f65532, %f65537, %f26983;
	// end inline asm
	// begin inline asm
	fma.rn.f32 %f26991, %f65536, %f65537, %f26979;
	// end inline asm
	// begin inline asm
	fma.rn.f32 %f26995, %f65540, %f65541, %f26991;
	// end inline asm
	// begin inline asm
	fma.rn.f32 %f26999, %f65536, %f65541, %f26987;
	// end inline asm
	// begin inline asm
	fma.rn.f32 %f27003, %f65532, %f65537, %f26999;
	// end inline asm
	// begin inline asm
	fma.rn.f32 %f27007, %f65536, %f65537, %f26995;
	// end inline asm
	// begin inline asm
	fma.rn.f32 %f27011, %f65540, %f65541, %f27007;
	// end inline asm
	// begin inline asm
	fma.rn.f32 %f27015, %f65536, %f65541, %f27003;
	// end inline asm
	// begin inline asm
	fma.rn.f32 %f27019, %f65532, %f65537, %f27015;
	// end inline asm
	// begin inline asm
	fma.rn.f32 %f27023, %f65536, %f65537, %f27011;
	// end inline asm
	// begin inline asm
	fma.rn.f32 %f27027, %f65540, %f65541, %f27023;
	// end inline asm
	// begin inline asm
	fma.rn.f32 %f27031, %f65536, %f65541, %f27019;
	// end inline asm
	// begin inline asm
	fma.rn.f32 %f27035, %f65532, %f65537, %f27031;
	// end inline asm
	// begin inline asm
	fma.rn.f32 %f27039, %f65536, %f65537, %f27027;
	// end inline asm
	// begin inline asm
	fma.rn.f32 %f27043, %f65540, %f65541, %f27039;
	// end inline asm
	// begin inline asm
	fma.rn.f32 %f27047, %f65536, %f65541, %f27035;
	// end inline asm
	// begin inline asm
	fma.rn.f32 %f27051, %f65532, %f65537, %f27047;
	// end inline asm
	// begin inline asm
	fma.rn.f32 %f27055, %f65536, %f65537, %f27043;
	// end inline asm
	// begin inline asm
	fma.rn.f32 %f27059, %f65540, %f65541, %f27055;
	// end inline asm
	// begin inline asm
	fma.rn.f32 %f27063, %f65536, %f65541, %f27051;
	// end inline asm
	// begin inline asm
	fma.rn.f32 %f27067, %f65532, %f65537, %f27063;
	// end inline asm
	// begin inline asm
	fma.rn.f32 %f27071, %f65536, %f65537, %f27059;
	// end inline asm
	// begin inline asm
	fma.rn.f32 %f27075, %f65540, %f65541, %f27071;
	// end inline asm
	// begin inline asm
	fma.rn.f32 %f27079, %f65536, %f65541, %f27067;
	// end inline asm
	// begin inline asm
	fma.rn.f32 %f27083, %f65532, %f65537, %f27079;
	// end inline asm
	// begin inline asm
	fma.rn.f32 %f27087, %f65536, %f65537, %f27075;
	// end inline asm
	// begin inline asm
	fma.rn.f32 %f27091, %f65540, %f65541, %f27087;
	// end inline asm
	// begin inline asm
	fma.rn.f32 %f27095, %f65536, %f65541, %f27083;
	// end inline asm
	// begin inline asm
	fma.rn.f32 %f27099, %f65532, %f65537, %f27095;
	// end inline asm
	// begin inline asm
	fma.rn.f32 %f27103, %f65536, %f65537, %f27091;
	// end inline asm
	// begin inline asm
	fma.rn.f32 %f27107, %f65540, %f65541, %f27103;
	// end inline asm
	// begin inline asm
	fma.rn.f32 %f27111, %f65536, %f65541, %f27099;
	// end inline asm
	// begin inline asm
	fma.rn.f32 %f27115, %f65532, %f65537, %f27111;
	// end inline asm
	// begin inline asm
	fma.rn.f32 %f27119, %f65536, %f65537, %f27107;
	// end inline asm
	// begin inline asm
	fma.rn.f32 %f27123, %f65540, %f65541, %f27119;
	// end inline asm
	// begin inline asm
	fma.rn.f32 %f27127, %f65536, %f65541, %f27115;
	// end inline asm
	// begin inline asm
	fma.rn.f32 %f27131, %f65532, %f65537, %f27127;
	// end inline asm
	// begin inline asm
	fma.rn.f32 %f27135, %f65536, %f65537, %f27123;
	// end inline asm
	// begin inline asm
	fma.rn.f32 %f27139, %f65540, %f65541, %f27135;
	// end inline asm
	// begin inline asm
	fma.rn.f32 %f27143, %f65536, %f65541, %f27131;
	// end inline asm
	// begin inline asm
	fma.rn.f32 %f27147, %f65532, %f65537, %f27143;
	// end inline asm
	// begin inline asm
	fma.rn.f32 %f27151, %f65536, %f65537, %f27139;
	// end inline asm
	// begin inline asm
	fma.rn.f32 %f27155, %f65540, %f65541, %f27151;
	// end inline asm
	// begin inline asm
	fma.rn.f32 %f27159, %f65536, %f65541, %f27147;
	// end inline asm
	// begin inline asm
	fma.rn.f32 %f27163, %f65532, %f65537, %f27159;
	// end inline asm
	// begin inline asm
	fma.rn.f32 %f27167, %f65536, %f65537, %f27155;
	// end inline asm
	// begin inline asm
	fma.rn.f32 %f27171, %f65540, %f65541, %f27167;
	// end inline asm
	// begin inline asm
	fma.rn.f32 %f27175, %f65536, %f65541, %f27163;
	// end inline asm
	// begin inline asm
	fma.rn.f32 %f27179, %f65532, %f65537, %f27175;
	// end inline asm
	// begin inline asm
	fma.rn.f32 %f27183, %f65536, %f65537, %f27171;
	// end inline asm
	// begin inline asm
	fma.rn.f32 %f27187, %f65540, %f65541, %f27183;
	// end inline asm
	// begin inline asm
	fma.rn.f32 %f27191, %f65536, %f65541, %f27179;
	// end inline asm
	// begin inline asm
	fma.rn.f32 %f27195, %f65532, %f65537, %f27191;
	// end inline asm
	// begin inline asm
	fma.rn.f32 %f27199, %f65536, %f65537, %f27187;
	// end inline asm
	// begin inline asm
	fma.rn.f32 %f27203, %f65540, %f65541, %f27199;
	// end inline asm
	// begin inline asm
	fma.rn.f32 %f27207, %f65536, %f65541, %f27195;
	// end inline asm
	// begin inline asm
	fma.rn.f32 %f27211, %f65532, %f65537, %f27207;
	// end inline asm
	// begin inline asm
	fma.rn.f32 %f27215, %f65536, %f65537, %f27203;
	// end inline asm
	// begin inline asm
	fma.rn.f32 %f27219, %f65540, %f65541, %f27215;
	// end inline asm
	// begin inline asm
	fma.rn.f32 %f27223, %f65536, %f65541, %f27211;
	// end inline asm
	// begin inline asm
	fma.rn.f32 %f27227, %f65532, %f65537, %f27223;
	// end inline asm
	// begin inline asm
	fma.rn.f32 %f27231, %f65536, %f65537, %f27219;
	// end inline asm
	// begin inline asm
	fma.rn.f32 %f27235, %f65540, %f65541, %f27231;
	// end inline asm
	// begin inline asm
	fma.rn.f32 %f27239, %f65536, %f65541, %f27227;
	// end inline asm
	// begin inline asm
	fma.rn.f32 %f27243, %f65532, %f65537, %f27239;
	// end inline asm
	// begin inline asm
	fma.rn.f32 %f27247, %f65536, %f65537, %f27235;
	// end inline asm
	// begin inline asm
	fma.rn.f32 %f27251, %f65540, %f65541, %f27247;
	// end inline asm
	// begin inline asm
	fma.rn.f32 %f27255, %f65536, %f65541, %f27243;
	// end inline asm
	// begin inline asm
	fma.rn.f32 %f27259, %f65532, %f65537, %f27255;
	// end inline asm
	// begin inline asm
	fma.rn.f32 %f27263, %f65536, %f65537, %f27251;
	// end inline asm
	// begin inline asm
	fma.rn.f32 %f27267, %f65540, %f65541, %f27263;
	// end inline asm
	// begin inline asm
	fma.rn.f32 %f27271, %f65536, %f65541, %f27259;
	// end inline asm
	// begin inline asm
	fma.rn.f32 %f27275, %f65532, %f65537, %f27271;
	// end inline asm
	// begin inline asm
	fma.rn.f32 %f27279, %f65536, %f65537, %f27267;
	// end inline asm
	// begin inline asm
	fma.rn.f32 %f27283, %f65540, %f65541, %f27279;
	// end inline asm
	// begin inline asm
	fma.rn.f32 %f27287, %f65536, %f65541, %f27275;
	// end inline asm
	// begin inline asm
	fma.rn.f32 %f27291, %f65532, %f65537, %f27287;
	// end inline asm
	// begin inline asm
	fma.rn.f32 %f27295, %f65536, %f65537, %f27283;
	// end inline asm
	// begin inline asm
	fma.rn.f32 %f27299, %f65540, %f65541, %f27295;
	// end inline asm
	// begin inline asm
	fma.rn.f32 %f27303, %f65536, %f65541, %f27291;
	// end inline asm
	// begin inline asm
	fma.rn.f32 %f27307, %f65532, %f65537, %f27303;
	// end inline asm
	// begin inline asm
	fma.rn.f32 %f27311, %f65536, %f65537, %f27299;
	// end inline asm
	// begin inline asm
	fma.rn.f32 %f27315, %f65540, %f65541, %f27311;
	// end inline asm
	// begin inline asm
	fma.rn.f32 %f27319, %f65536, %f65541, %f27307;
	// end inline asm
	// begin inline asm
	fma.rn.f32 %f27323, %f65532, %f65537, %f27319;
	// end inline asm
	// begin inline asm
	fma.rn.f32 %f27327, %f65536, %f65537, %f27315;
	// end inline asm
	// begin inline asm
	fma.rn.f32 %f27331, %f65540, %f65541, %f27327;
	// end inline asm
	// begin inline asm
	fma.rn.f32 %f27335, %f65536, %f65541, %f27323;
	// end inline asm
	// begin inline asm
	fma.rn.f32 %f27339, %f65532, %f65537, %f27335;
	// end inline asm
	// begin inline asm
	fma.rn.f32 %f27343, %f65536, %f65537, %f27331;
	// end inline asm
	// begin inline asm
	fma.rn.f32 %f27347, %f65540, %f65541, %f27343;
	// end inline asm
	// begin inline asm
	fma.rn.f32 %f27351, %f65536, %f65541, %f27339;
	// end inline asm
	// begin inline asm
	fma.rn.f32 %f27355, %f65532, %f65537, %f27351;
	// end inline asm
	// begin inline asm
	fma.rn.f32 %f27359, %f65536, %f65537, %f27347;
	// end inline asm
	// begin inline asm
	fma.rn.f32 %f27363, %f65540, %f65541, %f27359;
	// end inline asm
	// begin inline asm
	fma.rn.f32 %f27367, %f65536, %f65541, %f27355;
	// end inline asm
	// begin inline asm
	fma.rn.f32 %f27371, %f65532, %f65537, %f27367;
	// end inline asm
	// begin inline asm
	fma.rn.f32 %f27375, %f65536, %f65537, %f27363;
	// end inline asm
	// begin inline asm
	fma.rn.f32 %f27379, %f65540, %f65541, %f27375;
	// end inline asm
	// begin inline asm
	fma.rn.f32 %f27383, %f65536, %f65541, %f27371;
	// end inline asm
	// begin inline asm
	fma.rn.f32 %f27387, %f65532, %f65537, %f27383;
	// end inline asm
	// begin inline asm
	fma.rn.f32 %f27391, %f65536, %f65537, %f27379;
	// end inline asm
	// begin inline asm
	fma.rn.f32 %f27395, %f65540, %f65541, %f27391;
	// end inline asm
	// begin inline asm
	fma.rn.f32 %f27399, %f65536, %f65541, %f27387;
	// end inline asm
	// begin inline asm
	fma.rn.f32 %f27403, %f65532, %f65537, %f27399;
	// end inline asm
	// begin inline asm
	fma.rn.f32 %f27407, %f65536, %f65537, %f27395;
	// end inline asm
	// begin inline asm
	fma.rn.f32 %f27411, %f65540, %f65541, %f27407;
	// end inline asm
	// begin inline asm
	fma.rn.f32 %f27415, %f65536, %f65541, %f27403;
	// end inline asm
	// begin inline asm
	fma.rn.f32 %f27419, %f65532, %f65537, %f27415;
	// end inline asm
	// begin inline asm
	fma.rn.f32 %f27423, %f65536, %f65537, %f27411;
	// end inline asm
	// begin inline asm
	fma.rn.f32 %f27427, %f65540, %f65541, %f27423;
	// end inline asm
	// begin inline asm
	fma.rn.f32 %f27431, %f65536, %f65541, %f27419;
	// end inline asm
	// begin inline asm
	fma.rn.f32 %f27435, %f65532, %f65537, %f27431;
	// end inline asm
	// begin inline asm
	fma.rn.f32 %f27439, %f65536, %f65537, %f27427;
	// end inline asm
	// begin inline asm
	fma.rn.f32 %f27443, %f65540, %f65541, %f27439;
	// end inline asm
	// begin inline asm
	fma.rn.f32 %f27447, %f65536, %f65541, %f27435;
	// end inline asm
	// begin inline asm
	fma.rn.f32 %f27451, %f65532, %f65537, %f27447;
	// end inline asm
	// begin inline asm
	fma.rn.f32 %f27455, %f65536, %f65537, %f27443;
	// end inline asm
	// begin inline asm
	fma.rn.f32 %f27459, %f65540, %f65541, %f27455;
	// end inline asm
	// begin inline asm
	fma.rn.f32 %f27463, %f65536, %f65541, %f27451;
	// end inline asm
	// begin inline asm
	fma.rn.f32 %f27467, %f65532, %f65537, %f27463;
	// end inline asm
	// begin inline asm
	fma.rn.f32 %f27471, %f65536, %f65537, %f27459;
	// end inline asm
	// begin inline asm
	fma.rn.f32 %f27475, %f65540, %f65541, %f27471;
	// end inline asm
	// begin inline asm
	fma.rn.f32 %f27479, %f65536, %f65541, %f27467;
	// end inline asm
	// begin inline asm
	fma.rn.f32 %f27483, %f65532, %f65537, %f27479;
	// end inline asm
	// begin inline asm
	fma.rn.f32 %f27487, %f65536, %f65537, %f27475;
	// end inline asm
	// begin inline asm
	fma.rn.f32 %f27491, %f65540, %f65541, %f27487;
	// end inline asm
	// begin inline asm
	fma.rn.f32 %f27495, %f65536, %f65541, %f27483;
	// end inline asm
	// begin inline asm
	fma.rn.f32 %f27499, %f65532, %f65537, %f27495;
	// end inline asm
	// begin inline asm
	fma.rn.f32 %f27503, %f65536, %f65537, %f27491;
	// end inline asm
	// begin inline asm
	fma.rn.f32 %f27507, %f65540, %f65541, %f27503;
	// end inline asm
	// begin inline asm
	fma.rn.f32 %f27511, %f65536, %f65541, %f27499;
	// end inline asm
	// begin inline asm
	fma.rn.f32 %f27515, %f65532, %f65537, %f27511;
	// end inline asm
	// begin inline asm
	fma.rn.f32 %f27519, %f65536, %f65537, %f27507;
	// end inline asm
	// begin inline asm
	fma.rn.f32 %f27523, %f65540, %f65541, %f27519;
	// end inline asm
	// begin inline asm
	fma.rn.f32 %f27527, %f65536, %f65541, %f27515;
	// end inline asm
	// begin inline asm
	fma.rn.f32 %f27531, %f65532, %f65537, %f27527;
	// end inline asm
	// begin inline asm
	fma.rn.f32 %f27535, %f65536, %f65537, %f27523;
	// end inline asm
	// begin inline asm
	fma.rn.f32 %f27539, %f65540, %f65541, %f27535;
	// end inline asm
	// begin inline asm
	fma.rn.f32 %f27543, %f65536, %f65541, %f27531;
	// end inline asm
	// begin inline asm
	fma.rn.f32 %f27547, %f65532, %f65537, %f27543;
	// end inline asm
	// begin inline asm
	fma.rn.f32 %f27551, %f65536, %f65537, %f27539;
	// end inline asm
	// begin inline asm
	fma.rn.f32 %f27555, %f65540, %f65541, %f27551;
	// end inline asm
	// begin inline asm
	fma.rn.f32 %f27559, %f65536, %f65541, %f27547;
	// end inline asm
	// begin inline asm
	fma.rn.f32 %f27563, %f65532, %f65537, %f27559;
	// end inline asm
	// begin inline asm
	fma.rn.f32 %f27567, %f65536, %f65537, %f27555;
	// end inline asm
	// begin inline asm
	fma.rn.f32 %f27571, %f65540, %f65541, %f27567;
	// end inline asm
	// begin inline asm
	fma.rn.f32 %f27575, %f65536, %f65541, %f27563;
	// end inline asm
	// begin inline asm
	fma.rn.f32 %f27579, %f65532, %f65537, %f27575;
	// end inline asm
	// begin inline asm
	fma.rn.f32 %f27583, %f65536, %f65537, %f27571;
	// end inline asm
	// begin inline asm
	fma.rn.f32 %f27587, %f65540, %f65541, %f27583;
	// end inline asm
	// begin inline asm
	fma.rn.f32 %f27591, %f65536, %f65541, %f27579;
	// end inline asm
	// begin inline asm
	fma.rn.f32 %f27595, %f65532, %f65537, %f27591;
	// end inline asm
	// begin inline asm
	fma.rn.f32 %f27599, %f65536, %f65537, %f27587;
	// end inline asm
	// begin inline asm
	fma.rn.f32 %f27603, %f65540, %f65541, %f27599;
	// end inline asm
	// begin inline asm
	fma.rn.f32 %f27607, %f65536, %f65541, %f27595;
	// end inline asm
	// begin inline asm
	fma.rn.f32 %f27611, %f65532, %f65537, %f27607;
	// end inline asm
	// begin inline asm
	fma.rn.f32 %f27615, %f65536, %f65537, %f27603;
	// end inline asm
	// begin inline asm
	fma.rn.f32 %f27619, %f65540, %f65541, %f27615;
	// end inline asm
	// begin inline asm
	fma.rn.f32 %f27623, %f65536, %f65541, %f27611;
	// end inline asm
	// begin inline asm
	fma.rn.f32 %f27627, %f65532, %f65537, %f27623;
	// end inline asm
	// begin inline asm
	fma.rn.f32 %f27631, %f65536, %f65537, %f27619;
	// end inline asm
	// begin inline asm
	fma.rn.f32 %f27635, %f65540, %f65541, %f27631;
	// end inline asm
	// begin inline asm
	fma.rn.f32 %f27639, %f65536, %f65541, %f27627;
	// end inline asm
	// begin inline asm
	fma.rn.f32 %f27643, %f65532, %f65537, %f27639;
	// end inline asm
	// begin inline asm
	fma.rn.f32 %f27647, %f65536, %f65537, %f27635;
	// end inline asm
	// begin inline asm
	fma.rn.f32 %f27651, %f65540, %f65541, %f27647;
	// end inline asm
	// begin inline asm
	fma.rn.f32 %f27655, %f65536, %f65541, %f27643;
	// end inline asm
	// begin inline asm
	fma.rn.f32 %f27659, %f65532, %f65537, %f27655;
	// end inline asm
	// begin inline asm
	fma.rn.f32 %f27663, %f65536, %f65537, %f27651;
	// end inline asm
	// begin inline asm
	fma.rn.f32 %f27667, %f65540, %f65541, %f27663;
	// end inline asm
	// begin inline asm
	fma.rn.f32 %f27671, %f65536, %f65541, %f27659;
	// end inline asm
	// begin inline asm
	fma.rn.f32 %f27675, %f65532, %f65537, %f27671;
	// end inline asm
	// begin inline asm
	fma.rn.f32 %f27679, %f65536, %f65537, %f27667;
	// end inline asm
	// begin inline asm
	fma.rn.f32 %f27683, %f65540, %f65541, %f27679;
	// end inline asm
	// begin inline asm
	fma.rn.f32 %f27687, %f65536, %f65541, %f27675;
	// end inline asm
	// begin inline asm
	fma.rn.f32 %f27691, %f65532, %f65537, %f27687;
	// end inline asm
	// begin inline asm
	fma.rn.f32 %f27695, %f65536, %f65537, %f27683;
	// end inline asm
	// begin inline asm
	fma.rn.f32 %f27699, %f65540, %f65541, %f27695;
	// end inline asm
	// begin inline asm
	fma.rn.f32 %f27703, %f65536, %f65541, %f27691;
	// end inline asm
	// begin inline asm
	fma.rn.f32 %f27707, %f65532, %f65537, %f27703;
	// end inline asm
	// begin inline asm
	fma.rn.f32 %f27711, %f65536, %f65537, %f27699;
	// end inline asm
	// begin inline asm
	fma.rn.f32 %f27715, %f65540, %f65541, %f27711;
	// end inline asm
	// begin inline asm
	fma.rn.f32 %f27719, %f65536, %f65541, %f27707;
	// end inline asm
	// begin inline asm
	fma.rn.f32 %f27723, %f65532, %f65537, %f27719;
	// end inline asm
	// begin inline asm
	fma.rn.f32 %f27727, %f65536, %f65537, %f27715;
	// end inline asm
	// begin inline asm
	fma.rn.f32 %f27731, %f65540, %f65541, %f27727;
	// end inline asm
	// begin inline asm
	fma.rn.f32 %f27735, %f65536, %f65541, %f27723;
	// end inline asm
	// begin inline asm
	fma.rn.f32 %f27739, %f65532, %f65537, %f27735;
	// end inline asm
	// begin inline asm
	fma.rn.f32 %f27743, %f65536, %f65537, %f27731;
	// end inline asm
	// begin inline asm
	fma.rn.f32 %f27747, %f65540, %f65541, %f27743;
	// end inline asm
	// begin inline asm
	fma.rn.f32 %f27751, %f65536, %f65541, %f27739;
	// end inline asm
	// begin inline asm
	fma.rn.f32 %f27755, %f65532, %f65537, %f27751;
	// end inline asm
	// begin inline asm
	fma.rn.f32 %f27759, %f65536, %f65537, %f27747;
	// end inline asm
	// begin inline asm
	fma.rn.f32 %f27763, %f65540, %f65541, %f27759;
	// end inline asm
	// begin inline asm
	fma.rn.f32 %f27767, %f65536, %f65541, %f27755;
	// end inline asm
	// begin inline asm
	fma.rn.f32 %f27771, %f65532, %f65537, %f27767;
	// end inline asm
	// begin inline asm
	fma.rn.f32 %f27775, %f65536, %f65537, %f27763;
	// end inline asm
	// begin inline asm
	fma.rn.f32 %f27779, %f65540, %f65541, %f27775;
	// end inline asm
	// begin inline asm
	fma.rn.f32 %f27783, %f65536, %f65541, %f27771;
	// end inline asm
	// begin inline asm
	fma.rn.f32 %f27787, %f65532, %f65537, %f27783;
	// end inline asm
	// begin inline asm
	fma.rn.f32 %f27791, %f65536, %f65537, %f27779;
	// end inline asm
	// begin inline asm
	fma.rn.f32 %f27795, %f65540, %f65541, %f27791;
	// end inline asm
	// begin inline asm
	fma.rn.f32 %f27799, %f65536, %f65541, %f27787;
	// end inline asm
	// begin inline asm
	fma.rn.f32 %f27803, %f65532, %f65537, %f27799;
	// end inline asm
	// begin inline asm
	fma.rn.f32 %f27807, %f65536, %f65537, %f27795;
	// end inline asm
	// begin inline asm
	fma.rn.f32 %f27811, %f65540, %f65541, %f27807;
	// end inline asm
	// begin inline asm
	fma.rn.f32 %f27815, %f65536, %f65541, %f27803;
	// end inline asm
	// begin inline asm
	fma.rn.f32 %f27819, %f65532, %f65537, %f27815;
	// end inline asm
	// begin inline asm
	fma.rn.f32 %f27823, %f65536, %f65537, %f27811;
	// end inline asm
	// begin inline asm
	fma.rn.f32 %f27827, %f65540, %f65541, %f27823;
	// end inline asm
	// begin inline asm
	fma.rn.f32 %f27831, %f65536, %f65541, %f27819;
	// end inline asm
	// begin inline asm
	fma.rn.f32 %f27835, %f65532, %f65537, %f27831;
	// end inline asm
	// begin inline asm
	fma.rn.f32 %f27839, %f65536, %f65537, %f27827;
	// end inline asm
	// begin inline asm
	fma.rn.f32 %f27843, %f65540, %f65541, %f27839;
	// end inline asm
	// begin inline asm
	fma.rn.f32 %f27847, %f65536, %f65541, %f27835;
	// end inline asm
	// begin inline asm
	fma.rn.f32 %f27851, %f65532, %f65537, %f27847;
	// end inline asm
	// begin inline asm
	fma.rn.f32 %f27855, %f65536, %f65537, %f27843;
	// end inline asm
	// begin inline asm
	fma.rn.f32 %f27859, %f65540, %f65541, %f27855;
	// end inline asm
	// begin inline asm
	fma.rn.f32 %f27863, %f65536, %f65541, %f27851;
	// end inline asm
	// begin inline asm
	fma.rn.f32 %f27867, %f65532, %f65537, %f27863;
	// end inline asm
	// begin inline asm
	fma.rn.f32 %f27871, %f65536, %f65537, %f27859;
	// end inline asm
	// begin inline asm
	fma.rn.f32 %f27875, %f65540, %f65541, %f27871;
	// end inline asm
	// begin inline asm
	fma.rn.f32 %f27879, %f65536, %f65541, %f27867;
	// end inline asm
	// begin inline asm
	fma.rn.f32 %f27883, %f65532, %f65537, %f27879;
	// end inline asm
	// begin inline asm
	fma.rn.f32 %f27887, %f65536, %f65537, %f27875;
	// end inline asm
	// begin inline asm
	fma.rn.f32 %f27891, %f65540, %f65541, %f27887;
	// end inline asm
	// begin inline asm
	fma.rn.f32 %f27895, %f65536, %f65541, %f27883;
	// end inline asm
	// begin inline asm
	fma.rn.f32 %f27899, %f65532, %f65537, %f27895;
	// end inline asm
	// begin inline asm
	fma.rn.f32 %f27903, %f65536, %f65537, %f27891;
	// end inline asm
	// begin inline asm
	fma.rn.f32 %f27907, %f65540, %f65541, %f27903;
	// end inline asm
	// begin inline asm
	fma.rn.f32 %f27911, %f65536, %f65541, %f27899;
	// end inline asm
	// begin inline asm
	fma.rn.f32 %f27915, %f65532, %f65537, %f27911;
	// end inline asm
	// begin inline asm
	fma.rn.f32 %f27919, %f65536, %f65537, %f27907;
	// end inline asm
	// begin inline asm
	fma.rn.f32 %f27923, %f65540, %f65541, %f27919;
	// end inline asm
	// begin inline asm
	fma.rn.f32 %f27927, %f65536, %f65541, %f27915;
	// end inline asm
	// begin inline asm
	fma.rn.f32 %f27931, %f65532, %f65537, %f27927;
	// end inline asm
	// begin inline asm
	fma.rn.f32 %f27935, %f65536, %f65537, %f27923;
	// end inline asm
	// begin inline asm
	fma.rn.f32 %f27939, %f65540, %f65541, %f27935;
	// end inline asm
	// begin inline asm
	fma.rn.f32 %f27943, %f65536, %f65541, %f27931;
	// end inline asm
	// begin inline asm
	fma.rn.f32 %f27947, %f65532, %f65537, %f27943;
	// end inline asm
	// begin inline asm
	fma.rn.f32 %f27951, %f65536, %f65537, %f27939;
	// end inline asm
	// begin inline asm
	fma.rn.f32 %f27955, %f65540, %f65541, %f27951;
	// end inline asm
	// begin inline asm
	fma.rn.f32 %f27959, %f65536, %f65541, %f27947;
	// end inline asm
	// begin inline asm
	fma.rn.f32 %f27963, %f65532, %f65537, %f27959;
	// end inline asm
	// begin inline asm
	fma.rn.f32 %f27967, %f65536, %f65537, %f27955;
	// end inline asm
	// begin inline asm
	fma.rn.f32 %f27971, %f65540, %f65541, %f27967;
	// end inline asm
	// begin inline asm
	fma.rn.f32 %f27975, %f65536, %f65541, %f27963;
	// end inline asm
	// begin inline asm
	fma.rn.f32 %f27979, %f65532, %f65537, %f27975;
	// end inline asm
	// begin inline asm
	fma.rn.f32 %f27983, %f65536, %f65537, %f27971;
	// end inline asm
	// begin inline asm
	fma.rn.f32 %f27987, %f65540, %f65541, %f27983;
	// end inline asm
	// begin inline asm
	fma.rn.f32 %f27991, %f65536, %f65541, %f27979;
	// end inline asm
	// begin inline asm
	fma.rn.f32 %f27995, %f65532, %f65537, %f27991;
	// end inline asm
	// begin inline asm
	fma.rn.f32 %f27999, %f65536, %f65537, %f27987;
	// end inline asm
	// begin inline asm
	fma.rn.f32 %f28003, %f65540, %f65541, %f27999;
	// end inline asm
	// begin inline asm
	fma.rn.f32 %f28007, %f65536, %f65541, %f27995;
	// end inline asm
	// begin inline asm
	fma.rn.f32 %f28011, %f65532, %f65537, %f28007;
	// end inline asm
	// begin inline asm
	fma.rn.f32 %f28015, %f65536, %f65537, %f28003;
	// end inline asm
	// begin inline asm
	fma.rn.f32 %f28019, %f65540, %f65541, %f28015;
	// end inline asm
	// begin inline asm
	fma.rn.f32 %f28023, %f65536, %f65541, %f28011;
	// end inline asm
	// begin inline asm
	fma.rn.f32 %f28027, %f65532, %f65537, %f28023;
	// end inline asm
	// begin inline asm
	fma.rn.f32 %f28031, %f65536, %f65537, %f28019;
	// end inline asm
	// begin inline asm
	fma.rn.f32 %f28035, %f65540, %f65541, %f28031;
	// end inline asm
	// begin inline asm
	fma.rn.f32 %f28039, %f65536, %f65541, %f28027;
	// end inline asm
	// begin inline asm
	fma.rn.f32 %f28043, %f65532, %f65537, %f28039;
	// end inline asm
	// begin inline asm
	fma.rn.f32 %f28047, %f65536, %f65537, %f28035;
	// end inline asm
	// begin inline asm
	fma.rn.f32 %f28051, %f65540, %f65541, %f28047;
	// end inline asm
	// begin inline asm
	fma.rn.f32 %f28055, %f65536, %f65541, %f28043;
	// end inline asm
	// begin inline asm
	fma.rn.f32 %f28059, %f65532, %f65537, %f28055;
	// end inline asm
	// begin inline asm
	fma.rn.f32 %f28063, %f65536, %f65537, %f28051;
	// end inline asm
	// begin inline asm
	fma.rn.f32 %f28067, %f65540, %f65541, %f28063;
	// end inline asm
	// begin inline asm
	fma.rn.f32 %f28071, %f65536, %f65541, %f28059;
	// end inline asm
	// begin inline asm
	fma.rn.f32 %f28075, %f65532, %f65537, %f28071;
	// end inline asm
	// begin inline asm
	fma.rn.f32 %f28079, %f65536, %f65537, %f28067;
	// end inline asm
	// begin inline asm
	fma.rn.f32 %f28083, %f65540, %f65541, %f28079;
	// end inline asm
	// begin inline asm
	fma.rn.f32 %f28087, %f65536, %f65541, %f28075;
	// end inline asm
	// begin inline asm
	fma.rn.f32 %f28091, %f65532, %f65537, %f28087;
	// end inline asm
	// begin inline asm
	fma.rn.f32 %f28095, %f65536, %f65537, %f28083;
	// end inline asm
	// begin inline asm
	fma.rn.f32 %f28099, %f65540, %f65541, %f28095;
	// end inline asm
	// begin inline asm
	fma.rn.f32 %f28103, %f65536, %f65541, %f28091;
	// end inline asm
	// begin inline asm
	fma.rn.f32 %f28107, %f65532, %f65537, %f28103;
	// end inline asm
	// begin inline asm
	fma.rn.f32 %f28111, %f65536, %f65537, %f28099;
	// end inline asm
	// begin inline asm
	fma.rn.f32 %f28115, %f65540, %f65541, %f28111;
	// end inline asm
	// begin inline asm
	fma.rn.f32 %f28119, %f65536, %f65541, %f28107;
	// end inline asm
	// begin inline asm
	fma.rn.f32 %f28123, %f65532, %f65537, %f28119;
	// end inline asm
	// begin inline asm
	fma.rn.f32 %f28127, %f65536, %f65537, %f28115;
	// end inline asm
	// begin inline asm
	fma.rn.f32 %f28131, %f65540, %f65541, %f28127;
	// end inline asm
	// begin inline asm
	fma.rn.f32 %f28135, %f65536, %f65541, %f28123;
	// end inline asm
	// begin inline asm
	fma.rn.f32 %f28139, %f65532, %f65537, %f28135;
	// end inline asm
	// begin inline asm
	fma.rn.f32 %f28143, %f65536, %f65537, %f28131;
	// end inline asm
	// begin inline asm
	fma.rn.f32 %f28147, %f65540, %f65541, %f28143;
	// end inline asm
	// begin inline asm
	fma.rn.f32 %f28151, %f65536, %f65541, %f28139;
	// end inline asm
	// begin inline asm
	fma.rn.f32 %f28155, %f65532, %f65537, %f28151;
	// end inline asm
	// begin inline asm
	fma.rn.f32 %f28159, %f65536, %f65537, %f28147;
	// end inline asm
	// begin inline asm
	fma.rn.f32 %f28163, %f65540, %f65541, %f28159;
	// end inline asm
	// begin inline asm
	fma.rn.f32 %f28167, %f65536, %f65541, %f28155;
	// end inline asm
	// begin inline asm
	fma.rn.f32 %f28171, %f65532, %f65537, %f28167;
	// end inline asm
	// begin inline asm
	fma.rn.f32 %f28175, %f65536, %f65537, %f28163;
	// end inline asm
	// begin inline asm
	fma.rn.f32 %f28179, %f65540, %f65541, %f28175;
	// end inline asm
	// begin inline asm
	fma.rn.f32 %f28183, %f65536, %f65541, %f28171;
	// end inline asm
	// begin inline asm
	fma.rn.f32 %f28187, %f65532, %f65537, %f28183;
	// end inline asm
	// begin inline asm
	fma.rn.f32 %f28191, %f65536, %f65537, %f28179;
	// end inline asm
	// begin inline asm
	fma.rn.f32 %f28195, %f65540, %f65541, %f28191;
	// end inline asm
	// begin inline asm
	fma.rn.f32 %f28199, %f65536, %f65541, %f28187;
	// end inline asm
	// begin inline asm
	fma.rn.f32 %f28203, %f65532, %f65537, %f28199;
	// end inline asm
	// begin inline asm
	fma.rn.f32 %f28207, %f65536, %f65537, %f28195;
	// end inline asm
	// begin inline asm
	fma.rn.f32 %f28211, %f65540, %f65541, %f28207;
	// end inline asm
	// begin inline asm
	fma.rn.f32 %f28215, %f65536, %f65541, %f28203;
	// end inline asm
	// begin inline asm
	fma.rn.f32 %f28219, %f65532, %f65537, %f28215;
	// end inline asm
	// begin inline asm
	fma.rn.f32 %f28223, %f65536, %f65537, %f28211;
	// end inline asm
	// begin inline asm
	fma.rn.f32 %f28227, %f65540, %f65541, %f28223;
	// end inline asm
	// begin inline asm
	fma.rn.f32 %f28231, %f65536, %f65541, %f28219;
	// end inline asm
	// begin inline asm
	fma.rn.f32 %f28235, %f65532, %f65537, %f28231;
	// end inline asm
	// begin inline asm
	fma.rn.f32 %f28239, %f65536, %f65537, %f28227;
	// end inline asm
	// begin inline asm
	fma.rn.f32 %f28243, %f65540, %f65541, %f28239;
	// end inline asm
	// begin inline asm
	fma.rn.f32 %f28247, %f65536, %f65541, %f28235;
	// end inline asm
	// begin inline asm
	fma.rn.f32 %f28251, %f65532, %f65537, %f28247;
	// end inline asm
	// begin inline asm
	fma.rn.f32 %f28255, %f65536, %f65537, %f28243;
	// end inline asm
	// begin inline asm
	fma.rn.f32 %f28259, %f65540, %f65541, %f28255;
	// end inline asm
	// begin inline asm
	fma.rn.f32 %f28263, %f65536, %f65541, %f28251;
	// end inline asm
	// begin inline asm
	fma.rn.f32 %f28267, %f65532, %f65537, %f28263;
	// end inline asm
	// begin inline asm
	fma.rn.f32 %f28271, %f65536, %f65537, %f28259;
	// end inline asm
	// begin inline asm
	fma.rn.f32 %f28275, %f65540, %f65541, %f28271;
	// end inline asm
	// begin inline asm
	fma.rn.f32 %f28279, %f65536, %f65541, %f28267;
	// end inline asm
	// begin inline asm
	fma.rn.f32 %f28283, %f65532, %f65537, %f28279;
	// end inline asm
	// begin inline asm
	fma.rn.f32 %f28287, %f65536, %f65537, %f28275;
	// end inline asm
	// begin inline asm
	fma.rn.f32 %f28291, %f65540, %f65541, %f28287;
	// end inline asm
	// begin inline asm
	fma.rn.f32 %f28295, %f65536, %f65541, %f28283;
	// end inline asm
	// begin inline asm
	fma.rn.f32 %f28299, %f65532, %f65537, %f28295;
	// end inline asm
	// begin inline asm
	fma.rn.f32 %f28303, %f65536, %f65537, %f28291;
	// end inline asm
	// begin inline asm
	fma.rn.f32 %f28307, %f65540, %f65541, %f28303;
	// end inline asm
	// begin inline asm
	fma.rn.f32 %f28311, %f65536, %f65541, %f28299;
	// end inline asm
	// begin inline asm
	fma.rn.f32 %f28315, %f65532, %f65537, %f28311;
	// end inline asm
	// begin inline asm
	fma.rn.f32 %f28319, %f65536, %f65537, %f28307;
	// end inline asm
	// begin inline asm
	fma.rn.f32 %f28323, %f65540, %f65541, %f28319;
	// end inline asm
	// begin inline asm
	fma.rn.f32 %f28327, %f65536, %f65541, %f28315;
	// end inline asm
	// begin inline asm
	fma.rn.f32 %f28331, %f65532, %f65537, %f28327;
	// end inline asm
	// begin inline asm
	fma.rn.f32 %f28335, %f65536, %f65537, %f28323;
	// end inline asm
	// begin inline asm
	fma.rn.f32 %f28339, %f65540, %f65541, %f28335;
	// end inline asm
	// begin inline asm
	fma.rn.f32 %f28343, %f65536, %f65541, %f28331;
	// end inline asm
	// begin inline asm
	fma.rn.f32 %f28347, %f65532, %f65537, %f28343;
	// end inline asm
	// begin inline asm
	fma.rn.f32 %f28351, %f65536, %f65537, %f28339;
	// end inline asm
	// begin inline asm
	fma.rn.f32 %f28355, %f65540, %f65541, %f28351;
	// end inline asm
	// begin inline asm
	fma.rn.f32 %f28359, %f65536, %f65541, %f28347;
	// end inline asm
	// begin inline asm
	fma.rn.f32 %f28363, %f65532, %f65537, %f28359;
	// end inline asm
	// begin inline asm
	fma.rn.f32 %f28367, %f65536, %f65537, %f28355;
	// end inline asm
	// begin inline asm
	fma.rn.f32 %f28371, %f65540, %f65541, %f28367;
	// end inline asm
	// begin inline asm
	fma.rn.f32 %f28375, %f65536, %f65541, %f28363;
	// end inline asm
	// begin inline asm
	fma.rn.f32 %f28379, %f65532, %f65537, %f28375;
	// end inline asm
	// begin inline asm
	fma.rn.f32 %f28383, %f65536, %f65537, %f28371;
	// end inline asm
	// begin inline asm
	fma.rn.f32 %f28387, %f65540, %f65541, %f28383;
	// end inline asm
	// begin inline asm
	fma.rn.f32 %f28391, %f65536, %f65541, %f28379;
	// end inline asm
	// begin inline asm
	fma.rn.f32 %f28395, %f65532, %f65537, %f28391;
	// end inline asm
	// begin inline asm
	fma.rn.f32 %f28399, %f65536, %f65537, %f28387;
	// end inline asm
	// begin inline asm
	fma.rn.f32 %f28403, %f65540, %f65541, %f28399;
	// end inline asm
	// begin inline asm
	fma.rn.f32 %f28407, %f65536, %f65541, %f28395;
	// end inline asm
	// begin inline asm
	fma.rn.f32 %f28411, %f65532, %f65537, %f28407;
	// end inline asm
	// begin inline asm
	fma.rn.f32 %f28415, %f65536, %f65537, %f28403;
	// end inline asm
	// begin inline asm
	fma.rn.f32 %f28419, %f65540, %f65541, %f28415;
	// end inline asm
	// begin inline asm
	fma.rn.f32 %f28423, %f65536, %f65541, %f28411;
	// end inline asm
	// begin inline asm
	fma.rn.f32 %f28427, %f65532, %f65537, %f28423;
	// end inline asm
	// begin inline asm
	fma.rn.f32 %f28431, %f65536, %f65537, %f28419;
	// end inline asm
	// begin inline asm
	fma.rn.f32 %f28435, %f65540, %f65541, %f28431;
	// end inline asm
	// begin inline asm
	fma.rn.f32 %f28439, %f65536, %f65541, %f28427;
	// end inline asm
	// begin inline asm
	fma.rn.f32 %f28443, %f65532, %f65537, %f28439;
	// end inline asm
	// begin inline asm
	fma.rn.f32 %f28447, %f65536, %f65537, %f28435;
	// end inline asm
	// begin inline asm
	fma.rn.f32 %f28451, %f65540, %f65541, %f28447;
	// end inline asm
	// begin inline asm
	fma.rn.f32 %f28455, %f65536, %f65541, %f28443;
	// end inline asm
	// begin inline asm
	fma.rn.f32 %f28459, %f65532, %f65537, %f28455;
	// end inline asm
	// begin inline asm
	fma.rn.f32 %f28463, %f65536, %f65537, %f28451;
	// end inline asm
	// begin inline asm
	fma.rn.f32 %f28467, %f65540, %f65541, %f28463;
	// end inline asm
	// begin inline asm
	fma.rn.f32 %f28471, %f65536, %f65541, %f28459;
	// end inline asm
	// begin inline asm
	fma.rn.f32 %f28475, %f65532, %f65537, %f28471;
	// end inline asm
	// begin inline asm
	fma.rn.f32 %f28479, %f65536, %f65537, %f28467;
	// end inline asm
	// begin inline asm
	fma.rn.f32 %f28483, %f65540, %f65541, %f28479;
	// end inline asm
	// begin inline asm
	fma.rn.f32 %f28487, %f65536, %f65541, %f28475;
	// end inline asm
	// begin inline asm
	fma.rn.f32 %f28491, %f65532, %f65537, %f28487;
	// end inline asm
	// begin inline asm
	fma.rn.f32 %f28495, %f65536, %f65537, %f28483;
	// end inline asm
	// begin inline asm
	fma.rn.f32 %f28499, %f65540, %f65541, %f28495;
	// end inline asm
	// begin inline asm
	fma.rn.f32 %f28503, %f65536, %f65541, %f28491;
	// end inline asm
	// begin inline asm
	fma.rn.f32 %f28507, %f65532, %f65537, %f28503;
	// end inline asm
	// begin inline asm
	fma.rn.f32 %f28511, %f65536, %f65537, %f28499;
	// end inline asm
	// begin inline asm
	fma.rn.f32 %f28515, %f65540, %f65541, %f28511;
	// end inline asm
	// begin inline asm
	fma.rn.f32 %f28519, %f65536, %f65541, %f28507;
	// end inline asm
	// begin inline asm
	fma.rn.f32 %f28523, %f65532, %f65537, %f28519;
	// end inline asm
	// begin inline asm
	fma.rn.f32 %f28527, %f65536, %f65537, %f28515;
	// end inline asm
	// begin inline asm
	fma.rn.f32 %f28531, %f65540, %f65541, %f28527;
	// end inline asm
	// begin inline asm
	fma.rn.f32 %f28535, %f65536, %f65541, %f28523;
	// end inline asm
	// begin inline asm
	fma.rn.f32 %f28539, %f65532, %f65537, %f28535;
	// end inline asm
	// begin inline asm
	fma.rn.f32 %f28543, %f65536, %f65537, %f28531;
	// end inline asm
	// begin inline asm
	fma.rn.f32 %f28547, %f65540, %f65541, %f28543;
	// end inline asm
	// begin inline asm
	fma.rn.f32 %f28551, %f65536, %f65541, %f28539;
	// end inline asm
	// begin inline asm
	fma.rn.f32 %f28555, %f65532, %f65537, %f28551;
	// end inline asm
	// begin inline asm
	fma.rn.f32 %f28559, %f65536, %f65537, %f28547;
	// end inline asm
	// begin inline asm
	fma.rn.f32 %f28563, %f65540, %f65541, %f28559;
	// end inline asm
	// begin inline asm
	fma.rn.f32 %f28567, %f65536, %f65541, %f28555;
	// end inline asm
	// begin inline asm
	fma.rn.f32 %f28571, %f65532, %f65537, %f28567;
	// end inline asm
	// begin inline asm
	fma.rn.f32 %f28575, %f65536, %f65537, %f28563;
	// end inline asm
	// begin inline asm
	fma.rn.f32 %f28579, %f65540, %f65541, %f28575;
	// end inline asm
	// begin inline asm
	fma.rn.f32 %f28583, %f65536, %f65541, %f28571;
	// end inline asm
	// begin inline asm
	fma.rn.f32 %f28587, %f65532, %f65537, %f28583;
	// end inline asm
	// begin inline asm
	fma.rn.f32 %f28591, %f65536, %f65537, %f28579;
	// end inline asm
	// begin inline asm
	fma.rn.f32 %f28595, %f65540, %f65541, %f28591;
	// end inline asm
	// begin inline asm
	fma.rn.f32 %f28599, %f65536, %f65541, %f28587;
	// end inline asm
	// begin inline asm
	fma.rn.f32 %f28603, %f65532, %f65537, %f28599;
	// end inline asm
	// begin inline asm
	fma.rn.f32 %f28607, %f65536, %f65537, %f28595;
	// end inline asm
	// begin inline asm
	fma.rn.f32 %f28611, %f65540, %f65541, %f28607;
	// end inline asm
	// begin inline asm
	fma.rn.f32 %f28615, %f65536, %f65541, %f28603;
	// end inline asm
	// begin inline asm
	fma.rn.f32 %f28619, %f65532, %f65537, %f28615;
	// end inline asm
	// begin inline asm
	fma.rn.f32 %f28623, %f65536, %f65537, %f28611;
	// end inline asm
	// begin inline asm
	fma.rn.f32 %f28627, %f65540, %f65541, %f28623;
	// end inline asm
	// begin inline asm
	fma.rn.f32 %f28631, %f65536, %f65541, %f28619;
	// end inline asm
	// begin inline asm
	fma.rn.f32 %f28635, %f65532, %f65537, %f28631;
	// end inline asm
	// begin inline asm
	fma.rn.f32 %f28639, %f65536, %f65537, %f28627;
	// end inline asm
	// begin inline asm
	fma.rn.f32 %f28643, %f65540, %f65541, %f28639;
	// end inline asm
	// begin inline asm
	fma.rn.f32 %f28647, %f65536, %f65541, %f28635;
	// end inline asm
	// begin inline asm
	fma.rn.f32 %f28651, %f65532, %f65537, %f28647;
	// end inline asm
	// begin inline asm
	fma.rn.f32 %f28655, %f65536, %f65537, %f28643;
	// end inline asm
	// begin inline asm
	fma.rn.f32 %f28659, %f65540, %f65541, %f28655;
	// end inline asm
	// begin inline asm
	fma.rn.f32 %f28663, %f65536, %f65541, %f28651;
	// end inline asm
	// begin inline asm
	fma.rn.f32 %f28667, %f65532, %f65537, %f28663;
	// end inline asm
	// begin inline asm
	fma.rn.f32 %f28671, %f65536, %f65537, %f28659;
	// end inline asm
	// begin inline asm
	fma.rn.f32 %f28675, %f65540, %f65541, %f28671;
	// end inline asm
	// begin inline asm
	fma.rn.f32 %f28679, %f65536, %f65541, %f28667;
	// end inline asm
	// begin inline asm
	fma.rn.f32 %f28683, %f65532, %f65537, %f28679;
	// end inline asm
	// begin inline asm
	fma.rn.f32 %f28687, %f65536, %f65537, %f28675;
	// end inline asm
	// begin inline asm
	fma.rn.f32 %f28691, %f65540, %f65541, %f28687;
	// end inline asm
	// begin inline asm
	fma.rn.f32 %f28695, %f65536, %f65541, %f28683;
	// end inline asm
	// begin inline asm
	fma.rn.f32 %f28699, %f65532, %f65537, %f28695;
	// end inline asm
	// begin inline asm
	fma.rn.f32 %f28703, %f65536, %f65537, %f28691;
	// end inline asm
	// begin inline asm
	fma.rn.f32 %f28707, %f65540, %f65541, %f28703;
	// end inline asm
	// begin inline asm
	fma.rn.f32 %f28711, %f65536, %f65541, %f28699;
	// end inline asm
	// begin inline asm
	fma.rn.f32 %f28715, %f65532, %f65537, %f28711;
	// end inline asm
	// begin inline asm
	fma.rn.f32 %f28719, %f65536, %f65537, %f28707;
	// end inline asm
	// begin inline asm
	fma.rn.f32 %f28723, %f65540, %f65541, %f28719;
	// end inline asm
	// begin inline asm
	fma.rn.f32 %f28727, %f65536, %f65541, %f28715;
	// end inline asm
	// begin inline asm
	fma.rn.f32 %f28731, %f65532, %f65537, %f28727;
	// end inline asm
	// begin inline asm
	fma.rn.f32 %f28735, %f65536, %f65537, %f28723;
	// end inline asm
	// begin inline asm
	fma.rn.f32 %f28739, %f65540, %f65541, %f28735;
	// end inline asm
	// begin inline asm
	fma.rn.f32 %f28743, %f65536, %f65541, %f28731;
	// end inline asm
	// begin inline asm
	fma.rn.f32 %f28747, %f65532, %f65537, %f28743;
	// end inline asm
	// begin inline asm
	fma.rn.f32 %f28751, %f65536, %f65537, %f28739;
	// end inline asm
	// begin inline asm
	fma.rn.f32 %f28755, %f65540, %f65541, %f28751;
	// end inline asm
	// begin inline asm
	fma.rn.f32 %f28759, %f65536, %f65541, %f28747;
	// end inline asm
	// begin inline asm
	fma.rn.f32 %f28763, %f65532, %f65537, %f28759;
	// end inline asm
	// begin inline asm
	fma.rn.f32 %f28767, %f65536, %f65537, %f28755;
	// end inline asm
	// begin inline asm
	fma.rn.f32 %f28771, %f65540, %f65541, %f28767;
	// end inline asm
	// begin inline asm
	fma.rn.f32 %f28775, %f65536, %f65541, %f28763;
	// end inline asm
	// begin inline asm
	fma.rn.f32 %f28779, %f65532, %f65537, %f28775;
	// end inline asm
	// begin inline asm
	fma.rn.f32 %f28783, %f65536, %f65537, %f28771;
	// end inline asm
	// begin inline asm
	fma.rn.f32 %f28787, %f65540, %f65541, %f28783;
	// end inline asm
	// begin inline asm
	fma.rn.f32 %f28791, %f65536, %f65541, %f28779;
	// end inline asm
	// begin inline asm
	fma.rn.f32 %f28795, %f65532, %f65537, %f28791;
	// end inline asm
	// begin inline asm
	fma.rn.f32 %f28799, %f65536, %f65537, %f28787;
	// end inline asm
	// begin inline asm
	fma.rn.f32 %f28803, %f65540, %f65541, %f28799;
	// end inline asm
	// begin inline asm
	fma.rn.f32 %f28807, %f65536, %f65541, %f28795;
	// end inline asm
	// begin inline asm
	fma.rn.f32 %f28811, %f65532, %f65537, %f28807;
	// end inline asm
	// begin inline asm
	fma.rn.f32 %f28815, %f65536, %f65537, %f28803;
	// end inline asm
	// begin inline asm
	fma.rn.f32 %f28819, %f65540, %f65541, %f28815;
	// end inline asm
	// begin inline asm
	fma.rn.f32 %f28823, %f65536, %f65541, %f28811;
	// end inline asm
	// begin inline asm
	fma.rn.f32 %f28827, %f65532, %f65537, %f28823;
	// end inline asm
	// begin inline asm
	fma.rn.f32 %f28831, %f65536, %f65537, %f28819;
	// end inline asm
	// begin inline asm
	fma.rn.f32 %f28835, %f65540, %f65541, %f28831;
	// end inline asm
	// begin inline asm
	fma.rn.f32 %f28839, %f65536, %f65541, %f28827;
	// end inline asm
	// begin inline asm
	fma.rn.f32 %f28843, %f65532, %f65537, %f28839;
	// end inline asm
	// begin inline asm
	fma.rn.f32 %f28847, %f65536, %f65537, %f28835;
	// end inline asm
	// begin inline asm
	fma.rn.f32 %f28851, %f65540, %f65541, %f28847;
	// end inline asm
	// begin inline asm
	fma.rn.f32 %f28855, %f65536, %f65541, %f28843;
	// end inline asm
	// begin inline asm
	fma.rn.f32 %f28859, %f65532, %f65537, %f28855;
	// end inline asm
	// begin inline asm
	fma.rn.f32 %f28863, %f65536, %f65537, %f28851;
	// end inline asm
	// begin inline asm
	fma.rn.f32 %f28867, %f65540, %f65541, %f28863;
	// end inline asm
	// begin inline asm
	fma.rn.f32 %f28871, %f65536, %f65541, %f28859;
	// end inline asm
	// begin inline asm
	fma.rn.f32 %f28875, %f65532, %f65537, %f28871;
	// end inline asm
	// begin inline asm
	fma.rn.f32 %f28879, %f65536, %f65537, %f28867;
	// end inline asm
	// begin inline asm
	fma.rn.f32 %f28883, %f65540, %f65541, %f28879;
	// end inline asm
	// begin inline asm
	fma.rn.f32 %f28887, %f65536, %f65541, %f28875;
	// end inline asm
	// begin inline asm
	fma.rn.f32 %f28891, %f65532, %f65537, %f28887;
	// end inline asm
	// begin inline asm
	fma.rn.f32 %f28895, %f65536, %f65537, %f28883;
	// end inline asm
	// begin inline asm
	fma.rn.f32 %f28899, %f65540, %f65541, %f28895;
	// end inline asm
	// begin inline asm
	fma.rn.f32 %f28903, %f65536, %f65541, %f28891;
	// end inline asm
	// begin inline asm
	fma.rn.f32 %f28907, %f65532, %f65537, %f28903;
	// end inline asm
	// begin inline asm
	fma.rn.f32 %f28911, %f65536, %f65537, %f28899;
	// end inline asm
	// begin inline asm
	fma.rn.f32 %f28915, %f65540, %f65541, %f28911;
	// end inline asm
	// begin inline asm
	fma.rn.f32 %f28919, %f65536, %f65541, %f28907;
	// end inline asm
	// begin inline asm
	fma.rn.f32 %f28923, %f65532, %f65537, %f28919;
	// end inline asm
	// begin inline asm
	fma.rn.f32 %f28927, %f65536, %f65537, %f28915;
	// end inline asm
	// begin inline asm
	fma.rn.f32 %f28931, %f65540, %f65541, %f28927;
	// end inline asm
	// begin inline asm
	fma.rn.f32 %f28935, %f65536, %f65541, %f28923;
	// end inline asm
	// begin inline asm
	fma.rn.f32 %f28939, %f65532, %f65537, %f28935;
	// end inline asm
	// begin inline asm
	fma.rn.f32 %f28943, %f65536, %f65537, %f28931;
	// end inline asm
	// begin inline asm
	fma.rn.f32 %f28947, %f65540, %f65541, %f28943;
	// end inline asm
	// begin inline asm
	fma.rn.f32 %f28951, %f65536, %f65541, %f28939;
	// end inline asm
	// begin inline asm
	fma.rn.f32 %f28955, %f65532, %f65537, %f28951;
	// end inline asm
	// begin inline asm
	fma.rn.f32 %f28959, %f65536, %f65537, %f28947;
	// end inline asm
	// begin inline asm
	fma.rn.f32 %f28963, %f65540, %f65541, %f28959;
	// end inline asm
	// begin inline asm
	fma.rn.f32 %f28967, %f65536, %f65541, %f28955;
	// end inline asm
	// begin inline asm
	fma.rn.f32 %f28971, %f65532, %f65537, %f28967;
	// end inline asm
	// begin inline asm
	fma.rn.f32 %f28975, %f65536, %f65537, %f28963;
	// end inline asm
	// begin inline asm
	fma.rn.f32 %f28979, %f65540, %f65541, %f28975;
	// end inline asm
	// begin inline asm
	fma.rn.f32 %f28983, %f65536, %f65541, %f28971;
	// end inline asm
	// begin inline asm
	fma.rn.f32 %f28987, %f65532, %f65537, %f28983;
	// end inline asm
	// begin inline asm
	fma.rn.f32 %f28991, %f65536, %f65537, %f28979;
	// end inline asm
	// begin inline asm
	fma.rn.f32 %f28995, %f65540, %f65541, %f28991;
	// end inline asm
	// begin inline asm
	fma.rn.f32 %f28999, %f65536, %f65541, %f28987;
	// end inline asm
	// begin inline asm
	fma.rn.f32 %f29003, %f65532, %f65537, %f28999;
	// end inline asm
	// begin inline asm
	fma.rn.f32 %f29007, %f65536, %f65537, %f28995;
	// end inline asm
	// begin inline asm
	fma.rn.f32 %f29011, %f65540, %f65541, %f29007;
	// end inline asm
	// begin inline asm
	fma.rn.f32 %f29015, %f65536, %f65541, %f29003;
	// end inline asm
	// begin inline asm
	fma.rn.f32 %f29019, %f65532, %f65537, %f29015;
	// end inline asm
	// begin inline asm
	fma.rn.f32 %f29023, %f65536, %f65537, %f29011;
	// end inline asm
	// begin inline asm
	fma.rn.f32 %f29027, %f65540, %f65541, %f29023;
	// end inline asm
	// begin inline asm
	fma.rn.f32 %f29031, %f65536, %f65541, %f29019;
	// end inline asm
	// begin inline asm
	fma.rn.f32 %f29035, %f65532, %f65537, %f29031;
	// end inline asm
	// begin inline asm
	fma.rn.f32 %f29039, %f65536, %f65537, %f29027;
	// end inline asm
	// begin inline asm
	fma.rn.f32 %f29043, %f65540, %f65541, %f29039;
	// end inline asm
	// begin inline asm
	fma.rn.f32 %f29047, %f65536, %f65541, %f29035;
	// end inline asm
	// begin inline asm
	fma.rn.f32 %f29051, %f65532, %f65537, %f29047;
	// end inline asm
	// begin inline asm
	fma.rn.f32 %f29055, %f65536, %f65537, %f29043;
	// end inline asm
	// begin inline asm
	fma.rn.f32 %f29059, %f65540, %f65541, %f29055;
	// end inline asm
	// begin inline asm
	fma.rn.f32 %f29063, %f65536, %f65541, %f29051;
	// end inline asm
	// begin inline asm
	fma.rn.f32 %f29067, %f65532, %f65537, %f29063;
	// end inline asm
	// begin inline asm
	fma.rn.f32 %f29071, %f65536, %f65537, %f29059;
	// end inline asm
	// begin inline asm
	fma.rn.f32 %f29075, %f65540, %f65541, %f29071;
	// end inline asm
	// begin inline asm
	fma.rn.f32 %f29079, %f65536, %f65541, %f29067;
	// end inline asm
	// begin inline asm
	fma.rn.f32 %f29083, %f65532, %f65537, %f29079;
	// end inline asm
	// begin inline asm
	fma.rn.f32 %f29087, %f65536, %f65537, %f29075;
	// end inline asm
	// begin inline asm
	fma.rn.f32 %f29091, %f65540, %f65541, %f29087;
	// end inline asm
	// begin inline asm
	fma.rn.f32 %f29095, %f65536, %f65541, %f29083;
	// end inline asm
	// begin inline asm
	fma.rn.f32 %f29099, %f65532, %f65537, %f29095;
	// end inline asm
	// begin inline asm
	fma.rn.f32 %f29103, %f65536, %f65537, %f29091;
	// end inline asm
	// begin inline asm
	fma.rn.f32 %f29107, %f65540, %f65541, %f29103;
	// end inline asm
	// begin inline asm
	fma.rn.f32 %f29111, %f65536, %f65541, %f29099;
	// end inline asm
	// begin inline asm
	fma.rn.f32 %f29115, %f65532, %f65537, %f29111;
	// end inline asm
	// begin inline asm
	fma.rn.f32 %f29119, %f65536, %f65537, %f29107;
	// end inline asm
	// begin inline asm
	fma.rn.f32 %f29123, %f65540, %f65541, %f29119;
	// end inline asm
	// begin inline asm
	fma.rn.f32 %f29127, %f65536, %f65541, %f29115;
	// end inline asm
	// begin inline asm
	fma.rn.f32 %f29131, %f65532, %f65537, %f29127;
	// end inline asm
	// begin inline asm
	fma.rn.f32 %f29135, %f65536, %f65537, %f29123;
	// end inline asm
	// begin inline asm
	fma.rn.f32 %f29139, %f65540, %f65541, %f29135;
	// end inline asm
	// begin inline asm
	fma.rn.f32 %f29143, %f65536, %f65541, %f29131;
	// end inline asm
	// begin inline asm
	fma.rn.f32 %f29147, %f65532, %f65537, %f29143;
	// end inline asm
	// begin inline asm
	fma.rn.f32 %f29151, %f65536, %f65537, %f29139;
	// end inline asm
	// begin inline asm
	fma.rn.f32 %f29155, %f65540, %f65541, %f29151;
	// end inline asm
	// begin inline asm
	fma.rn.f32 %f29159, %f65536, %f65541, %f29147;
	// end inline asm
	// begin inline asm
	fma.rn.f32 %f29163, %f65532, %f65537, %f29159;
	// end inline asm
	// begin inline asm
	fma.rn.f32 %f29167, %f65536, %f65537, %f29155;
	// end inline asm
	// begin inline asm
	fma.rn.f32 %f29171, %f65540, %f65541, %f29167;
	// end inline asm
	// begin inline asm
	fma.rn.f32 %f29175, %f65536, %f65541, %f29163;
	// end inline asm
	// begin inline asm
	fma.rn.f32 %f29179, %f65532, %f65537, %f29175;
	// end inline asm
	// begin inline asm
	fma.rn.f32 %f29183, %f65536, %f65537, %f29171;
	// end inline asm
	// begin inline asm
	fma.rn.f32 %f29187, %f65540, %f65541, %f29183;
	// end inline asm
	// begin inline asm
	fma.rn.f32 %f29191, %f65536, %f65541, %f29179;
	// end inline asm
	// begin inline asm
	fma.rn.f32 %f29195, %f65532, %f65537, %f29191;
	// end inline asm
	// begin inline asm
	fma.rn.f32 %f29199, %f65536, %f65537, %f29187;
	// end inline asm
	// begin inline asm
	fma.rn.f32 %f29203, %f65540, %f65541, %f29199;
	// end inline asm
	// begin inline asm
	fma.rn.f32 %f29207, %f65536, %f65541, %f29195;
	// end inline asm
	// begin inline asm
	fma.rn.f32 %f29211, %f65532, %f65537, %f29207;
	// end inline asm
	// begin inline asm
	fma.rn.f32 %f29215, %f65536, %f65537, %f29203;
	// end inline asm
	// begin inline asm
	fma.rn.f32 %f29219, %f65540, %f65541, %f29215;
	// end inline asm
	// begin inline asm
	fma.rn.f32 %f29223, %f65536, %f65541, %f29211;
	// end inline asm
	// begin inline asm
	fma.rn.f32 %f29227, %f65532, %f65537, %f29223;
	// end inline asm
	// begin inline asm
	fma.rn.f32 %f29231, %f65536, %f65537, %f29219;
	// end inline asm
	// begin inline asm
	fma.rn.f32 %f29235, %f65540, %f65541, %f29231;
	// end inline asm
	// begin inline asm
	fma.rn.f32 %f29239, %f65536, %f65541, %f29227;
	// end inline asm
	// begin inline asm
	fma.rn.f32 %f29243, %f65532, %f65537, %f29239;
	// end inline asm
	// begin inline asm
	fma.rn.f32 %f29247, %f65536, %f65537, %f29235;
	// end inline asm
	// begin inline asm
	fma.rn.f32 %f29251, %f65540, %f65541, %f29247;
	// end inline asm
	// begin inline asm
	fma.rn.f32 %f29255, %f65536, %f65541, %f29243;
	// end inline asm
	// begin inline asm
	fma.rn.f32 %f29259, %f65532, %f65537, %f29255;
	// end inline asm
	// begin inline asm
	fma.rn.f32 %f29263, %f65536, %f65537, %f29251;
	// end inline asm
	// begin inline asm
	fma.rn.f32 %f29267, %f65540, %f65541, %f29263;
	// end inline asm
	// begin inline asm
	fma.rn.f32 %f29271, %f65536, %f65541, %f29259;
	// end inline asm
	// begin inline asm
	fma.rn.f32 %f29275, %f65532, %f65537, %f29271;
	// end inline asm
	// begin inline asm
	fma.rn.f32 %f29279, %f65536, %f65537, %f29267;
	// end inline asm
	// begin inline asm
	fma.rn.f32 %f29283, %f65540, %f65541, %f29279;
	// end inline asm
	// begin inline asm
	fma.rn.f32 %f29287, %f65536, %f65541, %f29275;
	// end inline asm
	// begin inline asm
	fma.rn.f32 %f29291, %f65532, %f65537, %f29287;
	// end inline asm
	// begin inline asm
	fma.rn.f32 %f29295, %f65536, %f65537, %f29283;
	// end inline asm
	// begin inline asm
	fma.rn.f32 %f29299, %f65540, %f65541, %f29295;
	// end inline asm
	// begin inline asm
	fma.rn.f32 %f29303, %f65536, %f65541, %f29291;
	// end inline asm
	// begin inline asm
	fma.rn.f32 %f29307, %f65532, %f65537, %f29303;
	// end inline asm
	// begin inline asm
	fma.rn.f32 %f29311, %f65536, %f65537, %f29299;
	// end inline asm
	// begin inline asm
	fma.rn.f32 %f29315, %f65540, %f65541, %f29311;
	// end inline asm
	// begin inline asm
	fma.rn.f32 %f29319, %f65536, %f65541, %f29307;
	// end inline asm
	// begin inline asm
	fma.rn.f32 %f29323, %f65532, %f65537, %f29319;
	// end inline asm
	// begin inline asm
	fma.rn.f32 %f29327, %f65536, %f65537, %f29315;
	// end inline asm
	// begin inline asm
	fma.rn.f32 %f29331, %f65540, %f65541, %f29327;
	// end inline asm
	// begin inline asm
	fma.rn.f32 %f29335, %f65536, %f65541, %f29323;
	// end inline asm
	// begin inline asm
	fma.rn.f32 %f29339, %f65532, %f65537, %f29335;
	// end inline asm
	// begin inline asm
	fma.rn.f32 %f29343, %f65536, %f65537, %f29331;
	// end inline asm
	// begin inline asm
	fma.rn.f32 %f29347, %f65540, %f65541, %f29343;
	// end inline asm
	// begin inline asm
	fma.rn.f32 %f29351, %f65536, %f65541, %f29339;
	// end inline asm
	// begin inline asm
	fma.rn.f32 %f29355, %f65532, %f65537, %f29351;
	// end inline asm
	// begin inline asm
	fma.rn.f32 %f29359, %f65536, %f65537, %f29347;
	// end inline asm
	// begin inline asm
	fma.rn.f32 %f29363, %f65540, %f65541, %f29359;
	// end inline asm
	// begin inline asm
	fma.rn.f32 %f29367, %f65536, %f65541, %f29355;
	// end inline asm
	// begin inline asm
	fma.rn.f32 %f29371, %f65532, %f65537, %f29367;
	// end inline asm
	// begin inline asm
	fma.rn.f32 %f29375, %f65536, %f65537, %f29363;
	// end inline asm
	// begin inline asm
	fma.rn.f32 %f29379, %f65540, %f65541, %f29375;
	// end inline asm
	// begin inline asm
	fma.rn.f32 %f29383, %f65536, %f65541, %f29371;
	// end inline asm
	// begin inline asm
	fma.rn.f32 %f29387, %f65532, %f65537, %f29383;
	// end inline asm
	// begin inline asm
	fma.rn.f32 %f29391, %f65536, %f65537, %f29379;
	// end inline asm
	// begin inline asm
	fma.rn.f32 %f29395, %f65540, %f65541, %f29391;
	// end inline asm
	// begin inline asm
	fma.rn.f32 %f29399, %f65536, %f65541, %f29387;
	// end inline asm
	// begin inline asm
	fma.rn.f32 %f29403, %f65532, %f65537, %f29399;
	// end inline asm
	// begin inline asm
	fma.rn.f32 %f29407, %f65536, %f65537, %f29395;
	// end inline asm
	// begin inline asm
	fma.rn.f32 %f29411, %f65540, %f65541, %f29407;
	// end inline asm
	// begin inline asm
	fma.rn.f32 %f29415, %f65536, %f65541, %f29403;
	// end inline asm
	// begin inline asm
	fma.rn.f32 %f29419, %f65532, %f65537, %f29415;
	// end inline asm
	// begin inline asm
	fma.rn.f32 %f29423, %f65536, %f65537, %f29411;
	// end inline asm
	// begin inline asm
	fma.rn.f32 %f29427, %f65540, %f65541, %f29423;
	// end inline asm
	// begin inline asm
	fma.rn.f32 %f29431, %f65536, %f65541, %f29419;
	// end inline asm
	// begin inline asm
	fma.rn.f32 %f29435, %f65532, %f65537, %f29431;
	// end inline asm
	// begin inline asm
	fma.rn.f32 %f29439, %f65536, %f65537, %f29427;
	// end inline asm
	// begin inline asm
	fma.rn.f32 %f29443, %f65540, %f65541, %f29439;
	// end inline asm
	// begin inline asm
	fma.rn.f32 %f29447, %f65536, %f65541, %f29435;
	// end inline asm
	// begin inline asm
	fma.rn.f32 %f29451, %f65532, %f65537, %f29447;
	// end inline asm
	// begin inline asm
	fma.rn.f32 %f29455, %f65536, %f65537, %f29443;
	// end inline asm
	// begin inline asm
	fma.rn.f32 %f29459, %f65540, %f65541, %f29455;
	// end inline asm
	// begin inline asm
	fma.rn.f32 %f29463, %f65536, %f65541, %f29451;
	// end inline asm
	// begin inline asm
	fma.rn.f32 %f29467, %f65532, %f65537, %f29463;
	// end inline asm
	// begin inline asm
	fma.rn.f32 %f29471, %f65536, %f65537, %f29459;
	// end inline asm
	// begin inline asm
	fma.rn.f32 %f29475, %f65540, %f65541, %f29471;
	// end inline asm
	// begin inline asm
	fma.rn.f32 %f29479, %f65536, %f65541, %f29467;
	// end inline asm
	// begin inline asm
	fma.rn.f32 %f29483, %f65532, %f65537, %f29479;
	// end inline asm
	// begin inline asm
	fma.rn.f32 %f29487, %f65536, %f65537, %f29475;
	// end inline asm
	// begin inline asm
	fma.rn.f32 %f29491, %f65540, %f65541, %f29487;
	// end inline asm
	// begin inline asm
	fma.rn.f32 %f29495, %f65536, %f65541, %f29483;
	// end inline asm
	// begin inline asm
	fma.rn.f32 %f29499, %f65532, %f65537, %f29495;
	// end inline asm
	// begin inline asm
	fma.rn.f32 %f29503, %f65536, %f65537, %f29491;
	// end inline asm
	// begin inline asm
	fma.rn.f32 %f29507, %f65540, %f65541, %f29503;
	// end inline asm
	// begin inline asm
	fma.rn.f32 %f29511, %f65536, %f65541, %f29499;
	// end inline asm
	// begin inline asm
	fma.rn.f32 %f29515, %f65532, %f65537, %f29511;
	// end inline asm
	// begin inline asm
	fma.rn.f32 %f29519, %f65536, %f65537, %f29507;
	// end inline asm
	// begin inline asm
	fma.rn.f32 %f29523, %f65540, %f65541, %f29519;
	// end inline asm
	// begin inline asm
	fma.rn.f32 %f29527, %f65536, %f65541, %f29515;
	// end inline asm
	// begin inline asm
	fma.rn.f32 %f29531, %f65532, %f65537, %f29527;
	// end inline asm
	// begin inline asm
	fma.rn.f32 %f29535, %f65536, %f65537, %f29523;
	// end inline asm
	// begin inline asm
	fma.rn.f32 %f29539, %f65540, %f65541, %f29535;
	// end inline asm
	// begin inline asm
	fma.rn.f32 %f29543, %f65536, %f65541, %f29531;
	// end inline asm
	// begin inline asm
	fma.rn.f32 %f29547, %f65532, %f65537, %f29543;
	// end inline asm
	// begin inline asm
	fma.rn.f32 %f29551, %f65536, %f65537, %f29539;
	// end inline asm
	// begin inline asm
	fma.rn.f32 %f29555, %f65540, %f65541, %f29551;
	// end inline asm
	// begin inline asm
	fma.rn.f32 %f29559, %f65536, %f65541, %f29547;
	// end inline asm
	// begin inline asm
	fma.rn.f32 %f29563, %f65532, %f65537, %f29559;
	// end inline asm
	// begin inline asm
	fma.rn.f32 %f29567, %f65536, %f65537, %f29555;
	// end inline asm
	// begin inline asm
	fma.rn.f32 %f29571, %f65540, %f65541, %f29567;
	// end inline asm
	// begin inline asm
	fma.rn.f32 %f29575, %f65536, %f65541, %f29563;
	// end inline asm
	// begin inline asm
	fma.rn.f32 %f29579, %f65532, %f65537, %f29575;
	// end inline asm
	// begin inline asm
	fma.rn.f32 %f29583, %f65536, %f65537, %f29571;
	// end inline asm
	// begin inline asm
	fma.rn.f32 %f29587, %f65540, %f65541, %f29583;
	// end inline asm
	// begin inline asm
	fma.rn.f32 %f29591, %f65536, %f65541, %f29579;
	// end inline asm
	// begin inline asm
	fma.rn.f32 %f29595, %f65532, %f65537, %f29591;
	// end inline asm
	// begin inline asm
	fma.rn.f32 %f29599, %f65536, %f65537, %f29587;
	// end inline asm
	// begin inline asm
	fma.rn.f32 %f29603, %f65540, %f65541, %f29599;
	// end inline asm
	// begin inline asm
	fma.rn.f32 %f29607, %f65536, %f65541, %f29595;
	// end inline asm
	// begin inline asm
	fma.rn.f32 %f29611, %f65532, %f65537, %f29607;
	// end inline asm
	// begin inline asm
	fma.rn.f32 %f29615, %f65536, %f65537, %f29603;
	// end inline asm
	// begin inline asm
	fma.rn.f32 %f29619, %f65540, %f65541, %f29615;
	// end inline asm
	// begin inline asm
	fma.rn.f32 %f29623, %f65536, %f65541, %f29611;
	// end inline asm
	// begin inline asm
	fma.rn.f32 %f29627, %f65532, %f65537, %f29623;
	// end inline asm
	// begin inline asm
	fma.rn.f32 %f29631, %f65536, %f65537, %f29619;
	// end inline asm
	// begin inline asm
	fma.rn.f32 %f29635, %f65540, %f65541, %f29631;
	// end inline asm
	// begin inline asm
	fma.rn.f32 %f29639, %f65536, %f65541, %f29627;
	// end inline asm
	// begin inline asm
	fma.rn.f32 %f29643, %f65532, %f65537, %f29639;
	// end inline asm
	// begin inline asm
	fma.rn.f32 %f29647, %f65536, %f65537, %f29635;
	// end inline asm
	// begin inline asm
	fma.rn.f32 %f29651, %f65540, %f65541, %f29647;
	// end inline asm
	// begin inline asm
	fma.rn.f32 %f29655, %f65536, %f65541, %f29643;
	// end inline asm
	// begin inline asm
	fma.rn.f32 %f29659, %f65532, %f65537, %f29655;
	// end inline asm
	// begin inline asm
	fma.rn.f32 %f29663, %f65536, %f65537, %f29651;
	// end inline asm
	// begin inline asm
	fma.rn.f32 %f29667, %f65540, %f65541, %f29663;
	// end inline asm
	// begin inline asm
	fma.rn.f32 %f29671, %f65536, %f65541, %f29659;
	// end inline asm
	// begin inline asm
	fma.rn.f32 %f29675, %f65532, %f65537, %f29671;
	// end inline asm
	// begin inline asm
	fma.rn.f32 %f29679, %f65536, %f65537, %f29667;
	// end inline asm
	// begin inline asm
	fma.rn.f32 %f29683, %f65540, %f65541, %f29679;
	// end inline asm
	// begin inline asm
	fma.rn.f32 %f29687, %f65536, %f65541, %f29675;
	// end inline asm
	// begin inline asm
	fma.rn.f32 %f29691, %f65532, %f65537, %f29687;
	// end inline asm
	// begin inline asm
	fma.rn.f32 %f29695, %f65536, %f65537, %f29683;
	// end inline asm
	// begin inline asm
	fma.rn.f32 %f29699, %f65540, %f65541, %f29695;
	// end inline asm
	// begin inline asm
	fma.rn.f32 %f29703, %f65536, %f65541, %f29691;
	// end inline asm
	// begin inline asm
	fma.rn.f32 %f29707, %f65532, %f65537, %f29703;
	// end inline asm
	// begin inline asm
	fma.rn.f32 %f29711, %f65536, %f65537, %f29699;
	// end inline asm
	// begin inline asm
	fma.rn.f32 %f29715, %f65540, %f65541, %f29711;
	// end inline asm
	// begin inline asm
	fma.rn.f32 %f29719, %f65536, %f65541, %f29707;
	// end inline asm
	// begin inline asm
	fma.rn.f32 %f29723, %f65532, %f65537, %f29719;
	// end inline asm
	// begin inline asm
	fma.rn.f32 %f29727, %f65536, %f65537, %f29715;
	// end inline asm
	// begin inline asm
	fma.rn.f32 %f29731, %f65540, %f65541, %f29727;
	// end inline asm
	// begin inline asm
	fma.rn.f32 %f29735, %f65536, %f65541, %f29723;
	// end inline asm
	// begin inline asm
	fma.rn.f32 %f29739, %f65532, %f65537, %f29735;
	// end inline asm
	// begin inline asm
	fma.rn.f32 %f29743, %f65536, %f65537, %f29731;
	// end inline asm
	// begin inline asm
	fma.rn.f32 %f29747, %f65540, %f65541, %f29743;
	// end inline asm
	// begin inline asm
	fma.rn.f32 %f29751, %f65536, %f65541, %f29739;
	// end inline asm
	// begin inline asm
	fma.rn.f32 %f29755, %f65532, %f65537, %f29751;
	// end inline asm
	// begin inline asm
	fma.rn.f32 %f29759, %f65536, %f65537, %f29747;
	// end inline asm
	// begin inline asm
	fma.rn.f32 %f29763, %f65540, %f65541, %f29759;
	// end inline asm
	// begin inline asm
	fma.rn.f32 %f29767, %f65536, %f65541, %f29755;
	// end inline asm
	// begin inline asm
	fma.rn.f32 %f29771, %f65532, %f65537, %f29767;
	// end inline asm
	// begin inline asm
	fma.rn.f32 %f29775, %f65536, %f65537, %f29763;
	// end inline asm
	// begin inline asm
	fma.rn.f32 %f29779, %f65540, %f65541, %f29775;
	// end inline asm
	// begin inline asm
	fma.rn.f32 %f29783, %f65536, %f65541, %f29771;
	// end inline asm
	// begin inline asm
	fma.rn.f32 %f29787, %f65532, %f65537, %f29783;
	// end inline asm
	// begin inline asm
	fma.rn.f32 %f29791, %f65536, %f65537, %f29779;
	// end inline asm
	// begin inline asm
	fma.rn.f32 %f29795, %f65540, %f65541, %f29791;
	// end inline asm
	// begin inline asm
	fma.rn.f32 %f29799, %f65536, %f65541, %f29787;
	// end inline asm
	// begin inline asm
	fma.rn.f32 %f29803, %f65532, %f65537, %f29799;
	// end inline asm
	// begin inline asm
	fma.rn.f32 %f29807, %f65536, %f65537, %f29795;
	// end inline asm
	// begin inline asm
	fma.rn.f32 %f29811, %f65540, %f65541, %f29807;
	// end inline asm
	// begin inline asm
	fma.rn.f32 %f29815, %f65536, %f65541, %f29803;
	// end inline asm
	// begin inline asm
	fma.rn.f32 %f29819, %f65532, %f65537, %f29815;
	// end inline asm
	// begin inline asm
	fma.rn.f32 %f29823, %f65536, %f65537, %f29811;
	// end inline asm
	// begin inline asm
	fma.rn.f32 %f29827, %f65540, %f65541, %f29823;
	// end inline asm
	// begin inline asm
	fma.rn.f32 %f29831, %f65536, %f65541, %f29819;
	// end inline asm
	// begin inline asm
	fma.rn.f32 %f29835, %f65532, %f65537, %f29831;
	// end inline asm
	// begin inline asm
	fma.rn.f32 %f29839, %f65536, %f65537, %f29827;
	// end inline asm
	// begin inline asm
	fma.rn.f32 %f29843, %f65540, %f65541, %f29839;
	// end inline asm
	// begin inline asm
	fma.rn.f32 %f29847, %f65536, %f65541, %f29835;
	// end inline asm
	// begin inline asm
	fma.rn.f32 %f29851, %f65532, %f65537, %f29847;
	// end inline asm
	// begin inline asm
	fma.rn.f32 %f29855, %f65536, %f65537, %f29843;
	// end inline asm
	// begin inline asm
	fma.rn.f32 %f29859, %f65540, %f65541, %f29855;
	// end inline asm
	// begin inline asm
	fma.rn.f32 %f29863, %f65536, %f65541, %f29851;
	// end inline asm
	// begin inline asm
	fma.rn.f32 %f29867, %f65532, %f65537, %f29863;
	// end inline asm
	// begin inline asm
	fma.rn.f32 %f29871, %f65536, %f65537, %f29859;
	// end inline asm
	// begin inline asm
	fma.rn.f32 %f29875, %f65540, %f65541, %f29871;
	// end inline asm
	// begin inline asm
	fma.rn.f32 %f29879, %f65536, %f65541, %f29867;
	// end inline asm
	// begin inline asm
	fma.rn.f32 %f29883, %f65532, %f65537, %f29879;
	// end inline asm
	// begin inline asm
	fma.rn.f32 %f29887, %f65536, %f65537, %f29875;
	// end inline asm
	// begin inline asm
	fma.rn.f32 %f29891, %f65540, %f65541, %f29887;
	// end inline asm
	// begin inline asm
	fma.rn.f32 %f29895, %f65536, %f65541, %f29883;
	// end inline asm
	// begin inline asm
	fma.rn.f32 %f29899, %f65532, %f65537, %f29895;
	// end inline asm
	// begin inline asm
	fma.rn.f32 %f29903, %f65536, %f65537, %f29891;
	// end inline asm
	// begin inline asm
	fma.rn.f32 %f29907, %f65540, %f65541, %f29903;
	// end inline asm
	// begin inline asm
	fma.rn.f32 %f29911, %f65536, %f65541, %f29899;
	// end inline asm
	// begin inline asm
	fma.rn.f32 %f29915, %f65532, %f65537, %f29911;
	// end inline asm
	// begin inline asm
	fma.rn.f32 %f29919, %f65536, %f65537, %f29907;
	// end inline asm
	// begin inline asm
	fma.rn.f32 %f29923, %f65540, %f65541, %f29919;
	// end inline asm
	// begin inline asm
	fma.rn.f32 %f29927, %f65536, %f65541, %f29915;
	// end inline asm
	// begin inline asm
	fma.rn.f32 %f29931, %f65532, %f65537, %f29927;
	// end inline asm
	// begin inline asm
	fma.rn.f32 %f29935, %f65536, %f65537, %f29923;
	// end inline asm
	// begin inline asm
	fma.rn.f32 %f29939, %f65540, %f65541, %f29935;
	// end inline asm
	// begin inline asm
	fma.rn.f32 %f29943, %f65536, %f65541, %f29931;
	// end inline asm
	// begin inline asm
	fma.rn.f32 %f29947, %f65532, %f65537, %f29943;
	// end inline asm
	// begin inline asm
	fma.rn.f32 %f29951, %f65536, %f65537, %f29939;
	// end inline asm
	// begin inline asm
	fma.rn.f32 %f29955, %f65540, %f65541, %f29951;
	// end inline asm
	// begin inline asm
	fma.rn.f32 %f29959, %f65536, %f65541, %f29947;
	// end inline asm
	// begin inline asm
	fma.rn.f32 %f29963, %f65532, %f65537, %f29959;
	// end inline asm
	// begin inline asm
	fma.rn.f32 %f29967, %f65536, %f65537, %f29955;
	// end inline asm
	// begin inline asm
	fma.rn.f32 %f29971, %f65540, %f65541, %f29967;
	// end inline asm
	// begin inline asm
	fma.rn.f32 %f29975, %f65536, %f65541, %f29963;
	// end inline asm
	// begin inline asm
	fma.rn.f32 %f29979, %f65532, %f65537, %f29975;
	// end inline asm
	// begin inline asm
	fma.rn.f32 %f29983, %f65536, %f65537, %f29971;
	// end inline asm
	// begin inline asm
	fma.rn.f32 %f29987, %f65540, %f65541, %f29983;
	// end inline asm
	// begin inline asm
	fma.rn.f32 %f29991, %f65536, %f65541, %f29979;
	// end inline asm
	// begin inline asm
	fma.rn.f32 %f29995, %f65532, %f65537, %f29991;
	// end inline asm
	// begin inline asm
	fma.rn.f32 %f29999, %f65536, %f65537, %f29987;
	// end inline asm
	// begin inline asm
	fma.rn.f32 %f30003, %f65540, %f65541, %f29999;
	// end inline asm
	// begin inline asm
	fma.rn.f32 %f30007, %f65536, %f65541, %f29995;
	// end inline asm
	// begin inline asm
	fma.rn.f32 %f30011, %f65532, %f65537, %f30007;
	// end inline asm
	// begin inline asm
	fma.rn.f32 %f30015, %f65536, %f65537, %f30003;
	// end inline asm
	// begin inline asm
	fma.rn.f32 %f30019, %f65540, %f65541, %f30015;
	// end inline asm
	// begin inline asm
	fma.rn.f32 %f30023, %f65536, %f65541, %f30011;
	// end inline asm
	// begin inline asm
	fma.rn.f32 %f30027, %f65532, %f65537, %f30023;
	// end inline asm
	// begin inline asm
	fma.rn.f32 %f30031, %f65536, %f65537, %f30019;
	// end inline asm
	// begin inline asm
	fma.rn.f32 %f30035, %f65540, %f65541, %f30031;
	// end inline asm
	// begin inline asm
	fma.rn.f32 %f30039, %f65536, %f65541, %f30027;
	// end inline asm
	// begin inline asm
	fma.rn.f32 %f30043, %f65532, %f65537, %f30039;
	// end inline asm
	// begin inline asm
	fma.rn.f32 %f30047, %f65536, %f65537, %f30035;
	// end inline asm
	// begin inline asm
	fma.rn.f32 %f30051, %f65540, %f65541, %f30047;
	// end inline asm
	// begin inline asm
	fma.rn.f32 %f30055, %f65536, %f65541, %f30043;
	// end inline asm
	// begin inline asm
	fma.rn.f32 %f30059, %f65532, %f65537, %f30055;
	// end inline asm
	// begin inline asm
	fma.rn.f32 %f30063, %f65536, %f65537, %f30051;
	// end inline asm
	// begin inline asm
	fma.rn.f32 %f30067, %f65540, %f65541, %f30063;
	// end inline asm
	// begin inline asm
	fma.rn.f32 %f30071, %f65536, %f65541, %f30059;
	// end inline asm
	// begin inline asm
	fma.rn.f32 %f30075, %f65532, %f65537, %f30071;
	// end inline asm
	// begin inline asm
	fma.rn.f32 %f30079, %f65536, %f65537, %f30067;
	// end inline asm
	// begin inline asm
	fma.rn.f32 %f30083, %f65540, %f65541, %f30079;
	// end inline asm
	// begin inline asm
	fma.rn.f32 %f30087, %f65536, %f65541, %f30075;
	// end inline asm
	// begin inline asm
	fma.rn.f32 %f30091, %f65532, %f65537, %f30087;
	// end inline asm
	// begin inline asm
	fma.rn.f32 %f30095, %f65536, %f65537, %f30083;
	// end inline asm
	// begin inline asm
	fma.rn.f32 %f30099, %f65540, %f65541, %f30095;
	// end inline asm
	// begin inline asm
	fma.rn.f32 %f30103, %f65536, %f65541, %f30091;
	// end inline asm
	// begin inline asm
	fma.rn.f32 %f30107, %f65532, %f65537, %f30103;
	// end inline asm
	// begin inline asm
	fma.rn.f32 %f30111, %f65536, %f65537, %f30099;
	// end inline asm
	// begin inline asm
	fma.rn.f32 %f30115, %f65540, %f65541, %f30111;
	// end inline asm
	// begin inline asm
	fma.rn.f32 %f30119, %f65536, %f65541, %f30107;
	// end inline asm
	// begin inline asm
	fma.rn.f32 %f30123, %f65532, %f65537, %f30119;
	// end inline asm
	// begin inline asm
	fma.rn.f32 %f30127, %f65536, %f65537, %f30115;
	// end inline asm
	// begin inline asm
	fma.rn.f32 %f30131, %f65540, %f65541, %f30127;
	// end inline asm
	// begin inline asm
	fma.rn.f32 %f30135, %f65536, %f65541, %f30123;
	// end inline asm
	// begin inline asm
	fma.rn.f32 %f30139, %f65532, %f65537, %f30135;
	// end inline asm
	// begin inline asm
	fma.rn.f32 %f30143, %f65536, %f65537, %f30131;
	// end inline asm
	// begin inline asm
	fma.rn.f32 %f30147, %f65540, %f65541, %f30143;
	// end inline asm
	// begin inline asm
	fma.rn.f32 %f30151, %f65536, %f65541, %f30139;
	// end inline asm
	// begin inline asm
	fma.rn.f32 %f30155, %f65532, %f65537, %f30151;
	// end inline asm
	// begin inline asm
	fma.rn.f32 %f30159, %f65536, %f65537, %f30147;
	// end inline asm
	// begin inline asm
	fma.rn.f32 %f30163, %f65540, %f65541, %f30159;
	// end inline asm
	// begin inline asm
	fma.rn.f32 %f30167, %f65536, %f65541, %f30155;
	// end inline asm
	// begin inline asm
	fma.rn.f32 %f30171, %f65532, %f65537, %f30167;
	// end inline asm
	// begin inline asm
	fma.rn.f32 %f30175, %f65536, %f65537, %f30163;
	// end inline asm
	// begin inline asm
	fma.rn.f32 %f30179, %f65540, %f65541, %f30175;
	// end inline asm
	// begin inline asm
	fma.rn.f32 %f30183, %f65536, %f65541, %f30171;
	// end inline asm
	// begin inline asm
	fma.rn.f32 %f30187, %f65532, %f65537, %f30183;
	// end inline asm
	// begin inline asm
	fma.rn.f32 %f30191, %f65536, %f65537, %f30179;
	// end inline asm
	// begin inline asm
	fma.rn.f32 %f30195, %f65540, %f65541, %f30191;
	// end inline asm
	// begin inline asm
	fma.rn.f32 %f30199, %f65536, %f65541, %f30187;
	// end inline asm
	// begin inline asm
	fma.rn.f32 %f30203, %f65532, %f65537, %f30199;
	// end inline asm
	// begin inline asm
	fma.rn.f32 %f30207, %f65536, %f65537, %f30195;
	// end inline asm
	// begin inline asm
	fma.rn.f32 %f30211, %f65540, %f65541, %f30207;
	// end inline asm
	// begin inline asm
	fma.rn.f32 %f30215, %f65536, %f65541, %f30203;
	// end inline asm
	// begin inline asm
	fma.rn.f32 %f30219, %f65532, %f65537, %f30215;
	// end inline asm
	// begin inline asm
	fma.rn.f32 %f30223, %f65536, %f65537, %f30211;
	// end inline asm
	// begin inline asm
	fma.rn.f32 %f30227, %f65540, %f65541, %f30223;
	// end inline asm
	// begin inline asm
	fma.rn.f32 %f30231, %f65536, %f65541, %f30219;
	// end inline asm
	// begin inline asm
	fma.rn.f32 %f30235, %f65532, %f65537, %f30231;
	// end inline asm
	// begin inline asm
	fma.rn.f32 %f30239, %f65536, %f65537, %f30227;
	// end inline asm
	// begin inline asm
	fma.rn.f32 %f30243, %f65540, %f65541, %f30239;
	// end inline asm
	// begin inline asm
	fma.rn.f32 %f30247, %f65536, %f65541, %f30235;
	// end inline asm
	// begin inline asm
	fma.rn.f32 %f30251, %f65532, %f65537, %f30247;
	// end inline asm
	// begin inline asm
	fma.rn.f32 %f30255, %f65536, %f65537, %f30243;
	// end inline asm
	// begin inline asm
	fma.rn.f32 %f30259, %f65540, %f65541, %f30255;
	// end inline asm
	// begin inline asm
	fma.rn.f32 %f30263, %f65536, %f65541, %f30251;
	// end inline asm
	// begin inline asm
	fma.rn.f32 %f30267, %f65532, %f65537, %f30263;
	// end inline asm
	// begin inline asm
	fma.rn.f32 %f30271, %f65536, %f65537, %f30259;
	// end inline asm
	// begin inline asm
	fma.rn.f32 %f30275, %f65540, %f65541, %f30271;
	// end inline asm
	// begin inline asm
	fma.rn.f32 %f30279, %f65536, %f65541, %f30267;
	// end inline asm
	// begin inline asm
	fma.rn.f32 %f30283, %f65532, %f65537, %f30279;
	// end inline asm
	// begin inline asm
	fma.rn.f32 %f30287, %f65536, %f65537, %f30275;
	// end inline asm
	// begin inline asm
	fma.rn.f32 %f30291, %f65540, %f65541, %f30287;
	// end inline asm
	// begin inline asm
	fma.rn.f32 %f30295, %f65536, %f65541, %f30283;
	// end inline asm
	// begin inline asm
	fma.rn.f32 %f30299, %f65532, %f65537, %f30295;
	// end inline asm
	// begin inline asm
	fma.rn.f32 %f30303, %f65536, %f65537, %f30291;
	// end inline asm
	// begin inline asm
	fma.rn.f32 %f30307, %f65540, %f65541, %f30303;
	// end inline asm
	// begin inline asm
	fma.rn.f32 %f30311, %f65536, %f65541, %f30299;
	// end inline asm
	// begin inline asm
	fma.rn.f32 %f30315, %f65532, %f65537, %f30311;
	// end inline asm
	// begin inline asm
	fma.rn.f32 %f30319, %f65536, %f65537, %f30307;
	// end inline asm
	// begin inline asm
	fma.rn.f32 %f30323, %f65540, %f65541, %f30319;
	// end inline asm
	// begin inline asm
	fma.rn.f32 %f30327, %f65536, %f65541, %f30315;
	// end inline asm
	// begin inline asm
	fma.rn.f32 %f30331, %f65532, %f65537, %f30327;
	// end inline asm
	// begin inline asm
	fma.rn.f32 %f30335, %f65536, %f65537, %f30323;
	// end inline asm
	// begin inline asm
	fma.rn.f32 %f30339, %f65540, %f65541, %f30335;
	// end inline asm
	// begin inline asm
	fma.rn.f32 %f30343, %f65536, %f65541, %f30331;
	// end inline asm
	// begin inline asm
	fma.rn.f32 %f30347, %f65532, %f65537, %f30343;
	// end inline asm
	// begin inline asm
	fma.rn.f32 %f30351, %f65536, %f65537, %f30339;
	// end inline asm
	// begin inline asm
	fma.rn.f32 %f30355, %f65540, %f65541, %f30351;
	// end inline asm
	// begin inline asm
	fma.rn.f32 %f30359, %f65536, %f65541, %f30347;
	// end inline asm
	// begin inline asm
	fma.rn.f32 %f30363, %f65532, %f65537, %f30359;
	// end inline asm
	// begin inline asm
	fma.rn.f32 %f30367, %f65536, %f65537, %f30355;
	// end inline asm
	// begin inline asm
	fma.rn.f32 %f30371, %f65540, %f65541, %f30367;
	// end inline asm
	// begin inline asm
	fma.rn.f32 %f30375, %f65536, %f65541, %f30363;
	// end inline asm
	// begin inline asm
	fma.rn.f32 %f30379, %f65532, %f65537, %f30375;
	// end inline asm
	// begin inline asm
	fma.rn.f32 %f30383, %f65536, %f65537, %f30371;
	// end inline asm
	// begin inline asm
	fma.rn.f32 %f30387, %f65540, %f65541, %f30383;
	// end inline asm
	// begin inline asm
	fma.rn.f32 %f30391, %f65536, %f65541, %f30379;
	// end inline asm
	// begin inline asm
	fma.rn.f32 %f30395, %f65532, %f65537, %f30391;
	// end inline asm
	// begin inline asm
	fma.rn.f32 %f30399, %f65536, %f65537, %f30387;
	// end inline asm
	// begin inline asm
	fma.rn.f32 %f30403, %f65540, %f65541, %f30399;
	// end inline asm
	// begin inline asm
	fma.rn.f32 %f30407, %f65536, %f65541, %f30395;
	// end inline asm
	// begin inline asm
	fma.rn.f32 %f30411, %f65532, %f65537, %f30407;
	// end inline asm
	// begin inline asm
	fma.rn.f32 %f30415, %f65536, %f65537, %f30403;
	// end inline asm
	// begin inline asm
	fma.rn.f32 %f30419, %f65540, %f65541, %f30415;
	// end inline asm
	// begin inline asm
	fma.rn.f32 %f30423, %f65536, %f65541, %f30411;
	// end inline asm
	// begin inline asm
	fma.rn.f32 %f30427, %f65532, %f65537, %f30423;
	// end inline asm
	// begin inline asm
	fma.rn.f32 %f30431, %f65536, %f65537, %f30419;
	// end inline asm
	// begin inline asm
	fma.rn.f32 %f30435, %f65540, %f65541, %f30431;
	// end inline asm
	// begin inline asm
	fma.rn.f32 %f30439, %f65536, %f65541, %f30427;
	// end inline asm
	// begin inline asm
	fma.rn.f32 %f30443, %f65532, %f65537, %f30439;
	// end inline asm
	// begin inline asm
	fma.rn.f32 %f30447, %f65536, %f65537, %f30435;
	// end inline asm
	// begin inline asm
	fma.rn.f32 %f30451, %f65540, %f65541, %f30447;
	// end inline asm
	// begin inline asm
	fma.rn.f32 %f30455, %f65536, %f65541, %f30443;
	// end inline asm
	// begin inline asm
	fma.rn.f32 %f30459, %f65532, %f65537, %f30455;
	// end inline asm
	// begin inline asm
	fma.rn.f32 %f30463, %f65536, %f65537, %f30451;
	// end inline asm
	// begin inline asm
	fma.rn.f32 %f30467, %f65540, %f65541, %f30463;
	// end inline asm
	// begin inline asm
	fma.rn.f32 %f30471, %f65536, %f65541, %f30459;
	// end inline asm
	// begin inline asm
	fma.rn.f32 %f30475, %f65532, %f65537, %f30471;
	// end inline asm
	// begin inline asm
	fma.rn.f32 %f30479, %f65536, %f65537, %f30467;
	// end inline asm
	// begin inline asm
	fma.rn.f32 %f30483, %f65540, %f65541, %f30479;
	// end inline asm
	// begin inline asm
	fma.rn.f32 %f30487, %f65536, %f65541, %f30475;
	// end inline asm
	// begin inline asm
	fma.rn.f32 %f30491, %f65532, %f65537, %f30487;
	// end inline asm
	// begin inline asm
	fma.rn.f32 %f30495, %f65536, %f65537, %f30483;
	// end inline asm
	// begin inline asm
	fma.rn.f32 %f30499, %f65540, %f65541, %f30495;
	// end inline asm
	// begin inline asm
	fma.rn.f32 %f30503, %f65536, %f65541, %f30491;
	// end inline asm
	// begin inline asm
	fma.rn.f32 %f30507, %f65532, %f65537, %f30503;
	// end inline asm
	// begin inline asm
	fma.rn.f32 %f30511, %f65536, %f65537, %f30499;
	// end inline asm
	// begin inline asm
	fma.rn.f32 %f30515, %f65540, %f65541, %f30511;
	// end inline asm
	// begin inline asm
	fma.rn.f32 %f30519, %f65536, %f65541, %f30507;
	// end inline asm
	// begin inline asm
	fma.rn.f32 %f30523, %f65532, %f65537, %f30519;
	// end inline asm
	// begin inline asm
	fma.rn.f32 %f30527, %f65536, %f65537, %f30515;
	// end inline asm
	// begin inline asm
	fma.rn.f32 %f30531, %f65540, %f65541, %f30527;
	// end inline asm
	// begin inline asm
	fma.rn.f32 %f30535, %f65536, %f65541, %f30523;
	// end inline asm
	// begin inline asm
	fma.rn.f32 %f30539, %f65532, %f65537, %f30535;
	// end inline asm
	// begin inline asm
	fma.rn.f32 %f30543, %f65536, %f65537, %f30531;
	// end inline asm
	// begin inline asm
	fma.rn.f32 %f30547, %f65540, %f65541, %f30543;
	// end inline asm
	// begin inline asm
	fma.rn.f32 %f30551, %f65536, %f65541, %f30539;
	// end inline asm
	// begin inline asm
	fma.rn.f32 %f30555, %f65532, %f65537, %f30551;
	// end inline asm
	// begin inline asm
	fma.rn.f32 %f30559, %f65536, %f65537, %f30547;
	// end inline asm
	// begin inline asm
	fma.rn.f32 %f30563, %f65540, %f65541, %f30559;
	// end inline asm
	// begin inline asm
	fma.rn.f32 %f30567, %f65536, %f65541, %f30555;
	// end inline asm
	// begin inline asm
	fma.rn.f32 %f30571, %f65532, %f65537, %f30567;
	// end inline asm
	// begin inline asm
	fma.rn.f32 %f30575, %f65536, %f65537, %f30563;
	// end inline asm
	// begin inline asm
	fma.rn.f32 %f30579, %f65540, %f65541, %f30575;
	// end inline asm
	// begin inline asm
	fma.rn.f32 %f30583, %f65536, %f65541, %f30571;
	// end inline asm
	// begin inline asm
	fma.rn.f32 %f30587, %f65532, %f65537, %f30583;
	// end inline asm
	// begin inline asm
	fma.rn.f32 %f30591, %f65536, %f65537, %f30579;
	// end inline asm
	// begin inline asm
	fma.rn.f32 %f30595, %f65540, %f65541, %f30591;
	// end inline asm
	// begin inline asm
	fma.rn.f32 %f30599, %f65536, %f65541, %f30587;
	// end inline asm
	// begin inline asm
	fma.rn.f32 %f30603, %f65532, %f65537, %f30599;
	// end inline asm
	// begin inline asm
	fma.rn.f32 %f30607, %f65536, %f65537, %f30595;
	// end inline asm
	// begin inline asm
	fma.rn.f32 %f30611, %f65540, %f65541, %f30607;
	// end inline asm
	// begin inline asm
	fma.rn.f32 %f30615, %f65536, %f65541, %f30603;
	// end inline asm
	// begin inline asm
	fma.rn.f32 %f30619, %f65532, %f65537, %f30615;
	// end inline asm
	// begin inline asm
	fma.rn.f32 %f30623, %f65536, %f65537, %f30611;
	// end inline asm
	// begin inline asm
	fma.rn.f32 %f30627, %f65540, %f65541, %f30623;
	// end inline asm
	// begin inline asm
	fma.rn.f32 %f30631, %f65536, %f65541, %f30619;
	// end inline asm
	// begin inline asm
	fma.rn.f32 %f30635, %f65532, %f65537, %f30631;
	// end inline asm
	// begin inline asm
	fma.rn.f32 %f30639, %f65536, %f65537, %f30627;
	// end inline asm
	// begin inline asm
	fma.rn.f32 %f30643, %f65540, %f65541, %f30639;
	// end inline asm
	// begin inline asm
	fma.rn.f32 %f30647, %f65536, %f65541, %f30635;
	// end inline asm
	// begin inline asm
	fma.rn.f32 %f30651, %f65532, %f65537, %f30647;
	// end inline asm
	// begin inline asm
	fma.rn.f32 %f30655, %f65536, %f65537, %f30643;
	// end inline asm
	// begin inline asm
	fma.rn.f32 %f30659, %f65540, %f65541, %f30655;
	// end inline asm
	// begin inline asm
	fma.rn.f32 %f30663, %f65536, %f65541, %f30651;
	// end inline asm
	// begin inline asm
	fma.rn.f32 %f30667, %f65532, %f65537, %f30663;
	// end inline asm
	// begin inline asm
	fma.rn.f32 %f30671, %f65536, %f65537, %f30659;
	// end inline asm
	// begin inline asm
	fma.rn.f32 %f30675, %f65540, %f65541, %f30671;
	// end inline asm
	// begin inline asm
	fma.rn.f32 %f30679, %f65536, %f65541, %f30667;
	// end inline asm
	// begin inline asm
	fma.rn.f32 %f30683, %f65532, %f65537, %f30679;
	// end inline asm
	// begin inline asm
	fma.rn.f32 %f30687, %f65536, %f65537, %f30675;
	// end inline asm
	// begin inline asm
	fma.rn.f32 %f30691, %f65540, %f65541, %f30687;
	// end inline asm
	// begin inline asm
	fma.rn.f32 %f30695, %f65536, %f65541, %f30683;
	// end inline asm
	// begin inline asm
	fma.rn.f32 %f30699, %f65532, %f65537, %f30695;
	// end inline asm
	// begin inline asm
	fma.rn.f32 %f30703, %f65536, %f65537, %f30691;
	// end inline asm
	// begin inline asm
	fma.rn.f32 %f30707, %f65540, %f65541, %f30703;
	// end inline asm
	// begin inline asm
	fma.rn.f32 %f30711, %f65536, %f65541, %f30699;
	// end inline asm
	// begin inline asm
	fma.rn.f32 %f30715, %f65532, %f65537, %f30711;
	// end inline asm
	// begin inline asm
	fma.rn.f32 %f30719, %f65536, %f65537, %f30707;
	// end inline asm
	// begin inline asm
	fma.rn.f32 %f30723, %f65540, %f65541, %f30719;
	// end inline asm
	// begin inline asm
	fma.rn.f32 %f30727, %f65536, %f65541, %f30715;
	// end inline asm
	// begin inline asm
	fma.rn.f32 %f30731, %f65532, %f65537, %f30727;
	// end inline asm
	// begin inline asm
	fma.rn.f32 %f30735, %f65536, %f65537, %f30723;
	// end inline asm
	// begin inline asm
	fma.rn.f32 %f30739, %f65540, %f65541, %f30735;
	// end inline asm
	// begin inline asm
	fma.rn.f32 %f30743, %f65536, %f65541, %f30731;
	// end inline asm
	// begin inline asm
	fma.rn.f32 %f30747, %f65532, %f65537, %f30743;
	// end inline asm
	// begin inline asm
	fma.rn.f32 %f30751, %f65536, %f65537, %f30739;
	// end inline asm
	// begin inline asm
	fma.rn.f32 %f30755, %f65540, %f65541, %f30751;
	// end inline asm
	// begin inline asm
	fma.rn.f32 %f30759, %f65536, %f65541, %f30747;
	// end inline asm
	// begin inline asm
	fma.rn.f32 %f30763, %f65532, %f65537, %f30759;
	// end inline asm
	// begin inline asm
	fma.rn.f32 %f30767, %f65536, %f65537, %f30755;
	// end inline asm
	// begin inline asm
	fma.rn.f32 %f30771, %f65540, %f65541, %f30767;
	// end inline asm
	// begin inline asm
	fma.rn.f32 %f30775, %f65536, %f65541, %f30763;
	// end inline asm
	// begin inline asm
	fma.rn.f32 %f30779, %f65532, %f65537, %f30775;
	// end inline asm
	// begin inline asm
	fma.rn.f32 %f30783, %f65536, %f65537, %f30771;
	// end inline asm
	// begin inline asm
	fma.rn.f32 %f30787, %f65540, %f65541, %f30783;
	// end inline asm
	// begin inline asm
	fma.rn.f32 %f30791, %f65536, %f65541, %f30779;
	// end inline asm
	// begin inline asm
	fma.rn.f32 %f30795, %f65532, %f65537, %f30791;
	// end inline asm
	// begin inline asm
	fma.rn.f32 %f30799, %f65536, %f65537, %f30787;
	// end inline asm
	// begin inline asm
	fma.rn.f32 %f30803, %f65540, %f65541, %f30799;
	// end inline asm
	// begin inline asm
	fma.rn.f32 %f30807, %f65536, %f65541, %f30795;
	// end inline asm
	// begin inline asm
	fma.rn.f32 %f30811, %f65532, %f65537, %f30807;
	// end inline asm
	// begin inline asm
	fma.rn.f32 %f30815, %f65536, %f65537, %f30803;
	// end inline asm
	// begin inline asm
	fma.rn.f32 %f30819, %f65540, %f65541, %f30815;
	// end inline asm
	// begin inline asm
	fma.rn.f32 %f30823, %f65536, %f65541, %f30811;
	// end inline asm
	// begin inline asm
	fma.rn.f32 %f30827, %f65532, %f65537, %f30823;
	// end inline asm
	// begin inline asm
	fma.rn.f32 %f30831, %f65536, %f65537, %f30819;
	// end inline asm
	// begin inline asm
	fma.rn.f32 %f30835, %f65540, %f65541, %f30831;
	// end inline asm
	// begin inline asm
	fma.rn.f32 %f30839, %f65536, %f65541, %f30827;
	// end inline asm
	// begin inline asm
	fma.rn.f32 %f30843, %f65532, %f65537, %f30839;
	// end inline asm
	// begin inline asm
	fma.rn.f32 %f30847, %f65536, %f65537, %f30835;
	// end inline asm
	// begin inline asm
	fma.rn.f32 %f30851, %f65540, %f65541, %f30847;
	// end inline asm
	// begin inline asm
	fma.rn.f32 %f30855, %f65536, %f65541, %f30843;
	// end inline asm
	// begin inline asm
	fma.rn.f32 %f30859, %f65532, %f65537, %f30855;
	// end inline asm
	// begin inline asm
	fma.rn.f32 %f30863, %f65536, %f65537, %f30851;
	// end inline asm
	// begin inline asm
	fma.rn.f32 %f30867, %f65540, %f65541, %f30863;
	// end inline asm
	// begin inline asm
	fma.rn.f32 %f30871, %f65536, %f65541, %f30859;
	// end inline asm
	// begin inline asm
	fma.rn.f32 %f30875, %f65532, %f65537, %f30871;
	// end inline asm
	// begin inline asm
	fma.rn.f32 %f30879, %f65536, %f65537, %f30867;
	// end inline asm
	// begin inline asm
	fma.rn.f32 %f30883, %f65540, %f65541, %f30879;
	// end inline asm
	// begin inline asm
	fma.rn.f32 %f30887, %f65536, %f65541, %f30875;
	// end inline asm
	// begin inline asm
	fma.rn.f32 %f30891, %f65532, %f65537, %f30887;
	// end inline asm
	// begin inline asm
	fma.rn.f32 %f30895, %f65536, %f65537, %f30883;
	// end inline asm
	// begin inline asm
	fma.rn.f32 %f30899, %f65540, %f65541, %f30895;
	// end inline asm
	// begin inline asm
	fma.rn.f32 %f30903, %f65536, %f65541, %f30891;
	// end inline asm
	// begin inline asm
	fma.rn.f32 %f30907, %f65532, %f65537, %f30903;
	// end inline asm
	// begin inline asm
	fma.rn.f32 %f30911, %f65536, %f65537, %f30899;
	// end inline asm
	// begin inline asm
	fma.rn.f32 %f30915, %f65540, %f65541, %f30911;
	// end inline asm
	// begin inline asm
	fma.rn.f32 %f30919, %f65536, %f65541, %f30907;
	// end inline asm
	// begin inline asm
	fma.rn.f32 %f30923, %f65532, %f65537, %f30919;
	// end inline asm
	// begin inline asm
	fma.rn.f32 %f30927, %f65536, %f65537, %f30915;
	// end inline asm
	// begin inline asm
	fma.rn.f32 %f30931, %f65540, %f65541, %f30927;
	// end inline asm
	// begin inline asm
	fma.rn.f32 %f30935, %f65536, %f65541, %f30923;
	// end inline asm
	// begin inline asm
	fma.rn.f32 %f30939, %f65532, %f65537, %f30935;
	// end inline asm
	// begin inline asm
	fma.rn.f32 %f30943, %f65536, %f65537, %f30931;
	// end inline asm
	// begin inline asm
	fma.rn.f32 %f30947, %f65540, %f65541, %f30943;
	// end inline asm
	// begin inline asm
	fma.rn.f32 %f30951, %f65536, %f65541, %f30939;
	// end inline asm
	// begin inline asm
	fma.rn.f32 %f30955, %f65532, %f65537, %f30951;
	// end inline asm
	// begin inline asm
	fma.rn.f32 %f30959, %f65536, %f65537, %f30947;
	// end inline asm
	// begin inline asm
	fma.rn.f32 %f30963, %f65540, %f65541, %f30959;
	// end inline asm
	// begin inline asm
	fma.rn.f32 %f30967, %f65536, %f65541, %f30955;
	// end inline asm
	// begin inline asm
	fma.rn.f32 %f30971, %f65532, %f65537, %f30967;
	// end inline asm
	// begin inline asm
	fma.rn.f32 %f30975, %f65536, %f65537, %f30963;
	// end inline asm
	// begin inline asm
	fma.rn.f32 %f30979, %f65540, %f65541, %f30975;
	// end inline asm
	// begin inline asm
	fma.rn.f32 %f30983, %f65536, %f65541, %f30971;
	// end inline asm
	// begin inline asm
	fma.rn.f32 %f30987, %f65532, %f65537, %f30983;
	// end inline asm
	// begin inline asm
	fma.rn.f32 %f30991, %f65536, %f65537, %f30979;
	// end inline asm
	// begin inline asm
	fma.rn.f32 %f30995, %f65540, %f65541, %f30991;
	// end inline asm
	// begin inline asm
	fma.rn.f32 %f30999, %f65536, %f65541, %f30987;
	// end inline asm
	// begin inline asm
	fma.rn.f32 %f31003, %f65532, %f65537, %f30999;
	// end inline asm
	// begin inline asm
	fma.rn.f32 %f31007, %f65536, %f65537, %f30995;
	// end inline asm
	// begin inline asm
	fma.rn.f32 %f31011, %f65540, %f65541, %f31007;
	// end inline asm
	// begin inline asm
	fma.rn.f32 %f31015, %f65536, %f65541, %f31003;
	// end inline asm
	// begin inline asm
	fma.rn.f32 %f31019, %f65532, %f65537, %f31015;
	// end inline asm
	// begin inline asm
	fma.rn.f32 %f31023, %f65536, %f65537, %f31011;
	// end inline asm
	// begin inline asm
	fma.rn.f32 %f31027, %f65540, %f65541, %f31023;
	// end inline asm
	// begin inline asm
	fma.rn.f32 %f31031, %f65536, %f65541, %f31019;
	// end inline asm
	// begin inline asm
	fma.rn.f32 %f31035, %f65532, %f65537, %f31031;
	// end inline asm
	// begin inline asm
	fma.rn.f32 %f31039, %f65536, %f65537, %f31027;
	// end inline asm
	// begin inline asm
	fma.rn.f32 %f31043, %f65540, %f65541, %f31039;
	// end inline asm
	// begin inline asm
	fma.rn.f32 %f31047, %f65536, %f65541, %f31035;
	// end inline asm
	// begin inline asm
	fma.rn.f32 %f31051, %f65532, %f65537, %f31047;
	// end inline asm
	// begin inline asm
	fma.rn.f32 %f31055, %f65536, %f65537, %f31043;
	// end inline asm
	// begin inline asm
	fma.rn.f32 %f31059, %f65540, %f65541, %f31055;
	// end inline asm
	// begin inline asm
	fma.rn.f32 %f31063, %f65536, %f65541, %f31051;
	// end inline asm
	// begin inline asm
	fma.rn.f32 %f31067, %f65532, %f65537, %f31063;
	// end inline asm
	// begin inline asm
	fma.rn.f32 %f31071, %f65536, %f65537, %f31059;
	// end inline asm
	// begin inline asm
	fma.rn.f32 %f31075, %f65540, %f65541, %f31071;
	// end inline asm
	// begin inline asm
	fma.rn.f32 %f31079, %f65536, %f65541, %f31067;
	// end inline asm
	// begin inline asm
	fma.rn.f32 %f31083, %f65532, %f65537, %f31079;
	// end inline asm
	// begin inline asm
	fma.rn.f32 %f31087, %f65536, %f65537, %f31075;
	// end inline asm
	// begin inline asm
	fma.rn.f32 %f31091, %f65540, %f65541, %f31087;
	// end inline asm
	// begin inline asm
	fma.rn.f32 %f31095, %f65536, %f65541, %f31083;
	// end inline asm
	// begin inline asm
	fma.rn.f32 %f31099, %f65532, %f65537, %f31095;
	// end inline asm
	// begin inline asm
	fma.rn.f32 %f31103, %f65536, %f65537, %f31091;
	// end inline asm
	// begin inline asm
	fma.rn.f32 %f31107, %f65540, %f65541, %f31103;
	// end inline asm
	// begin inline asm
	fma.rn.f32 %f31111, %f65536, %f65541, %f31099;
	// end inline asm
	// begin inline asm
	fma.rn.f32 %f31115, %f65532, %f65537, %f31111;
	// end inline asm
	// begin inline asm
	fma.rn.f32 %f31119, %f65536, %f65537, %f31107;
	// end inline asm
	// begin inline asm
	fma.rn.f32 %f31123, %f65540, %f65541, %f31119;
	// end inline asm
	// begin inline asm
	fma.rn.f32 %f31127, %f65536, %f65541, %f31115;
	// end inline asm
	// begin inline asm
	fma.rn.f32 %f31131, %f65532, %f65537, %f31127;
	// end inline asm
	// begin inline asm
	fma.rn.f32 %f31135, %f65536, %f65537, %f31123;
	// end inline asm
	// begin inline asm
	fma.rn.f32 %f31139, %f65540, %f65541, %f31135;
	// end inline asm
	// begin inline asm
	fma.rn.f32 %f31143, %f65536, %f65541, %f31131;
	// end inline asm
	// begin inline asm
	fma.rn.f32 %f31147, %f65532, %f65537, %f31143;
	// end inline asm
	// begin inline asm
	fma.rn.f32 %f31151, %f65536, %f65537, %f31139;
	// end inline asm
	// begin inline asm
	fma.rn.f32 %f31155, %f65540, %f65541, %f31151;
	// end inline asm
	// begin inline asm
	fma.rn.f32 %f31159, %f65536, %f65541, %f31147;
	// end inline asm
	// begin inline asm
	fma.rn.f32 %f31163, %f65532, %f65537, %f31159;
	// end inline asm
	// begin inline asm
	fma.rn.f32 %f31167, %f65536, %f65537, %f31155;
	// end inline asm
	// begin inline asm
	fma.rn.f32 %f31171, %f65540, %f65541, %f31167;
	// end inline asm
	// begin inline asm
	fma.rn.f32 %f31175, %f65536, %f65541, %f31163;
	// end inline asm
	// begin inline asm
	fma.rn.f32 %f31179, %f65532, %f65537, %f31175;
	// end inline asm
	// begin inline asm
	fma.rn.f32 %f31183, %f65536, %f65537, %f31171;
	// end inline asm
	// begin inline asm
	fma.rn.f32 %f31187, %f65540, %f65541, %f31183;
	// end inline asm
	// begin inline asm
	fma.rn.f32 %f31191, %f65536, %f65541, %f31179;
	// end inline asm
	// begin inline asm
	fma.rn.f32 %f31195, %f65532, %f65537, %f31191;
	// end inline asm
	// begin inline asm
	fma.rn.f32 %f31199, %f65536, %f65537, %f31187;
	// end inline asm
	// begin inline asm
	fma.rn.f32 %f31203, %f65540, %f65541, %f31199;
	// end inline asm
	// begin inline asm
	fma.rn.f32 %f31207, %f65536, %f65541, %f31195;
	// end inline asm
	// begin inline asm
	fma.rn.f32 %f31211, %f65532, %f65537, %f31207;
	// end inline asm
	// begin inline asm
	fma.rn.f32 %f31215, %f65536, %f65537, %f31203;
	// end inline asm
	// begin inline asm
	fma.rn.f32 %f31219, %f65540, %f65541, %f31215;
	// end inline asm
	// begin inline asm
	fma.rn.f32 %f31223, %f65536, %f65541, %f31211;
	// end inline asm
	// begin inline asm
	fma.rn.f32 %f31227, %f65532, %f65537, %f31223;
	// end inline asm
	// begin inline asm
	fma.rn.f32 %f31231, %f65536, %f65537, %f31219;
	// end inline asm
	// begin inline asm
	fma.rn.f32 %f31235, %f65540, %f65541, %f31231;
	// end inline asm
	// begin inline asm
	fma.rn.f32 %f31239, %f65536, %f65541, %f31227;
	// end inline asm
	// begin inline asm
	fma.rn.f32 %f31243, %f65532, %f65537, %f31239;
	// end inline asm
	// begin inline asm
	fma.rn.f32 %f31247, %f65536, %f65537, %f31235;
	// end inline asm
	// begin inline asm
	fma.rn.f32 %f31251, %f65540, %f65541, %f31247;
	// end inline asm
	// begin inline asm
	fma.rn.f32 %f31255, %f65536, %f65541, %f31243;
	// end inline asm
	// begin inline asm
	fma.rn.f32 %f31259, %f65532, %f65537, %f31255;
	// end inline asm
	// begin inline asm
	fma.rn.f32 %f31263, %f65536, %f65537, %f31251;
	// end inline asm
	// begin inline asm
	fma.rn.f32 %f31267, %f65540, %f65541, %f31263;
	// end inline asm
	// begin inline asm
	fma.rn.f32 %f31271, %f65536, %f65541, %f31259;
	// end inline asm
	// begin inline asm
	fma.rn.f32 %f31275, %f65532, %f65537, %f31271;
	// end inline asm
	// begin inline asm
	fma.rn.f32 %f31279, %f65536, %f65537, %f31267;
	// end inline asm
	// begin inline asm
	fma.rn.f32 %f31283, %f65540, %f65541, %f31279;
	// end inline asm
	// begin inline asm
	fma.rn.f32 %f31287, %f65536, %f65541, %f31275;
	// end inline asm
	// begin inline asm
	fma.rn.f32 %f31291, %f65532, %f65537, %f31287;
	// end inline asm
	// begin inline asm
	fma.rn.f32 %f31295, %f65536, %f65537, %f31283;
	// end inline asm
	// begin inline asm
	fma.rn.f32 %f31299, %f65540, %f65541, %f31295;
	// end inline asm
	// begin inline asm
	fma.rn.f32 %f31303, %f65536, %f65541, %f31291;
	// end inline asm
	// begin inline asm
	fma.rn.f32 %f31307, %f65532, %f65537, %f31303;
	// end inline asm
	// begin inline asm
	fma.rn.f32 %f31311, %f65536, %f65537, %f31299;
	// end inline asm
	// begin inline asm
	fma.rn.f32 %f31315, %f65540, %f65541, %f31311;
	// end inline asm
	// begin inline asm
	fma.rn.f32 %f31319, %f65536, %f65541, %f31307;
	// end inline asm
	// begin inline asm
	fma.rn.f32 %f31323, %f65532, %f65537, %f31319;
	// end inline asm
	// begin inline asm
	fma.rn.f32 %f31327, %f65536, %f65537, %f31315;
	// end inline asm
	// begin inline asm
	fma.rn.f32 %f31331, %f65540, %f65541, %f31327;
	// end inline asm
	// begin inline asm
	fma.rn.f32 %f31335, %f65536, %f65541, %f31323;
	// end inline asm
	// begin inline asm
	fma.rn.f32 %f31339, %f65532, %f65537, %f31335;
	// end inline asm
	// begin inline asm
	fma.rn.f32 %f31343, %f65536, %f65537, %f31331;
	// end inline asm
	// begin inline asm
	fma.rn.f32 %f31347, %f65540, %f65541, %f31343;
	// end inline asm
	// begin inline asm
	fma.rn.f32 %f31351, %f65536, %f65541, %f31339;
	// end inline asm
	// begin inline asm
	fma.rn.f32 %f31355, %f65532, %f65537, %f31351;
	// end inline asm
	// begin inline asm
	fma.rn.f32 %f31359, %f65536, %f65537, %f31347;
	// end inline asm
	// begin inline asm
	fma.rn.f32 %f31363, %f65540, %f65541, %f31359;
	// end inline asm
	// begin inline asm
	fma.rn.f32 %f31367, %f65536, %f65541, %f31355;
	// end inline asm
	// begin inline asm
	fma.rn.f32 %f31371, %f65532, %f65537, %f31367;
	// end inline asm
	// begin inline asm
	fma.rn.f32 %f31375, %f65536, %f65537, %f31363;
	// end inline asm
	// begin inline asm
	fma.rn.f32 %f31379, %f65540, %f65541, %f31375;
	// end inline asm
	// begin inline asm
	fma.rn.f32 %f31383, %f65536, %f65541, %f31371;
	// end inline asm
	// begin inline asm
	fma.rn.f32 %f31387, %f65532, %f65537, %f31383;
	// end inline asm
	// begin inline asm
	fma.rn.f32 %f31391, %f65536, %f65537, %f31379;
	// end inline asm
	// begin inline asm
	fma.rn.f32 %f31395, %f65540, %f65541, %f31391;
	// end inline asm
	// begin inline asm
	fma.rn.f32 %f31399, %f65536, %f65541, %f31387;
	// end inline asm
	// begin inline asm
	fma.rn.f32 %f31403, %f65532, %f65537, %f31399;
	// end inline asm
	// begin inline asm
	fma.rn.f32 %f31407, %f65536, %f65537, %f31395;
	// end inline asm
	// begin inline asm
	fma.rn.f32 %f31411, %f65540, %f65541, %f31407;
	// end inline asm
	// begin inline asm
	fma.rn.f32 %f31415, %f65536, %f65541, %f31403;
	// end inline asm
	// begin inline asm
	fma.rn.f32 %f31419, %f65532, %f65537, %f31415;
	// end inline asm
	// begin inline asm
	fma.rn.f32 %f31423, %f65536, %f65537, %f31411;
	// end inline asm
	// begin inline asm
	fma.rn.f32 %f31427, %f65540, %f65541, %f31423;
	// end inline asm
	// begin inline asm
	fma.rn.f32 %f31431, %f65536, %f65541, %f31419;
	// end inline asm
	// begin inline asm
	fma.rn.f32 %f31435, %f65532, %f65537, %f31431;
	// end inline asm
	// begin inline asm
	fma.rn.f32 %f31439, %f65536, %f65537, %f31427;
	// end inline asm
	// begin inline asm
	fma.rn.f32 %f31443, %f65540, %f65541, %f31439;
	// end inline asm
	// begin inline asm
	fma.rn.f32 %f31447, %f65536, %f65541, %f31435;
	// end inline asm
	// begin inline asm
	fma.rn.f32 %f31451, %f65532, %f65537, %f31447;
	// end inline asm
	// begin inline asm
	fma.rn.f32 %f31455, %f65536, %f65537, %f31443;
	// end inline asm
	// begin inline asm
	fma.rn.f32 %f31459, %f65540, %f65541, %f31455;
	// end inline asm
	// begin inline asm
	fma.rn.f32 %f31463, %f65536, %f65541, %f31451;
	// end inline asm
	// begin inline asm
	fma.rn.f32 %f31467, %f65532, %f65537, %f31463;
	// end inline asm
	// begin inline asm
	fma.rn.f32 %f31471, %f65536, %f65537, %f31459;
	// end inline asm
	// begin inline asm
	fma.rn.f32 %f31475, %f65540, %f65541, %f31471;
	// end inline asm
	// begin inline asm
	fma.rn.f32 %f31479, %f65536, %f65541, %f31467;
	// end inline asm
	// begin inline asm
	fma.rn.f32 %f31483, %f65532, %f65537, %f31479;
	// end inline asm
	// begin inline asm
	fma.rn.f32 %f31487, %f65536, %f65537, %f31475;
	// end inline asm
	// begin inline asm
	fma.rn.f32 %f31491, %f65540, %f65541, %f31487;
	// end inline asm
	// begin inline asm
	fma.rn.f32 %f31495, %f65536, %f65541, %f31483;
	// end inline asm
	// begin inline asm
	fma.rn.f32 %f31499, %f65532, %f65537, %f31495;
	// end inline asm
	// begin inline asm
	fma.rn.f32 %f31503, %f65536, %f65537, %f31491;
	// end inline asm
	// begin inline asm
	fma.rn.f32 %f31507, %f65540, %f65541, %f31503;
	// end inline asm
	// begin inline asm
	fma.rn.f32 %f31511, %f65536, %f65541, %f31499;
	// end inline asm
	// begin inline asm
	fma.rn.f32 %f31515, %f65532, %f65537, %f31511;
	// end inline asm
	// begin inline asm
	fma.rn.f32 %f31519, %f65536, %f65537, %f31507;
	// end inline asm
	// begin inline asm
	fma.rn.f32 %f31523, %f65540, %f65541, %f31519;
	// end inline asm
	// begin inline asm
	fma.rn.f32 %f31527, %f65536, %f65541, %f31515;
	// end inline asm
	// begin inline asm
	fma.rn.f32 %f31531, %f65532, %f65537, %f31527;
	// end inline asm
	// begin inline asm
	fma.rn.f32 %f31535, %f65536, %f65537, %f31523;
	// end inline asm
	// begin inline asm
	fma.rn.f32 %f31539, %f65540, %f65541, %f31535;
	// end inline asm
	// begin inline asm
	fma.rn.f32 %f31543, %f65536, %f65541, %f31531;
	// end inline asm
	// begin inline asm
	fma.rn.f32 %f31547, %f65532, %f65537, %f31543;
	// end inline asm
	// begin inline asm
	fma.rn.f32 %f31551, %f65536, %f65537, %f31539;
	// end inline asm
	// begin inline asm
	fma.rn.f32 %f31555, %f65540, %f65541, %f31551;
	// end inline asm
	// begin inline asm
	fma.rn.f32 %f31559, %f65536, %f65541, %f31547;
	// end inline asm
	// begin inline asm
	fma.rn.f32 %f31563, %f65532, %f65537, %f31559;
	// end inline asm
	// begin inline asm
	fma.rn.f32 %f31567, %f65536, %f65537, %f31555;
	// end inline asm
	// begin inline asm
	fma.rn.f32 %f31571, %f65540, %f65541, %f31567;
	// end inline asm
	// begin inline asm
	fma.rn.f32 %f31575, %f65536, %f65541, %f31563;
	// end inline asm
	// begin inline asm
	fma.rn.f32 %f31579, %f65532, %f65537, %f31575;
	// end inline asm
	// begin inline asm
	fma.rn.f32 %f31583, %f65536, %f65537, %f31571;
	// end inline asm
	// begin inline asm
	fma.rn.f32 %f31587, %f65540, %f65541, %f31583;
	// end inline asm
	// begin inline asm
	fma.rn.f32 %f31591, %f65536, %f65541, %f31579;
	// end inline asm
	// begin inline asm
	fma.rn.f32 %f31595, %f65532, %f65537, %f31591;
	// end inline asm
	// begin inline asm
	fma.rn.f32 %f31599, %f65536, %f65537, %f31587;
	// end inline asm
	// begin inline asm
	fma.rn.f32 %f31603, %f65540, %f65541, %f31599;
	// end inline asm
	// begin inline asm
	fma.rn.f32 %f31607, %f65536, %f65541, %f31595;
	// end inline asm
	// begin inline asm
	fma.rn.f32 %f31611, %f65532, %f65537, %f31607;
	// end inline asm
	// begin inline asm
	fma.rn.f32 %f31615, %f65536, %f65537, %f31603;
	// end inline asm
	// begin inline asm
	fma.rn.f32 %f31619, %f65540, %f65541, %f31615;
	// end inline asm
	// begin inline asm
	fma.rn.f32 %f31623, %f65536, %f65541, %f31611;
	// end inline asm
	// begin inline asm
	fma.rn.f32 %f31627, %f65532, %f65537, %f31623;
	// end inline asm
	// begin inline asm
	fma.rn.f32 %f31631, %f65536, %f65537, %f31619;
	// end inline asm
	// begin inline asm
	fma.rn.f32 %f31635, %f65540, %f65541, %f31631;
	// end inline asm
	// begin inline asm
	fma.rn.f32 %f31639, %f65536, %f65541, %f31627;
	// end inline asm
	// begin inline asm
	fma.rn.f32 %f31643, %f65532, %f65537, %f31639;
	// end inline asm
	// begin inline asm
	fma.rn.f32 %f31647, %f65536, %f65537, %f31635;
	// end inline asm
	// begin inline asm
	fma.rn.f32 %f31651, %f65540, %f65541, %f31647;
	// end inline asm
	// begin inline asm
	fma.rn.f32 %f31655, %f65536, %f65541, %f31643;
	// end inline asm
	// begin inline asm
	fma.rn.f32 %f31659, %f65532, %f65537, %f31655;
	// end inline asm
	// begin inline asm
	fma.rn.f32 %f31663, %f65536, %f65537, %f31651;
	// end inline asm
	// begin inline asm
	fma.rn.f32 %f31667, %f65540, %f65541, %f31663;
	// end inline asm
	// begin inline asm
	fma.rn.f32 %f31671, %f65536, %f65541, %f31659;
	// end inline asm
	// begin inline asm
	fma.rn.f32 %f31675, %f65532, %f65537, %f31671;
	// end inline asm
	// begin inline asm
	fma.rn.f32 %f31679, %f65536, %f65537, %f31667;
	// end inline asm
	// begin inline asm
	fma.rn.f32 %f31683, %f65540, %f65541, %f31679;
	// end inline asm
	// begin inline asm
	fma.rn.f32 %f31687, %f65536, %f65541, %f31675;
	// end inline asm
	// begin inline asm
	fma.rn.f32 %f31691, %f65532, %f65537, %f31687;
	// end inline asm
	// begin inline asm
	fma.rn.f32 %f31695, %f65536, %f65537, %f31683;
	// end inline asm
	// begin inline asm
	fma.rn.f32 %f31699, %f65540, %f65541, %f31695;
	// end inline asm
	// begin inline asm
	fma.rn.f32 %f31703, %f65536, %f65541, %f31691;
	// end inline asm
	// begin inline asm
	fma.rn.f32 %f31707, %f65532, %f65537, %f31703;
	// end inline asm
	// begin inline asm
	fma.rn.f32 %f31711, %f65536, %f65537, %f31699;
	// end inline asm
	// begin inline asm
	fma.rn.f32 %f31715, %f65540, %f65541, %f31711;
	// end inline asm
	// begin inline asm
	fma.rn.f32 %f31719, %f65536, %f65541, %f31707;
	// end inline asm
	// begin inline asm
	fma.rn.f32 %f31723, %f65532, %f65537, %f31719;
	// end inline asm
	// begin inline asm
	fma.rn.f32 %f31727, %f65536, %f65537, %f31715;
	// end inline asm
	// begin inline asm
	fma.rn.f32 %f31731, %f65540, %f65541, %f31727;
	// end inline asm
	// begin inline asm
	fma.rn.f32 %f31735, %f65536, %f65541, %f31723;
	// end inline asm
	// begin inline asm
	fma.rn.f32 %f31739, %f65532, %f65537, %f31735;
	// end inline asm
	// begin inline asm
	fma.rn.f32 %f31743, %f65536, %f65537, %f31731;
	// end inline asm
	// begin inline asm
	fma.rn.f32 %f31747, %f65540, %f65541, %f31743;
	// end inline asm
	// begin inline asm
	fma.rn.f32 %f31751, %f65536, %f65541, %f31739;
	// end inline asm
	// begin inline asm
	fma.rn.f32 %f31755, %f65532, %f65537, %f31751;
	// end inline asm
	// begin inline asm
	fma.rn.f32 %f31759, %f65536, %f65537, %f31747;
	// end inline asm
	// begin inline asm
	fma.rn.f32 %f31763, %f65540, %f65541, %f31759;
	// end inline asm
	// begin inline asm
	fma.rn.f32 %f31767, %f65536, %f65541, %f31755;
	// end inline asm
	// begin inline asm
	fma.rn.f32 %f31771, %f65532, %f65537, %f31767;
	// end inline asm
	// begin inline asm
	fma.rn.f32 %f31775, %f65536, %f65537, %f31763;
	// end inline asm
	// begin inline asm
	fma.rn.f32 %f31779, %f65540, %f65541, %f31775;
	// end inline asm
	// begin inline asm
	fma.rn.f32 %f31783, %f65536, %f65541, %f31771;
	// end inline asm
	// begin inline asm
	fma.rn.f32 %f31787, %f65532, %f65537, %f31783;
	// end inline asm
	// begin inline asm
	fma.rn.f32 %f31791, %f65536, %f65537, %f31779;
	// end inline asm
	// begin inline asm
	fma.rn.f32 %f31795, %f65540, %f65541, %f31791;
	// end inline asm
	// begin inline asm
	fma.rn.f32 %f31799, %f65536, %f65541, %f31787;
	// end inline asm
	// begin inline asm
	fma.rn.f32 %f31803, %f65532, %f65537, %f31799;
	// end inline asm
	// begin inline asm
	fma.rn.f32 %f31807, %f65536, %f65537, %f31795;
	// end inline asm
	// begin inline asm
	fma.rn.f32 %f31811, %f65540, %f65541, %f31807;
	// end inline asm
	// begin inline asm
	fma.rn.f32 %f31815, %f65536, %f65541, %f31803;
	// end inline asm
	// begin inline asm
	fma.rn.f32 %f31819, %f65532, %f65537, %f31815;
	// end inline asm
	// begin inline asm
	fma.rn.f32 %f31823, %f65536, %f65537, %f31811;
	// end inline asm
	// begin inline asm
	fma.rn.f32 %f31827, %f65540, %f65541, %f31823;
	// end inline asm
	// begin inline asm
	fma.rn.f32 %f31831, %f65536, %f65541, %f31819;
	// end inline asm
	// begin inline asm
	fma.rn.f32 %f31835, %f65532, %f65537, %f31831;
	// end inline asm
	// begin inline asm
	fma.rn.f32 %f31839, %f65536, %f65537, %f31827;
	// end inline asm
	// begin inline asm
	fma.rn.f32 %f31843, %f65540, %f65541, %f31839;
	// end inline asm
	// begin inline asm
	fma.rn.f32 %f31847, %f65536, %f65541, %f31835;
	// end inline asm
	// begin inline asm
	fma.rn.f32 %f31851, %f65532, %f65537, %f31847;
	// end inline asm
	// begin inline asm
	fma.rn.f32 %f31855, %f65536, %f65537, %f31843;
	// end inline asm
	// begin inline asm
	fma.rn.f32 %f31859, %f65540, %f65541, %f31855;
	// end inline asm
	// begin inline asm
	fma.rn.f32 %f31863, %f65536, %f65541, %f31851;
	// end inline asm
	// begin inline asm
	fma.rn.f32 %f31867, %f65532, %f65537, %f31863;
	// end inline asm
	// begin inline asm
	fma.rn.f32 %f31871, %f65536, %f65537, %f31859;
	// end inline asm
	// begin inline asm
	fma.rn.f32 %f31875, %f65540, %f65541, %f31871;
	// end inline asm
	// begin inline asm
	fma.rn.f32 %f31879, %f65536, %f65541, %f31867;
	// end inline asm
	// begin inline asm
	fma.rn.f32 %f31883, %f65532, %f65537, %f31879;
	// end inline asm
	// begin inline asm
	fma.rn.f32 %f31887, %f65536, %f65537, %f31875;
	// end inline asm
	// begin inline asm
	fma.rn.f32 %f31891, %f65540, %f65541, %f31887;
	// end inline asm
	// begin inline asm
	fma.rn.f32 %f31895, %f65536, %f65541, %f31883;
	// end inline asm
	// begin inline asm
	fma.rn.f32 %f31899, %f65532, %f65537, %f31895;
	// end inline asm
	// begin inline asm
	fma.rn.f32 %f31903, %f65536, %f65537, %f31891;
	// end inline asm
	// begin inline asm
	fma.rn.f32 %f31907, %f65540, %f65541, %f31903;
	// end inline asm
	// begin inline asm
	fma.rn.f32 %f31911, %f65536, %f65541, %f31899;
	// end inline asm
	// begin inline asm
	fma.rn.f32 %f31915, %f65532, %f65537, %f31911;
	// end inline asm
	// begin inline asm
	fma.rn.f32 %f31919, %f65536, %f65537, %f31907;
	// end inline asm
	// begin inline asm
	fma.rn.f32 %f31923, %f65540, %f65541, %f31919;
	// end inline asm
	// begin inline asm
	fma.rn.f32 %f31927, %f65536, %f65541, %f31915;
	// end inline asm
	// begin inline asm
	fma.rn.f32 %f31931, %f65532, %f65537, %f31927;
	// end inline asm
	// begin inline asm
	fma.rn.f32 %f31935, %f65536, %f65537, %f31923;
	// end inline asm
	// begin inline asm
	fma.rn.f32 %f31939, %f65540, %f65541, %f31935;
	// end inline asm
	// begin inline asm
	fma.rn.f32 %f31943, %f65536, %f65541, %f31931;
	// end inline asm
	// begin inline asm
	fma.rn.f32 %f31947, %f65532, %f65537, %f31943;
	// end inline asm
	// begin inline asm
	fma.rn.f32 %f31951, %f65536, %f65537, %f31939;
	// end inline asm
	// begin inline asm
	fma.rn.f32 %f31955, %f65540, %f65541, %f31951;
	// end inline asm
	// begin inline asm
	fma.rn.f32 %f31959, %f65536, %f65541, %f31947;
	// end inline asm
	// begin inline asm
	fma.rn.f32 %f31963, %f65532, %f65537, %f31959;
	// end inline asm
	// begin inline asm
	fma.rn.f32 %f31967, %f65536, %f65537, %f31955;
	// end inline asm
	// begin inline asm
	fma.rn.f32 %f31971, %f65540, %f65541, %f31967;
	// end inline asm
	// begin inline asm
	fma.rn.f32 %f31975, %f65536, %f65541, %f31963;
	// end inline asm
	// begin inline asm
	fma.rn.f32 %f31979, %f65532, %f65537, %f31975;
	// end inline asm
	// begin inline asm
	fma.rn.f32 %f31983, %f65536, %f65537, %f31971;
	// end inline asm
	// begin inline asm
	fma.rn.f32 %f31987, %f65540, %f65541, %f31983;
	// end inline asm
	// begin inline asm
	fma.rn.f32 %f31991, %f65536, %f65541, %f31979;
	// end inline asm
	// begin inline asm
	fma.rn.f32 %f31995, %f65532, %f65537, %f31991;
	// end inline asm
	// begin inline asm
	fma.rn.f32 %f31999, %f65536, %f65537, %f31987;
	// end inline asm
	// begin inline asm
	fma.rn.f32 %f32003, %f65540, %f65541, %f31999;
	// end inline asm
	// begin inline asm
	fma.rn.f32 %f32007, %f65536, %f65541, %f31995;
	// end inline asm
	// begin inline asm
	fma.rn.f32 %f32011, %f65532, %f65537, %f32007;
	// end inline asm
	// begin inline asm
	fma.rn.f32 %f32015, %f65536, %f65537, %f32003;
	// end inline asm
	// begin inline asm
	fma.rn.f32 %f32019, %f65540, %f65541, %f32015;
	// end inline asm
	// begin inline asm
	fma.rn.f32 %f32023, %f65536, %f65541, %f32011;
	// end inline asm
	// begin inline asm
	fma.rn.f32 %f32027, %f65532, %f65537, %f32023;
	// end inline asm
	// begin inline asm
	fma.rn.f32 %f32031, %f65536, %f65537, %f32019;
	// end inline asm
	// begin inline asm
	fma.rn.f32 %f32035, %f65540, %f65541, %f32031;
	// end inline asm
	// begin inline asm
	fma.rn.f32 %f32039, %f65536, %f65541, %f32027;
	// end inline asm
	// begin inline asm
	fma.rn.f32 %f32043, %f65532, %f65537, %f32039;
	// end inline asm
	// begin inline asm
	fma.rn.f32 %f32047, %f65536, %f65537, %f32035;
	// end inline asm
	// begin inline asm
	fma.rn.f32 %f32051, %f65540, %f65541, %f32047;
	// end inline asm
	// begin inline asm
	fma.rn.f32 %f32055, %f65536, %f65541, %f32043;
	// end inline asm
	// begin inline asm
	fma.rn.f32 %f32059, %f65532, %f65537, %f32055;
	// end inline asm
	// begin inline asm
	fma.rn.f32 %f32063, %f65536, %f65537, %f32051;
	// end inline asm
	// begin inline asm
	fma.rn.f32 %f32067, %f65540, %f65541, %f32063;
	// end inline asm
	// begin inline asm
	fma.rn.f32 %f32071, %f65536, %f65541, %f32059;
	// end inline asm
	// begin inline asm
	fma.rn.f32 %f32075, %f65532, %f65537, %f32071;
	// end inline asm
	// begin inline asm
	fma.rn.f32 %f32079, %f65536, %f65537, %f32067;
	// end inline asm
	// begin inline asm
	fma.rn.f32 %f32083, %f65540, %f65541, %f32079;
	// end inline asm
	// begin inline asm
	fma.rn.f32 %f32087, %f65536, %f65541, %f32075;
	// end inline asm
	// begin inline asm
	fma.rn.f32 %f32091, %f65532, %f65537, %f32087;
	// end inline asm
	// begin inline asm
	fma.rn.f32 %f32095, %f65536, %f65537, %f32083;
	// end inline asm
	// begin inline asm
	fma.rn.f32 %f32099, %f65540, %f65541, %f32095;
	// end inline asm
	// begin inline asm
	fma.rn.f32 %f32103, %f65536, %f65541, %f32091;
	// end inline asm
	// begin inline asm
	fma.rn.f32 %f32107, %f65532, %f65537, %f32103;
	// end inline asm
	// begin inline asm
	fma.rn.f32 %f32111, %f65536, %f65537, %f32099;
	// end inline asm
	// begin inline asm
	fma.rn.f32 %f32115, %f65540, %f65541, %f32111;
	// end inline asm
	// begin inline asm
	fma.rn.f32 %f32119, %f65536, %f65541, %f32107;
	// end inline asm
	// begin inline asm
	fma.rn.f32 %f32123, %f65532, %f65537, %f32119;
	// end inline asm
	// begin inline asm
	fma.rn.f32 %f32127, %f65536, %f65537, %f32115;
	// end inline asm
	// begin inline asm
	fma.rn.f32 %f32131, %f65540, %f65541, %f32127;
	// end inline asm
	// begin inline asm
	fma.rn.f32 %f32135, %f65536, %f65541, %f32123;
	// end inline asm
	// begin inline asm
	fma.rn.f32 %f32139, %f65532, %f65537, %f32135;
	// end inline asm
	// begin inline asm
	fma.rn.f32 %f32143, %f65536, %f65537, %f32131;
	// end inline asm
	// begin inline asm
	fma.rn.f32 %f32147, %f65540, %f65541, %f32143;
	// end inline asm
	// begin inline asm
	fma.rn.f32 %f32151, %f65536, %f65541, %f32139;
	// end inline asm
	// begin inline asm
	fma.rn.f32 %f32155, %f65532, %f65537, %f32151;
	// end inline asm
	// begin inline asm
	fma.rn.f32 %f32159, %f65536, %f65537, %f32147;
	// end inline asm
	// begin inline asm
	fma.rn.f32 %f32163, %f65540, %f65541, %f32159;
	// end inline asm
	// begin inline asm
	fma.rn.f32 %f32167, %f65536, %f65541, %f32155;
	// end inline asm
	// begin inline asm
	fma.rn.f32 %f32171, %f65532, %f65537, %f32167;
	// end inline asm
	// begin inline asm
	fma.rn.f32 %f32175, %f65536, %f65537, %f32163;
	// end inline asm
	// begin inline asm
	fma.rn.f32 %f32179, %f65540, %f65541, %f32175;
	// end inline asm
	// begin inline asm
	fma.rn.f32 %f32183, %f65536, %f65541, %f32171;
	// end inline asm
	// begin inline asm
	fma.rn.f32 %f32187, %f65532, %f65537, %f32183;
	// end inline asm
	// begin inline asm
	fma.rn.f32 %f32191, %f65536, %f65537, %f32179;
	// end inline asm
	// begin inline asm
	fma.rn.f32 %f32195, %f65540, %f65541, %f32191;
	// end inline asm
	// begin inline asm
	fma.rn.f32 %f32199, %f65536, %f65541, %f32187;
	// end inline asm
	// begin inline asm
	fma.rn.f32 %f32203, %f65532, %f65537, %f32199;
	// end inline asm
	// begin inline asm
	fma.rn.f32 %f32207, %f65536, %f65537, %f32195;
	// end inline asm
	// begin inline asm
	fma.rn.f32 %f32211, %f65540, %f65541, %f32207;
	// end inline asm
	// begin inline asm
	fma.rn.f32 %f32215, %f65536, %f65541, %f32203;
	// end inline asm
	// begin inline asm
	fma.rn.f32 %f32219, %f65532, %f65537, %f32215;
	// end inline asm
	// begin inline asm
	fma.rn.f32 %f32223, %f65536, %f65537, %f32211;
	// end inline asm
	// begin inline asm
	fma.rn.f32 %f32227, %f65540, %f65541, %f32223;
	// end inline asm
	// begin inline asm
	fma.rn.f32 %f32231, %f65536, %f65541, %f32219;
	// end inline asm
	// begin inline asm
	fma.rn.f32 %f32235, %f65532, %f65537, %f32231;
	// end inline asm
	// begin inline asm
	fma.rn.f32 %f32239, %f65536, %f65537, %f32227;
	// end inline asm
	// begin inline asm
	fma.rn.f32 %f32243, %f65540, %f65541, %f32239;
	// end inline asm
	// begin inline asm
	fma.rn.f32 %f32247, %f65536, %f65541, %f32235;
	// end inline asm
	// begin inline asm
	fma.rn.f32 %f32251, %f65532, %f65537, %f32247;
	// end inline asm
	// begin inline asm
	fma.rn.f32 %f32255, %f65536, %f65537, %f32243;
	// end inline asm
	// begin inline asm
	fma.rn.f32 %f32259, %f65540, %f65541, %f32255;
	// end inline asm
	// begin inline asm
	fma.rn.f32 %f32263, %f65536, %f65541, %f32251;
	// end inline asm
	// begin inline asm
	fma.rn.f32 %f32267, %f65532, %f65537, %f32263;
	// end inline asm
	// begin inline asm
	fma.rn.f32 %f32271, %f65536, %f65537, %f32259;
	// end inline asm
	// begin inline asm
	fma.rn.f32 %f32275, %f65540, %f65541, %f32271;
	// end inline asm
	// begin inline asm
	fma.rn.f32 %f32279, %f65536, %f65541, %f32267;
	// end inline asm
	// begin inline asm
	fma.rn.f32 %f32283, %f65532, %f65537, %f32279;
	// end inline asm
	// begin inline asm
	fma.rn.f32 %f32287, %f65536, %f65537, %f32275;
	// end inline asm
	// begin inline asm
	fma.rn.f32 %f32291, %f65540, %f65541, %f32287;
	// end inline asm
	// begin inline asm
	fma.rn.f32 %f32295, %f65536, %f65541, %f32283;
	// end inline asm
	// begin inline asm
	fma.rn.f32 %f32299, %f65532, %f65537, %f32295;
	// end inline asm
	// begin inline asm
	fma.rn.f32 %f32303, %f65536, %f65537, %f32291;
	// end inline asm
	// begin inline asm
	fma.rn.f32 %f32307, %f65540, %f65541, %f32303;
	// end inline asm
	// begin inline asm
	fma.rn.f32 %f32311, %f65536, %f65541, %f32299;
	// end inline asm
	// begin inline asm
	fma.rn.f32 %f32315, %f65532, %f65537, %f32311;
	// end inline asm
	// begin inline asm
	fma.rn.f32 %f32319, %f65536, %f65537, %f32307;
	// end inline asm
	// begin inline asm
	fma.rn.f32 %f32323, %f65540, %f65541, %f32319;
	// end inline asm
	// begin inline asm
	fma.rn.f32 %f32327, %f65536, %f65541, %f32315;
	// end inline asm
	// begin inline asm
	fma.rn.f32 %f32331, %f65532, %f65537, %f32327;
	// end inline asm
	// begin inline asm
	fma.rn.f32 %f32335, %f65536, %f65537, %f32323;
	// end inline asm
	// begin inline asm
	fma.rn.f32 %f32339, %f65540, %f65541, %f32335;
	// end inline asm
	// begin inline asm
	fma.rn.f32 %f32343, %f65536, %f65541, %f32331;
	// end inline asm
	// begin inline asm
	fma.rn.f32 %f32347, %f65532, %f65537, %f32343;
	// end inline asm
	// begin inline asm
	fma.rn.f32 %f32351, %f65536, %f65537, %f32339;
	// end inline asm
	// begin inline asm
	fma.rn.f32 %f32355, %f65540, %f65541, %f32351;
	// end inline asm
	// begin inline asm
	fma.rn.f32 %f32359, %f65536, %f65541, %f32347;
	// end inline asm
	// begin inline asm
	fma.rn.f32 %f32363, %f65532, %f65537, %f32359;
	// end inline asm
	// begin inline asm
	fma.rn.f32 %f32367, %f65536, %f65537, %f32355;
	// end inline asm
	// begin inline asm
	fma.rn.f32 %f32371, %f65540, %f65541, %f32367;
	// end inline asm
	// begin inline asm
	fma.rn.f32 %f32375, %f65536, %f65541, %f32363;
	// end inline asm
	// begin inline asm
	fma.rn.f32 %f32379, %f65532, %f65537, %f32375;
	// end inline asm
	// begin inline asm
	fma.rn.f32 %f32383, %f65536, %f65537, %f32371;
	// end inline asm
	// begin inline asm
	fma.rn.f32 %f32387, %f65540, %f65541, %f32383;
	// end inline asm
	// begin inline asm
	fma.rn.f32 %f32391, %f65536, %f65541, %f32379;
	// end inline asm
	// begin inline asm
	fma.rn.f32 %f32395, %f65532, %f65537, %f32391;
	// end inline asm
	// begin inline asm
	fma.rn.f32 %f32399, %f65536, %f65537, %f32387;
	// end inline asm
	// begin inline asm
	fma.rn.f32 %f32403, %f65540, %f65541, %f32399;
	// end inline asm
	// begin inline asm
	fma.rn.f32 %f32407, %f65536, %f65541, %f32395;
	// end inline asm
	// begin inline asm
	fma.rn.f32 %f32411, %f65532, %f65537, %f32407;
	// end inline asm
	// begin inline asm
	fma.rn.f32 %f32415, %f65536, %f65537, %f32403;
	// end inline asm
	// begin inline asm
	fma.rn.f32 %f32419, %f65540, %f65541, %f32415;
	// end inline asm
	// begin inline asm
	fma.rn.f32 %f32423, %f65536, %f65541, %f32411;
	// end inline asm
	// begin inline asm
	fma.rn.f32 %f32427, %f65532, %f65537, %f32423;
	// end inline asm
	// begin inline asm
	fma.rn.f32 %f32431, %f65536, %f65537, %f32419;
	// end inline asm
	// begin inline asm
	fma.rn.f32 %f32435, %f65540, %f65541, %f32431;
	// end inline asm
	// begin inline asm
	fma.rn.f32 %f32439, %f65536, %f65541, %f32427;
	// end inline asm
	// begin inline asm
	fma.rn.f32 %f32443, %f65532, %f65537, %f32439;
	// end inline asm
	// begin inline asm
	fma.rn.f32 %f32447, %f65536, %f65537, %f32435;
	// end inline asm
	// begin inline asm
	fma.rn.f32 %f32451, %f65540, %f65541, %f32447;
	// end inline asm
	// begin inline asm
	fma.rn.f32 %f32455, %f65536, %f65541, %f32443;
	// end inline asm
	// begin inline asm
	fma.rn.f32 %f32459, %f65532, %f65537, %f32455;
	// end inline asm
	// begin inline asm
	fma.rn.f32 %f32463, %f65536, %f65537, %f32451;
	// end inline asm
	// begin inline asm
	fma.rn.f32 %f32467, %f65540, %f65541, %f32463;
	// end inline asm
	// begin inline asm
	fma.rn.f32 %f32471, %f65536, %f65541, %f32459;
	// end inline asm
	// begin inline asm
	fma.rn.f32 %f32475, %f65532, %f65537, %f32471;
	// end inline asm
	// begin inline asm
	fma.rn.f32 %f32479, %f65536, %f65537, %f32467;
	// end inline asm
	// begin inline asm
	fma.rn.f32 %f32483, %f65540, %f65541, %f32479;
	// end inline asm
	// begin inline asm
	fma.rn.f32 %f32487, %f65536, %f65541, %f32475;
	// end inline asm
	// begin inline asm
	fma.rn.f32 %f32491, %f65532, %f65537, %f32487;
	// end inline asm
	// begin inline asm
	fma.rn.f32 %f32495, %f65536, %f65537, %f32483;
	// end inline asm
	// begin inline asm
	fma.rn.f32 %f32499, %f65540, %f65541, %f32495;
	// end inline asm
	// begin inline asm
	fma.rn.f32 %f32503, %f65536, %f65541, %f32491;
	// end inline asm
	// begin inline asm
	fma.rn.f32 %f32507, %f65532, %f65537, %f32503;
	// end inline asm
	// begin inline asm
	fma.rn.f32 %f32511, %f65536, %f65537, %f32499;
	// end inline asm
	// begin inline asm
	fma.rn.f32 %f32515, %f65540, %f65541, %f32511;
	// end inline asm
	// begin inline asm
	fma.rn.f32 %f32519, %f65536, %f65541, %f32507;
	// end inline asm
	// begin inline asm
	fma.rn.f32 %f32523, %f65532, %f65537, %f32519;
	// end inline asm
	// begin inline asm
	fma.rn.f32 %f32527, %f65536, %f65537, %f32515;
	// end inline asm
	// begin inline asm
	fma.rn.f32 %f32531, %f65540, %f65541, %f32527;
	// end inline asm
	// begin inline asm
	fma.rn.f32 %f32535, %f65536, %f65541, %f32523;
	// end inline asm
	// begin inline asm
	fma.rn.f32 %f32539, %f65532, %f65537, %f32535;
	// end inline asm
	// begin inline asm
	fma.rn.f32 %f32543, %f65536, %f65537, %f32531;
	// end inline asm
	// begin inline asm
	fma.rn.f32 %f32547, %f65540, %f65541, %f32543;
	// end inline asm
	// begin inline asm
	fma.rn.f32 %f32551, %f65536, %f65541, %f32539;
	// end inline asm
	// begin inline asm
	fma.rn.f32 %f32555, %f65532, %f65537, %f32551;
	// end inline asm
	// begin inline asm
	fma.rn.f32 %f32559, %f65536, %f65537, %f32547;
	// end inline asm
	// begin inline asm
	fma.rn.f32 %f32563, %f65540, %f65541, %f32559;
	// end inline asm
	// begin inline asm
	fma.rn.f32 %f32567, %f65536, %f65541, %f32555;
	// end inline asm
	// begin inline asm
	fma.rn.f32 %f32571, %f65532, %f65537, %f32567;
	// end inline asm
	// begin inline asm
	fma.rn.f32 %f32575, %f65536, %f65537, %f32563;
	// end inline asm
	// begin inline asm
	fma.rn.f32 %f32579, %f65540, %f65541, %f32575;
	// end inline asm
	// begin inline asm
	fma.rn.f32 %f32583, %f65536, %f65541, %f32571;
	// end inline asm
	// begin inline asm
	fma.rn.f32 %f32587, %f65532, %f65537, %f32583;
	// end inline asm
	// begin inline asm
	fma.rn.f32 %f32591, %f65536, %f65537, %f32579;
	// end inline asm
	// begin inline asm
	fma.rn.f32 %f32595, %f65540, %f65541, %f32591;
	// end inline asm
	// begin inline asm
	fma.rn.f32 %f32599, %f65536, %f65541, %f32587;
	// end inline asm
	// begin inline asm
	fma.rn.f32 %f32603, %f65532, %f65537, %f32599;
	// end inline asm
	// begin inline asm
	fma.rn.f32 %f32607, %f65536, %f65537, %f32595;
	// end inline asm
	// begin inline asm
	fma.rn.f32 %f32611, %f65540, %f65541, %f32607;
	// end inline asm
	// begin inline asm
	fma.rn.f32 %f32615, %f65536, %f65541, %f32603;
	// end inline asm
	// begin inline asm
	fma.rn.f32 %f32619, %f65532, %f65537, %f32615;
	// end inline asm
	// begin inline asm
	fma.rn.f32 %f32623, %f65536, %f65537, %f32611;
	// end inline asm
	// begin inline asm
	fma.rn.f32 %f32627, %f65540, %f65541, %f32623;
	// end inline asm
	// begin inline asm
	fma.rn.f32 %f32631, %f65536, %f65541, %f32619;
	// end inline asm
	// begin inline asm
	fma.rn.f32 %f32635, %f65532, %f65537, %f32631;
	// end inline asm
	// begin inline asm
	fma.rn.f32 %f32639, %f65536, %f65537, %f32627;
	// end inline asm
	// begin inline asm
	fma.rn.f32 %f32643, %f65540, %f65541, %f32639;
	// end inline asm
	// begin inline asm
	fma.rn.f32 %f32647, %f65536, %f65541, %f32635;
	// end inline asm
	// begin inline asm
	fma.rn.f32 %f32651, %f65532, %f65537, %f32647;
	// end inline asm
	// begin inline asm
	fma.rn.f32 %f32655, %f65536, %f65537, %f32643;
	// end inline asm
	// begin inline asm
	fma.rn.f32 %f32659, %f65540, %f65541, %f32655;
	// end inline asm
	// begin inline asm
	fma.rn.f32 %f32663, %f65536, %f65541, %f32651;
	// end inline asm
	// begin inline asm
	fma.rn.f32 %f32667, %f65532, %f65537, %f32663;
	// end inline asm
	// begin inline asm
	fma.rn.f32 %f32671, %f65536, %f65537, %f32659;
	// end inline asm
	// begin inline asm
	fma.rn.f32 %f32675, %f65540, %f65541, %f32671;
	// end inline asm
	// begin inline asm
	fma.rn.f32 %f32679, %f65536, %f65541, %f32667;
	// end inline asm
	// begin inline asm
	fma.rn.f32 %f32683, %f65532, %f65537, %f32679;
	// end inline asm
	// begin inline asm
	fma.rn.f32 %f32687, %f65536, %f65537, %f32675;
	// end inline asm
	// begin inline asm
	fma.rn.f32 %f32691, %f65540, %f65541, %f32687;
	// end inline asm
	// begin inline asm
	fma.rn.f32 %f32695, %f65536, %f65541, %f32683;
	// end inline asm
	// begin inline asm
	fma.rn.f32 %f32699, %f65532, %f65537, %f32695;
	// end inline asm
	// begin inline asm
	fma.rn.f32 %f32703, %f65536, %f65537, %f32691;
	// end inline asm
	// begin inline asm
	fma.rn.f32 %f32707, %f65540, %f65541, %f32703;
	// end inline asm
	// begin inline asm
	fma.rn.f32 %f32711, %f65536, %f65541, %f32699;
	// end inline asm
	// begin inline asm
	fma.rn.f32 %f32715, %f65532, %f65537, %f32711;
	// end inline asm
	// begin inline asm
	fma.rn.f32 %f32719, %f65536, %f65537, %f32707;
	// end inline asm
	// begin inline asm
	fma.rn.f32 %f32723, %f65540, %f65541, %f32719;
	// end inline asm
	// begin inline asm
	fma.rn.f32 %f32727, %f65536, %f65541, %f32715;
	// end inline asm
	// begin inline asm
	fma.rn.f32 %f32731, %f65532, %f65537, %f32727;
	// end inline asm
	// begin inline asm
	fma.rn.f32 %f32735, %f65536, %f65537, %f32723;
	// end inline asm
	// begin inline asm
	fma.rn.f32 %f32739, %f65540, %f65541, %f32735;
	// end inline asm
	// begin inline asm
	fma.rn.f32 %f32743, %f65536, %f65541, %f32731;
	// end inline asm
	// begin inline asm
	fma.rn.f32 %f32747, %f65532, %f65537, %f32743;
	// end inline asm
	// begin inline asm
	fma.rn.f32 %f32751, %f65536, %f65537, %f32739;
	// end inline asm
	// begin inline asm
	fma.rn.f32 %f32755, %f65540, %f65541, %f32751;
	// end inline asm
	// begin inline asm
	fma.rn.f32 %f32759, %f65536, %f65541, %f32747;
	// end inline asm
	// begin inline asm
	fma.rn.f32 %f32763, %f65532, %f65537, %f32759;
	// end inline asm
	// begin inline asm
	fma.rn.f32 %f32767, %f65536, %f65537, %f32755;
	// end inline asm
	// begin inline asm
	fma.rn.f32 %f32771, %f65540, %f65541, %f32767;
	// end inline asm
	// begin inline asm
	fma.rn.f32 %f32775, %f65536, %f65541, %f32763;
	// end inline asm
	// begin inline asm
	fma.rn.f32 %f32779, %f65532, %f65537, %f32775;
	// end inline asm
	// begin inline asm
	fma.rn.f32 %f32783, %f65536, %f65537, %f32771;
	// end inline asm
	// begin inline asm
	fma.rn.f32 %f32787, %f65540, %f65541, %f32783;
	// end inline asm
	// begin inline asm
	fma.rn.f32 %f32791, %f65536, %f65541, %f32779;
	// end inline asm
	// begin inline asm
	fma.rn.f32 %f32795, %f65532, %f65537, %f32791;
	// end inline asm
	// begin inline asm
	fma.rn.f32 %f32799, %f65536, %f65537, %f32787;
	// end inline asm
	// begin inline asm
	fma.rn.f32 %f32803, %f65540, %f65541, %f32799;
	// end inline asm
	// begin inline asm
	fma.rn.f32 %f32807, %f65536, %f65541, %f32795;
	// end inline asm
	// begin inline asm
	fma.rn.f32 %f32811, %f65532, %f65537, %f32807;
	// end inline asm
	// begin inline asm
	fma.rn.f32 %f32815, %f65536, %f65537, %f32803;
	// end inline asm
	// begin inline asm
	fma.rn.f32 %f32819, %f65540, %f65541, %f32815;
	// end inline asm
	// begin inline asm
	fma.rn.f32 %f32823, %f65536, %f65541, %f32811;
	// end inline asm
	// begin inline asm
	fma.rn.f32 %f32827, %f65532, %f65537, %f32823;
	// end inline asm
	// begin inline asm
	fma.rn.f32 %f32831, %f65536, %f65537, %f32819;
	// end inline asm
	// begin inline asm
	fma.rn.f32 %f32835, %f65540, %f65541, %f32831;
	// end inline asm
	// begin inline asm
	fma.rn.f32 %f32839, %f65536, %f65541, %f32827;
	// end inline asm
	// begin inline asm
	fma.rn.f32 %f32843, %f65532, %f65537, %f32839;
	// end inline asm
	// begin inline asm
	fma.rn.f32 %f32847, %f65536, %f65537, %f32835;
	// end inline asm
	// begin inline asm
	fma.rn.f32 %f32851, %f65540, %f65541, %f32847;
	// end inline asm
	// begin inline asm
	fma.rn.f32 %f32855, %f65536, %f65541, %f32843;
	// end inline asm
	// begin inline asm
	fma.rn.f32 %f32859, %f65532, %f65537, %f32855;
	// end inline asm
	// begin inline asm
	fma.rn.f32 %f32863, %f65536, %f65537, %f32851;
	// end inline asm
	// begin inline asm
	fma.rn.f32 %f32867, %f65540, %f65541, %f32863;
	// end inline asm
	// begin inline asm
	fma.rn.f32 %f32871, %f65536, %f65541, %f32859;
	// end inline asm
	// begin inline asm
	fma.rn.f32 %f32875, %f65532, %f65537, %f32871;
	// end inline asm
	// begin inline asm
	fma.rn.f32 %f32879, %f65536, %f65537, %f32867;
	// end inline asm
	// begin inline asm
	fma.rn.f32 %f32883, %f65540, %f65541, %f32879;
	// end inline asm
	// begin inline asm
	fma.rn.f32 %f32887, %f65536, %f65541, %f32875;
	// end inline asm
	// begin inline asm
	fma.rn.f32 %f32891, %f65532, %f65537, %f32887;
	// end inline asm
	// begin inline asm
	fma.rn.f32 %f32895, %f65536, %f65537, %f32883;
	// end inline asm
	// begin inline asm
	fma.rn.f32 %f32899, %f65540, %f65541, %f32895;
	// end inline asm
	// begin inline asm
	fma.rn.f32 %f32903, %f65536, %f65541, %f32891;
	// end inline asm
	// begin inline asm
	fma.rn.f32 %f32907, %f65532, %f65537, %f32903;
	// end inline asm
	// begin inline asm
	fma.rn.f32 %f32911, %f65536, %f65537, %f32899;
	// end inline asm
	// begin inline asm
	fma.rn.f32 %f32915, %f65540, %f65541, %f32911;
	// end inline asm
	// begin inline asm
	fma.rn.f32 %f32919, %f65536, %f65541, %f32907;
	// end inline asm
	// begin inline asm
	fma.rn.f32 %f32923, %f65532, %f65537, %f32919;
	// end inline asm
	// begin inline asm
	fma.rn.f32 %f32927, %f65536, %f65537, %f32915;
	// end inline asm
	// begin inline asm
	fma.rn.f32 %f32931, %f65540, %f65541, %f32927;
	// end inline asm
	// begin inline asm
	fma.rn.f32 %f32935, %f65536, %f65541, %f32923;
	// end inline asm
	// begin inline asm
	fma.rn.f32 %f32939, %f65532, %f65537, %f32935;
	// end inline asm
	// begin inline asm
	fma.rn.f32 %f32943, %f65536, %f65537, %f32931;
	// end inline asm
	// begin inline asm
	fma.rn.f32 %f32947, %f65540, %f65541, %f32943;
	// end inline asm
	// begin inline asm
	fma.rn.f32 %f32951, %f65536, %f65541, %f32939;
	// end inline asm
	// begin inline asm
	fma.rn.f32 %f32955, %f65532, %f65537, %f32951;
	// end inline asm
	// begin inline asm
	fma.rn.f32 %f32959, %f65536, %f65537, %f32947;
	// end inline asm
	// begin inline asm
	fma.rn.f32 %f32963, %f65540, %f65541, %f32959;
	// end inline asm
	// begin inline asm
	fma.rn.f32 %f32967, %f65536, %f65541, %f32955;
	// end inline asm
	// begin inline asm
	fma.rn.f32 %f32971, %f65532, %f65537, %f32967;
	// end inline asm
	// begin inline asm
	fma.rn.f32 %f32975, %f65536, %f65537, %f32963;
	// end inline asm
	// begin inline asm
	fma.rn.f32 %f32979, %f65540, %f65541, %f32975;
	// end inline asm
	// begin inline asm
	fma.rn.f32 %f32983, %f65536, %f65541, %f32971;
	// end inline asm
	// begin inline asm
	fma.rn.f32 %f32987, %f65532, %f65537, %f32983;
	// end inline asm
	// begin inline asm
	fma.rn.f32 %f32991, %f65536, %f65537, %f32979;
	// end inline asm
	// begin inline asm
	fma.rn.f32 %f32995, %f65540, %f65541, %f32991;
	// end inline asm
	// begin inline asm
	fma.rn.f32 %f32999, %f65536, %f65541, %f32987;
	// end inline asm
	// begin inline asm
	fma.rn.f32 %f33003, %f65532, %f65537, %f32999;
	// end inline asm
	// begin inline asm
	fma.rn.f32 %f33007, %f65536, %f65537, %f32995;
	// end inline asm
	// begin inline asm
	fma.rn.f32 %f33011, %f65540, %f65541, %f33007;
	// end inline asm
	// begin inline asm
	fma.rn.f32 %f33015, %f65536, %f65541, %f33003;
	// end inline asm
	// begin inline asm
	fma.rn.f32 %f33019, %f65532, %f65537, %f33015;
	// end inline asm
	// begin inline asm
	fma.rn.f32 %f33023, %f65536, %f65537, %f33011;
	// end inline asm
	// begin inline asm
	fma.rn.f32 %f33027, %f65540, %f65541, %f33023;
	// end inline asm
	// begin inline asm
	fma.rn.f32 %f33031, %f65536, %f65541, %f33019;
	// end inline asm
	// begin inline asm
	fma.rn.f32 %f33035, %f65532, %f65537, %f33031;
	// end inline asm
	// begin inline asm
	fma.rn.f32 %f33039, %f65536, %f65537, %f33027;
	// end inline asm
	// begin inline asm
	fma.rn.f32 %f33043, %f65540, %f65541, %f33039;
	// end inline asm
	// begin inline asm
	fma.rn.f32 %f33047, %f65536, %f65541, %f33035;
	// end inline asm
	// begin inline asm
	fma.rn.f32 %f33051, %f65532, %f65537, %f33047;
	// end inline asm
	// begin inline asm
	fma.rn.f32 %f33055, %f65536, %f65537, %f33043;
	// end inline asm
	// begin inline asm
	fma.rn.f32 %f33059, %f65540, %f65541, %f33055;
	// end inline asm
	// begin inline asm
	fma.rn.f32 %f33063, %f65536, %f65541, %f33051;
	// end inline asm
	// begin inline asm
	fma.rn.f32 %f33067, %f65532, %f65537, %f33063;
	// end inline asm
	// begin inline asm
	fma.rn.f32 %f33071, %f65536, %f65537, %f33059;
	// end inline asm
	// begin inline asm
	fma.rn.f32 %f33075, %f65540, %f65541, %f33071;
	// end inline asm
	// begin inline asm
	fma.rn.f32 %f33079, %f65536, %f65541, %f33067;
	// end inline asm
	// begin inline asm
	fma.rn.f32 %f33083, %f65532, %f65537, %f33079;
	// end inline asm
	// begin inline asm
	fma.rn.f32 %f33087, %f65536, %f65537, %f33075;
	// end inline asm
	// begin inline asm
	fma.rn.f32 %f33091, %f65540, %f65541, %f33087;
	// end inline asm
	// begin inline asm
	fma.rn.f32 %f33095, %f65536, %f65541, %f33083;
	// end inline asm
	// begin inline asm
	fma.rn.f32 %f33099, %f65532, %f65537, %f33095;
	// end inline asm
	// begin inline asm
	fma.rn.f32 %f33103, %f65536, %f65537, %f33091;
	// end inline asm
	// begin inline asm
	fma.rn.f32 %f33107, %f65540, %f65541, %f33103;
	// end inline asm
	// begin inline asm
	fma.rn.f32 %f33111, %f65536, %f65541, %f33099;
	// end inline asm
	// begin inline asm
	fma.rn.f32 %f33115, %f65532, %f65537, %f33111;
	// end inline asm
	// begin inline asm
	fma.rn.f32 %f33119, %f65536, %f65537, %f33107;
	// end inline asm
	// begin inline asm
	fma.rn.f32 %f33123, %f65540, %f65541, %f33119;
	// end inline asm
	// begin inline asm
	fma.rn.f32 %f33127, %f65536, %f65541, %f33115;
	// end inline asm
	// begin inline asm
	fma.rn.f32 %f33131, %f65532, %f65537, %f33127;
	// end inline asm
	// begin inline asm
	fma.rn.f32 %f33135, %f65536, %f65537, %f33123;
	// end inline asm
	// begin inline asm
	fma.rn.f32 %f33139, %f65540, %f65541, %f33135;
	// end inline asm
	// begin inline asm
	fma.rn.f32 %f33143, %f65536, %f65541, %f33131;
	// end inline asm
	// begin inline asm
	fma.rn.f32 %f33147, %f65532, %f65537, %f33143;
	// end inline asm
	// begin inline asm
	fma.rn.f32 %f33151, %f65536, %f65537, %f33139;
	// end inline asm
	// begin inline asm
	fma.rn.f32 %f33155, %f65540, %f65541, %f33151;
	// end inline asm
	// begin inline asm
	fma.rn.f32 %f33159, %f65536, %f65541, %f33147;
	// end inline asm
	// begin inline asm
	fma.rn.f32 %f33163, %f65532, %f65537, %f33159;
	// end inline asm
	// begin inline asm
	fma.rn.f32 %f33167, %f65536, %f65537, %f33155;
	// end inline asm
	// begin inline asm
	fma.rn.f32 %f33171, %f65540, %f65541, %f33167;
	// end inline asm
	// begin inline asm
	fma.rn.f32 %f33175, %f65536, %f65541, %f33163;
	// end inline asm
	// begin inline asm
	fma.rn.f32 %f33179, %f65532, %f65537, %f33175;
	// end inline asm
	// begin inline asm
	fma.rn.f32 %f33183, %f65536, %f65537, %f33171;
	// end inline asm
	// begin inline asm
	fma.rn.f32 %f33187, %f65540, %f65541, %f33183;
	// end inline asm
	// begin inline asm
	fma.rn.f32 %f33191, %f65536, %f65541, %f33179;
	// end inline asm
	// begin inline asm
	fma.rn.f32 %f33195, %f65532, %f65537, %f33191;
	// end inline asm
	// begin inline asm
	fma.rn.f32 %f33199, %f65536, %f65537, %f33187;
	// end inline asm
	// begin inline asm
	fma.rn.f32 %f33203, %f65540, %f65541, %f33199;
	// end inline asm
	// begin inline asm
	fma.rn.f32 %f33207, %f65536, %f65541, %f33195;
	// end inline asm
	// begin inline asm
	fma.rn.f32 %f33211, %f65532, %f65537, %f33207;
	// end inline asm
	// begin inline asm
	fma.rn.f32 %f33215, %f65536, %f65537, %f33203;
	// end inline asm
	// begin inline asm
	fma.rn.f32 %f33219, %f65540, %f65541, %f33215;
	// end inline asm
	// begin inline asm
	fma.rn.f32 %f33223, %f65536, %f65541, %f33211;
	// end inline asm
	// begin inline asm
	fma.rn.f32 %f33227, %f65532, %f65537, %f33223;
	// end inline asm
	// begin inline asm
	fma.rn.f32 %f33231, %f65536, %f65537, %f33219;
	// end inline asm
	// begin inline asm
	fma.rn.f32 %f33235, %f65540, %f65541, %f33231;
	// end inline asm
	// begin inline asm
	fma.rn.f32 %f33239, %f65536, %f65541, %f33227;
	// end inline asm
	// begin inline asm
	fma.rn.f32 %f33243, %f65532, %f65537, %f33239;
	// end inline asm
	// begin inline asm
	fma.rn.f32 %f33247, %f65536, %f65537, %f33235;
	// end inline asm
	// begin inline asm
	fma.rn.f32 %f33251, %f65540, %f65541, %f33247;
	// end inline asm
	// begin inline asm
	fma.rn.f32 %f33255, %f65536, %f65541, %f33243;
	// end inline asm
	// begin inline asm
	fma.rn.f32 %f33259, %f65532, %f65537, %f33255;
	// end inline asm
	// begin inline asm
	fma.rn.f32 %f33263, %f65536, %f65537, %f33251;
	// end inline asm
	// begin inline asm
	fma.rn.f32 %f33267, %f65540, %f65541, %f33263;
	// end inline asm
	// begin inline asm
	fma.rn.f32 %f33271, %f65536, %f65541, %f33259;
	// end inline asm
	// begin inline asm
	fma.rn.f32 %f33275, %f65532, %f65537, %f33271;
	// end inline asm
	// begin inline asm
	fma.rn.f32 %f33279, %f65536, %f65537, %f33267;
	// end inline asm
	// begin inline asm
	fma.rn.f32 %f33283, %f65540, %f65541, %f33279;
	// end inline asm
	// begin inline asm
	fma.rn.f32 %f33287, %f65536, %f65541, %f33275;
	// end inline asm
	// begin inline asm
	fma.rn.f32 %f33291, %f65532, %f65537, %f33287;
	// end inline asm
	// begin inline asm
	fma.rn.f32 %f33295, %f65536, %f65537, %f33283;
	// end inline asm
	// begin inline asm
	fma.rn.f32 %f33299, %f65540, %f65541, %f33295;
	// end inline asm
	// begin inline asm
	fma.rn.f32 %f33303, %f65536, %f65541, %f33291;
	// end inline asm
	// begin inline asm
	fma.rn.f32 %f33307, %f65532, %f65537, %f33303;
	// end inline asm
	// begin inline asm
	fma.rn.f32 %f33311, %f65536, %f65537, %f33299;
	// end inline asm
	// begin inline asm
	fma.rn.f32 %f33315, %f65540, %f65541, %f33311;
	// end inline asm
	// begin inline asm
	fma.rn.f32 %f33319, %f65536, %f65541, %f33307;
	// end inline asm
	// begin inline asm
	fma.rn.f32 %f33323, %f65532, %f65537, %f33319;
	// end inline asm
	// begin inline asm
	fma.rn.f32 %f33327, %f65536, %f65537, %f33315;
	// end inline asm
	// begin inline asm
	fma.rn.f32 %f33331, %f65540, %f65541, %f33327;
	// end inline asm
	// begin inline asm
	fma.rn.f32 %f33335, %f65536, %f65541, %f33323;
	// end inline asm
	// begin inline asm
	fma.rn.f32 %f33339, %f65532, %f65537, %f33335;
	// end inline asm
	// begin inline asm
	fma.rn.f32 %f33343, %f65536, %f65537, %f33331;
	// end inline asm
	// begin inline asm
	fma.rn.f32 %f33347, %f65540, %f65541, %f33343;
	// end inline asm
	// begin inline asm
	fma.rn.f32 %f33351, %f65536, %f65541, %f33339;
	// end inline asm
	// begin inline asm
	fma.rn.f32 %f33355, %f65532, %f65537, %f33351;
	// end inline asm
	// begin inline asm
	fma.rn.f32 %f33359, %f65536, %f65537, %f33347;
	// end inline asm
	// begin inline asm
	fma.rn.f32 %f33363, %f65540, %f65541, %f33359;
	// end inline asm
	// begin inline asm
	fma.rn.f32 %f33367, %f65536, %f65541, %f33355;
	// end inline asm
	// begin inline asm
	fma.rn.f32 %f33371, %f65532, %f65537, %f33367;
	// end inline asm
	// begin inline asm
	fma.rn.f32 %f33375, %f65536, %f65537, %f33363;
	// end inline asm
	// begin inline asm
	fma.rn.f32 %f33379, %f65540, %f65541, %f33375;
	// end inline asm
	// begin inline asm
	fma.rn.f32 %f33383, %f65536, %f65541, %f33371;
	// end inline asm
	// begin inline asm
	fma.rn.f32 %f33387, %f65532, %f65537, %f33383;
	// end inline asm
	// begin inline asm
	fma.rn.f32 %f33391, %f65536, %f65537, %f33379;
	// end inline asm
	// begin inline asm
	fma.rn.f32 %f33395, %f65540, %f65541, %f33391;
	// end inline asm
	// begin inline asm
	fma.rn.f32 %f33399, %f65536, %f65541, %f33387;
	// end inline asm
	// begin inline asm
	fma.rn.f32 %f33403, %f65532, %f65537, %f33399;
	// end inline asm
	// begin inline asm
	fma.rn.f32 %f33407, %f65536, %f65537, %f33395;
	// end inline asm
	// begin inline asm
	fma.rn.f32 %f33411, %f65540, %f65541, %f33407;
	// end inline asm
	// begin inline asm
	fma.rn.f32 %f33415, %f65536, %f65541, %f33403;
	// end inline asm
	// begin inline asm
	fma.rn.f32 %f33419, %f65532, %f65537, %f33415;
	// end inline asm
	// begin inline asm
	fma.rn.f32 %f33423, %f65536, %f65537, %f33411;
	// end inline asm
	// begin inline asm
	fma.rn.f32 %f33427, %f65540, %f65541, %f33423;
	// end inline asm
	// begin inline asm
	fma.rn.f32 %f33431, %f65536, %f65541, %f33419;
	// end inline asm
	// begin inline asm
	fma.rn.f32 %f33435, %f65532, %f65537, %f33431;
	// end inline asm
	// begin inline asm
	fma.rn.f32 %f33439, %f65536, %f65537, %f33427;
	// end inline asm
	// begin inline asm
	fma.rn.f32 %f33443, %f65540, %f65541, %f33439;
	// end inline asm
	// begin inline asm
	fma.rn.f32 %f33447, %f65536, %f65541, %f33435;
	// end inline asm
	// begin inline asm
	fma.rn.f32 %f33451, %f65532, %f65537, %f33447;
	// end inline asm
	// begin inline asm
	fma.rn.f32 %f33455, %f65536, %f65537, %f33443;
	// end inline asm
	// begin inline asm
	fma.rn.f32 %f33459, %f65540, %f65541, %f33455;
	// end inline asm
	// begin inline asm
	fma.rn.f32 %f33463, %f65536, %f65541, %f33451;
	// end inline asm
	// begin inline asm
	fma.rn.f32 %f33467, %f65532, %f65537, %f33463;
	// end inline asm
	// begin inline asm
	fma.rn.f32 %f33471, %f65536, %f65537, %f33459;
	// end inline asm
	// begin inline asm
	fma.rn.f32 %f33475, %f65540, %f65541, %f33471;
	// end inline asm
	// begin inline asm
	fma.rn.f32 %f33479, %f65536, %f65541, %f33467;
	// end inline asm
	// begin inline asm
	fma.rn.f32 %f33483, %f65532, %f65537, %f33479;
	// end inline asm
	// begin inline asm
	fma.rn.f32 %f33487, %f65536, %f65537, %f33475;
	// end inline asm
	// begin inline asm
	fma.rn.f32 %f33491, %f65540, %f65541, %f33487;
	// end inline asm
	// begin inline asm
	fma.rn.f32 %f33495, %f65536, %f65541, %f33483;
	// end inline asm
	// begin inline asm
	fma.rn.f32 %f33499, %f65532, %f65537, %f33495;
	// end inline asm
	// begin inline asm
	fma.rn.f32 %f33503, %f65536, %f65537, %f33491;
	// end inline asm
	// begin inline asm
	fma.rn.f32 %f33507, %f65540, %f65541, %f33503;
	// end inline asm
	// begin inline asm
	fma.rn.f32 %f33511, %f65536, %f65541, %f33499;
	// end inline asm
	// begin inline asm
	fma.rn.f32 %f33515, %f65532, %f65537, %f33511;
	// end inline asm
	// begin inline asm
	fma.rn.f32 %f33519, %f65536, %f65537, %f33507;
	// end inline asm
	// begin inline asm
	fma.rn.f32 %f33523, %f65540, %f65541, %f33519;
	// end inline asm
	// begin inline asm
	fma.rn.f32 %f33527, %f65536, %f65541, %f33515;
	// end inline asm
	// begin inline asm
	fma.rn.f32 %f33531, %f65532, %f65537, %f33527;
	// end inline asm
	// begin inline asm
	fma.rn.f32 %f33535, %f65536, %f65537, %f33523;
	// end inline asm
	// begin inline asm
	fma.rn.f32 %f33539, %f65540, %f65541, %f33535;
	// end inline asm
	// begin inline asm
	fma.rn.f32 %f33543, %f65536, %f65541, %f33531;
	// end inline asm
	// begin inline asm
	fma.rn.f32 %f33547, %f65532, %f65537, %f33543;
	// end inline asm
	// begin inline asm
	fma.rn.f32 %f33551, %f65536, %f65537, %f33539;
	// end inline asm
	// begin inline asm
	fma.rn.f32 %f33555, %f65540, %f65541, %f33551;
	// end inline asm
	// begin inline asm
	fma.rn.f32 %f33559, %f65536, %f65541, %f33547;
	// end inline asm
	// begin inline asm
	fma.rn.f32 %f33563, %f65532, %f65537, %f33559;
	// end inline asm
	// begin inline asm
	fma.rn.f32 %f33567, %f65536, %f65537, %f33555;
	// end inline asm
	// begin inline asm
	fma.rn.f32 %f33571, %f65540, %f65541, %f33567;
	// end inline asm
	// begin inline asm
	fma.rn.f32 %f33575, %f65536, %f65541, %f33563;
	// end inline asm
	// begin inline asm
	fma.rn.f32 %f33579, %f65532, %f65537, %f33575;
	// end inline asm
	// begin inline asm
	fma.rn.f32 %f33583, %f65536, %f65537, %f33571;
	// end inline asm
	// begin inline asm
	fma.rn.f32 %f33587, %f65540, %f65541, %f33583;
	// end inline asm
	// begin inline asm
	fma.rn.f32 %f33591, %f65536, %f65541, %f33579;
	// end inline asm
	// begin inline asm
	fma.rn.f32 %f33595, %f65532, %f65537, %f33591;
	// end inline asm
	// begin inline asm
	fma.rn.f32 %f33599, %f65536, %f65537, %f33587;
	// end inline asm
	// begin inline asm
	fma.rn.f32 %f33603, %f65540, %f65541, %f33599;
	// end inline asm
	// begin inline asm
	fma.rn.f32 %f33607, %f65536, %f65541, %f33595;
	// end inline asm
	// begin inline asm
	fma.rn.f32 %f33611, %f65532, %f65537, %f33607;
	// end inline asm
	// begin inline asm
	fma.rn.f32 %f33615, %f65536, %f65537, %f33603;
	// end inline asm
	// begin inline asm
	fma.rn.f32 %f33619, %f65540, %f65541, %f33615;
	// end inline asm
	// begin inline asm
	fma.rn.f32 %f33623, %f65536, %f65541, %f33611;
	// end inline asm
	// begin inline asm
	fma.rn.f32 %f33627, %f65532, %f65537, %f33623;
	// end inline asm
	// begin inline asm
	fma.rn.f32 %f33631, %f65536, %f65537, %f33619;
	// end inline asm
	// begin inline asm
	fma.rn.f32 %f33635, %f65540, %f65541, %f33631;
	// end inline asm
	// begin inline asm
	fma.rn.f32 %f33639, %f65536, %f65541, %f33627;
	// end inline asm
	// begin inline asm
	fma.rn.f32 %f33643, %f65532, %f65537, %f33639;
	// end inline asm
	// begin inline asm
	fma.rn.f32 %f33647, %f65536, %f65537, %f33635;
	// end inline asm
	// begin inline asm
	fma.rn.f32 %f33651, %f65540, %f65541, %f33647;
	// end inline asm
	// begin inline asm
	fma.rn.f32 %f33655, %f65536, %f65541, %f33643;
	// end inline asm
	// begin inline asm
	fma.rn.f32 %f33659, %f65532, %f65537, %f33655;
	// end inline asm
	// begin inline asm
	fma.rn.f32 %f33663, %f65536, %f65537, %f33651;
	// end inline asm
	// begin inline asm
	fma.rn.f32 %f33667, %f65540, %f65541, %f33663;
	// end inline asm
	// begin inline asm
	fma.rn.f32 %f33671, %f65536, %f65541, %f33659;
	// end inline asm
	// begin inline asm
	fma.rn.f32 %f33675, %f65532, %f65537, %f33671;
	// end inline asm
	// begin inline asm
	fma.rn.f32 %f33679, %f65536, %f65537, %f33667;
	// end inline asm
	// begin inline asm
	fma.rn.f32 %f33683, %f65540, %f65541, %f33679;
	// end inline asm
	// begin inline asm
	fma.rn.f32 %f33687, %f65536, %f65541, %f33675;
	// end inline asm
	// begin inline asm
	fma.rn.f32 %f33691, %f65532, %f65537, %f33687;
	// end inline asm
	// begin inline asm
	fma.rn.f32 %f33695, %f65536, %f65537, %f33683;
	// end inline asm
	// begin inline asm
	fma.rn.f32 %f33699, %f65540, %f65541, %f33695;
	// end inline asm
	// begin inline asm
	fma.rn.f32 %f33703, %f65536, %f65541, %f33691;
	// end inline asm
	// begin inline asm
	fma.rn.f32 %f33707, %f65532, %f65537, %f33703;
	// end inline asm
	// begin inline asm
	fma.rn.f32 %f33711, %f65536, %f65537, %f33699;
	// end inline asm
	// begin inline asm
	fma.rn.f32 %f33715, %f65540, %f65541, %f33711;
	// end inline asm
	// begin inline asm
	fma.rn.f32 %f33719, %f65536, %f65541, %f33707;
	// end inline asm
	// begin inline asm
	fma.rn.f32 %f33723, %f65532, %f65537, %f33719;
	// end inline asm
	// begin inline asm
	fma.rn.f32 %f33727, %f65536, %f65537, %f33715;
	// end inline asm
	// begin inline asm
	fma.rn.f32 %f33731, %f65540, %f65541, %f33727;
	// end inline asm
	// begin inline asm
	fma.rn.f32 %f33735, %f65536, %f65541, %f33723;
	// end inline asm
	// begin inline asm
	fma.rn.f32 %f33739, %f65532, %f65537, %f33735;
	// end inline asm
	// begin inline asm
	fma.rn.f32 %f33743, %f65536, %f65537, %f33731;
	// end inline asm
	// begin inline asm
	fma.rn.f32 %f33747, %f65540, %f65541, %f33743;
	// end inline asm
	// begin inline asm
	fma.rn.f32 %f33751, %f65536, %f65541, %f33739;
	// end inline asm
	// begin inline asm
	fma.rn.f32 %f33755, %f65532, %f65537, %f33751;
	// end inline asm
	// begin inline asm
	fma.rn.f32 %f33759, %f65536, %f65537, %f33747;
	// end inline asm
	// begin inline asm
	fma.rn.f32 %f33763, %f65540, %f65541, %f33759;
	// end inline asm
	// begin inline asm
	fma.rn.f32 %f33767, %f65536, %f65541, %f33755;
	// end inline asm
	// begin inline asm
	fma.rn.f32 %f33771, %f65532, %f65537, %f33767;
	// end inline asm
	// begin inline asm
	fma.rn.f32 %f33775, %f65536, %f65537, %f33763;
	// end inline asm
	// begin inline asm
	fma.rn.f32 %f33779, %f65540, %f65541, %f33775;
	// end inline asm
	// begin inline asm
	fma.rn.f32 %f33783, %f65536, %f65541, %f33771;
	// end inline asm
	// begin inline asm
	fma.rn.f32 %f33787, %f65532, %f65537, %f33783;
	// end inline asm
	// begin inline asm
	fma.rn.f32 %f33791, %f65536, %f65537, %f33779;
	// end inline asm
	// begin inline asm
	fma.rn.f32 %f33795, %f65540, %f65541, %f33791;
	// end inline asm
	// begin inline asm
	fma.rn.f32 %f33799, %f65536, %f65541, %f33787;
	// end inline asm
	// begin inline asm
	fma.rn.f32 %f33803, %f65532, %f65537, %f33799;
	// end inline asm
	// begin inline asm
	fma.rn.f32 %f33807, %f65536, %f65537, %f33795;
	// end inline asm
	// begin inline asm
	fma.rn.f32 %f33811, %f65540, %f65541, %f33807;
	// end inline asm
	// begin inline asm
	fma.rn.f32 %f33815, %f65536, %f65541, %f33803;
	// end inline asm
	// begin inline asm
	fma.rn.f32 %f33819, %f65532, %f65537, %f33815;
	// end inline asm
	// begin inline asm
	fma.rn.f32 %f33823, %f65536, %f65537, %f33811;
	// end inline asm
	// begin inline asm
	fma.rn.f32 %f33827, %f65540, %f65541, %f33823;
	// end inline asm
	// begin inline asm
	fma.rn.f32 %f33831, %f65536, %f65541, %f33819;
	// end inline asm
	// begin inline asm
	fma.rn.f32 %f33835, %f65532, %f65537, %f33831;
	// end inline asm
	// begin inline asm
	fma.rn.f32 %f33839, %f65536, %f65537, %f33827;
	// end inline asm
	// begin inline asm
	fma.rn.f32 %f33843, %f65540, %f65541, %f33839;
	// end inline asm
	// begin inline asm
	fma.rn.f32 %f33847, %f65536, %f65541, %f33835;
	// end inline asm
	// begin inline asm
	fma.rn.f32 %f33851, %f65532, %f65537, %f33847;
	// end inline asm
	// begin inline asm
	fma.rn.f32 %f33855, %f65536, %f65537, %f33843;
	// end inline asm
	// begin inline asm
	fma.rn.f32 %f33859, %f65540, %f65541, %f33855;
	// end inline asm
	// begin inline asm
	fma.rn.f32 %f33863, %f65536, %f65541, %f33851;
	// end inline asm
	// begin inline asm
	fma.rn.f32 %f33867, %f65532, %f65537, %f33863;
	// end inline asm
	// begin inline asm
	fma.rn.f32 %f33871, %f65536, %f65537, %f33859;
	// end inline asm
	// begin inline asm
	fma.rn.f32 %f33875, %f65540, %f65541, %f33871;
	// end inline asm
	// begin inline asm
	fma.rn.f32 %f33879, %f65536, %f65541, %f33867;
	// end inline asm
	// begin inline asm
	fma.rn.f32 %f33883, %f65532, %f65537, %f33879;
	// end inline asm
	// begin inline asm
	fma.rn.f32 %f33887, %f65536, %f65537, %f33875;
	// end inline asm
	// begin inline asm
	fma.rn.f32 %f33891, %f65540, %f65541, %f33887;
	// end inline asm
	// begin inline asm
	fma.rn.f32 %f33895, %f65536, %f65541, %f33883;
	// end inline asm
	// begin inline asm
	fma.rn.f32 %f33899, %f65532, %f65537, %f33895;
	// end inline asm
	// begin inline asm
	fma.rn.f32 %f33903, %f65536, %f65537, %f33891;
	// end inline asm
	// begin inline asm
	fma.rn.f32 %f33907, %f65540, %f65541, %f33903;
	// end inline asm
	// begin inline asm
	fma.rn.f32 %f33911, %f65536, %f65541, %f33899;
	// end inline asm
	// begin inline asm
	fma.rn.f32 %f33915, %f65532, %f65537, %f33911;
	// end inline asm
	// begin inline asm
	fma.rn.f32 %f33919, %f65536, %f65537, %f33907;
	// end inline asm
	// begin inline asm
	fma.rn.f32 %f33923, %f65540, %f65541, %f33919;
	// end inline asm
	// begin inline asm
	fma.rn.f32 %f33927, %f65536, %f65541, %f33915;
	// end inline asm
	// begin inline asm
	fma.rn.f32 %f33931, %f65532, %f65537, %f33927;
	// end inline asm
	// begin inline asm
	fma.rn.f32 %f33935, %f65536, %f65537, %f33923;
	// end inline asm
	// begin inline asm
	fma.rn.f32 %f33939, %f65540, %f65541, %f33935;
	// end inline asm
	// begin inline asm
	fma.rn.f32 %f33943, %f65536, %f65541, %f33931;
	// end inline asm
	// begin inline asm
	fma.rn.f32 %f33947, %f65532, %f65537, %f33943;
	// end inline asm
	// begin inline asm
	fma.rn.f32 %f33951, %f65536, %f65537, %f33939;
	// end inline asm
	// begin inline asm
	fma.rn.f32 %f33955, %f65540, %f65541, %f33951;
	// end inline asm
	// begin inline asm
	fma.rn.f32 %f33959, %f65536, %f65541, %f33947;
	// end inline asm
	// begin inline asm
	fma.rn.f32 %f33963, %f65532, %f65537, %f33959;
	// end inline asm
	// begin inline asm
	fma.rn.f32 %f33967, %f65536, %f65537, %f33955;
	// end inline asm
	// begin inline asm
	fma.rn.f32 %f33971, %f65540, %f65541, %f33967;
	// end inline asm
	// begin inline asm
	fma.rn.f32 %f33975, %f65536, %f65541, %f33963;
	// end inline asm
	// begin inline asm
	fma.rn.f32 %f33979, %f65532, %f65537, %f33975;
	// end inline asm
	// begin inline asm
	fma.rn.f32 %f33983, %f65536, %f65537, %f33971;
	// end inline asm
	// begin inline asm
	fma.rn.f32 %f33987, %f65540, %f65541, %f33983;
	// end inline asm
	// begin inline asm
	fma.rn.f32 %f33991, %f65536, %f65541, %f33979;
	// end inline asm
	// begin inline asm
	fma.rn.f32 %f33995, %f65532, %f65537, %f33991;
	// end inline asm
	// begin inline asm
	fma.rn.f32 %f33999, %f65536, %f65537, %f33987;
	// end inline asm
	// begin inline asm
	fma.rn.f32 %f34003, %f65540, %f65541, %f33999;
	// end inline asm
	// begin inline asm
	fma.rn.f32 %f34007, %f65536, %f65541, %f33995;
	// end inline asm
	// begin inline asm
	fma.rn.f32 %f34011, %f65532, %f65537, %f34007;
	// end inline asm
	// begin inline asm
	fma.rn.f32 %f34015, %f65536, %f65537, %f34003;
	// end inline asm
	// begin inline asm
	fma.rn.f32 %f34019, %f65540, %f65541, %f34015;
	// end inline asm
	// begin inline asm
	fma.rn.f32 %f34023, %f65536, %f65541, %f34011;
	// end inline asm
	// begin inline asm
	fma.rn.f32 %f34027, %f65532, %f65537, %f34023;
	// end inline asm
	// begin inline asm
	fma.rn.f32 %f34031, %f65536, %f65537, %f34019;
	// end inline asm
	// begin inline asm
	fma.rn.f32 %f34035, %f65540, %f65541, %f34031;
	// end inline asm
	// begin inline asm
	fma.rn.f32 %f34039, %f65536, %f65541, %f34027;
	// end inline asm
	// begin inline asm
	fma.rn.f32 %f34043, %f65532, %f65537, %f34039;
	// end inline asm
	// begin inline asm
	fma.rn.f32 %f34047, %f65536, %f65537, %f34035;
	// end inline asm
	// begin inline asm
	fma.rn.f32 %f34051, %f65540, %f65541, %f34047;
	// end inline asm
	// begin inline asm
	fma.rn.f32 %f34055, %f65536, %f65541, %f34043;
	// end inline asm
	// begin inline asm
	fma.rn.f32 %f34059, %f65532, %f65537, %f34055;
	// end inline asm
	// begin inline asm
	fma.rn.f32 %f34063, %f65536, %f65537, %f34051;
	// end inline asm
	// begin inline asm
	fma.rn.f32 %f34067, %f65540, %f65541, %f34063;
	// end inline asm
	// begin inline asm
	fma.rn.f32 %f34071, %f65536, %f65541, %f34059;
	// end inline asm
	// begin inline asm
	fma.rn.f32 %f34075, %f65532, %f65537, %f34071;
	// end inline asm
	// begin inline asm
	fma.rn.f32 %f34079, %f65536, %f65537, %f34067;
	// end inline asm
	// begin inline asm
	fma.rn.f32 %f34083, %f65540, %f65541, %f34079;
	// end inline asm
	// begin inline asm
	fma.rn.f32 %f34087, %f65536, %f65541, %f34075;
	// end inline asm
	// begin inline asm
	fma.rn.f32 %f34091, %f65532, %f65537, %f34087;
	// end inline asm
	// begin inline asm
	fma.rn.f32 %f34095, %f65536, %f65537, %f34083;
	// end inline asm
	// begin inline asm
	fma.rn.f32 %f34099, %f65540, %f65541, %f34095;
	// end inline asm
	// begin inline asm
	fma.rn.f32 %f34103, %f65536, %f65541, %f34091;
	// end inline asm
	// begin inline asm
	fma.rn.f32 %f34107, %f65532, %f65537, %f34103;
	// end inline asm
	// begin inline asm
	fma.rn.f32 %f34111, %f65536, %f65537, %f34099;
	// end inline asm
	// begin inline asm
	fma.rn.f32 %f34115, %f65540, %f65541, %f34111;
	// end inline asm
	// begin inline asm
	fma.rn.f32 %f34119, %f65536, %f65541, %f34107;
	// end inline asm
	// begin inline asm
	fma.rn.f32 %f34123, %f65532, %f65537, %f34119;
	// end inline asm
	// begin inline asm
	fma.rn.f32 %f34127, %f65536, %f65537, %f34115;
	// end inline asm
	// begin inline asm
	fma.rn.f32 %f34131, %f65540, %f65541, %f34127;
	// end inline asm
	// begin inline asm
	fma.rn.f32 %f34135, %f65536, %f65541, %f34123;
	// end inline asm
	// begin inline asm
	fma.rn.f32 %f34139, %f65532, %f65537, %f34135;
	// end inline asm
	// begin inline asm
	fma.rn.f32 %f34143, %f65536, %f65537, %f34131;
	// end inline asm
	// begin inline asm
	fma.rn.f32 %f34147, %f65540, %f65541, %f34143;
	// end inline asm
	// begin inline asm
	fma.rn.f32 %f34151, %f65536, %f65541, %f34139;
	// end inline asm
	// begin inline asm
	fma.rn.f32 %f34155, %f65532, %f65537, %f34151;
	// end inline asm
	// begin inline asm
	fma.rn.f32 %f34159, %f65536, %f65537, %f34147;
	// end inline asm
	// begin inline asm
	fma.rn.f32 %f34163, %f65540, %f65541, %f34159;
	// end inline asm
	// begin inline asm
	fma.rn.f32 %f34167, %f65536, %f65541, %f34155;
	// end inline asm
	// begin inline asm
	fma.rn.f32 %f34171, %f65532, %f65537, %f34167;
	// end inline asm
	// begin inline asm
	fma.rn.f32 %f34175, %f65536, %f65537, %f34163;
	// end inline asm
	// begin inline asm
	fma.rn.f32 %f34179, %f65540, %f65541, %f34175;
	// end inline asm
	// begin inline asm
	fma.rn.f32 %f34183, %f65536, %f65541, %f34171;
	// end inline asm
	// begin inline asm
	fma.rn.f32 %f34187, %f65532, %f65537, %f34183;
	// end inline asm
	// begin inline asm
	fma.rn.f32 %f34191, %f65536, %f65537, %f34179;
	// end inline asm
	// begin inline asm
	fma.rn.f32 %f34195, %f65540, %f65541, %f34191;
	// end inline asm
	// begin inline asm
	fma.rn.f32 %f34199, %f65536, %f65541, %f34187;
	// end inline asm
	// begin inline asm
	fma.rn.f32 %f34203, %f65532, %f65537, %f34199;
	// end inline asm
	// begin inline asm
	fma.rn.f32 %f34207, %f65536, %f65537, %f34195;
	// end inline asm
	// begin inline asm
	fma.rn.f32 %f34211, %f65540, %f65541, %f34207;
	// end inline asm
	// begin inline asm
	fma.rn.f32 %f34215, %f65536, %f65541, %f34203;
	// end inline asm
	// begin inline asm
	fma.rn.f32 %f34219, %f65532, %f65537, %f34215;
	// end inline asm
	// begin inline asm
	fma.rn.f32 %f34223, %f65536, %f65537, %f34211;
	// end inline asm
	// begin inline asm
	fma.rn.f32 %f34227, %f65540, %f65541, %f34223;
	// end inline asm
	// begin inline asm
	fma.rn.f32 %f34231, %f65536, %f65541, %f34219;
	// end inline asm
	// begin inline asm
	fma.rn.f32 %f34235, %f65532, %f65537, %f34231;
	// end inline asm
	// begin inline asm
	fma.rn.f32 %f34239, %f65536, %f65537, %f34227;
	// end inline asm
	// begin inline asm
	fma.rn.f32 %f34243, %f65540, %f65541, %f34239;
	// end inline asm
	// begin inline asm
	fma.rn.f32 %f34247, %f65536, %f65541, %f34235;
	// end inline asm
	// begin inline asm
	fma.rn.f32 %f34251, %f65532, %f65537, %f34247;
	// end inline asm
	// begin inline asm
	fma.rn.f32 %f34255, %f65536, %f65537, %f34243;
	// end inline asm
	// begin inline asm
	fma.rn.f32 %f34259, %f65540, %f65541, %f34255;
	// end inline asm
	// begin inline asm
	fma.rn.f32 %f34263, %f65536, %f65541, %f34251;
	// end inline asm
	// begin inline asm
	fma.rn.f32 %f34267, %f65532, %f65537, %f34263;
	// end inline asm
	// begin inline asm
	fma.rn.f32 %f34271, %f65536, %f65537, %f34259;
	// end inline asm
	// begin inline asm
	fma.rn.f32 %f34275, %f65540, %f65541, %f34271;
	// end inline asm
	// begin inline asm
	fma.rn.f32 %f34279, %f65536, %f65541, %f34267;
	// end inline asm
	// begin inline asm
	fma.rn.f32 %f34283, %f65532, %f65537, %f34279;
	// end inline asm
	// begin inline asm
	fma.rn.f32 %f34287, %f65536, %f65537, %f34275;
	// end inline asm
	// begin inline asm
	fma.rn.f32 %f34291, %f65540, %f65541, %f34287;
	// end inline asm
	// begin inline asm
	fma.rn.f32 %f34295, %f65536, %f65541, %f34283;
	// end inline asm
	// begin inline asm
	fma.rn.f32 %f34299, %f65532, %f65537, %f34295;
	// end inline asm
	// begin inline asm
	fma.rn.f32 %f34303, %f65536, %f65537, %f34291;
	// end inline asm
	// begin inline asm
	fma.rn.f32 %f34307, %f65540, %f65541, %f34303;
	// end inline asm
	// begin inline asm
	fma.rn.f32 %f34311, %f65536, %f65541, %f34299;
	// end inline asm
	// begin inline asm
	fma.rn.f32 %f34315, %f65532, %f65537, %f34311;
	// end inline asm
	// begin inline asm
	fma.rn.f32 %f34319, %f65536, %f65537, %f34307;
	// end inline asm
	// begin inline asm
	fma.rn.f32 %f34323, %f65540, %f65541, %f34319;
	// end inline asm
	// begin inline asm
	fma.rn.f32 %f34327, %f65536, %f65541, %f34315;
	// end inline asm
	// begin inline asm
	fma.rn.f32 %f34331, %f65532, %f65537, %f34327;
	// end inline asm
	// begin inline asm
	fma.rn.f32 %f34335, %f65536, %f65537, %f34323;
	// end inline asm
	// begin inline asm
	fma.rn.f32 %f34339, %f65540, %f65541, %f34335;
	// end inline asm
	// begin inline asm
	fma.rn.f32 %f34343, %f65536, %f65541, %f34331;
	// end inline asm
	// begin inline asm
	fma.rn.f32 %f34347, %f65532, %f65537, %f34343;
	// end inline asm
	// begin inline asm
	fma.rn.f32 %f34351, %f65536, %f65537, %f34339;
	// end inline asm
	// begin inline asm
	fma.rn.f32 %f34355, %f65540, %f65541, %f34351;
	// end inline asm
	// begin inline asm
	fma.rn.f32 %f34359, %f65536, %f65541, %f34347;
	// end inline asm
	// begin inline asm
	fma.rn.f32 %f34363, %f65532, %f65537, %f34359;
	// end inline asm
	// begin inline asm
	fma.rn.f32 %f34367, %f65536, %f65537, %f34355;
	// end inline asm
	// begin inline asm
	fma.rn.f32 %f34371, %f65540, %f65541, %f34367;
	// end inline asm
	// begin inline asm
	fma.rn.f32 %f34375, %f65536, %f65541, %f34363;
	// end inline asm
	// begin inline asm
	fma.rn.f32 %f34379, %f65532, %f65537, %f34375;
	// end inline asm
	// begin inline asm
	fma.rn.f32 %f34383, %f65536, %f65537, %f34371;
	// end inline asm
	// begin inline asm
	fma.rn.f32 %f34387, %f65540, %f65541, %f34383;
	// end inline asm
	// begin inline asm
	fma.rn.f32 %f34391, %f65536, %f65541, %f34379;
	// end inline asm
	// begin inline asm
	fma.rn.f32 %f34395, %f65532, %f65537, %f34391;
	// end inline asm
	// begin inline asm
	fma.rn.f32 %f34399, %f65536, %f65537, %f34387;
	// end inline asm
	// begin inline asm
	fma.rn.f32 %f34403, %f65540, %f65541, %f34399;
	// end inline asm
	// begin inline asm
	fma.rn.f32 %f34407, %f65536, %f65541, %f34395;
	// end inline asm
	// begin inline asm
	fma.rn.f32 %f34411, %f65532, %f65537, %f34407;
	// end inline asm
	// begin inline asm
	fma.rn.f32 %f34415, %f65536, %f65537, %f34403;
	// end inline asm
	// begin inline asm
	fma.rn.f32 %f34419, %f65540, %f65541, %f34415;
	// end inline asm
	// begin inline asm
	fma.rn.f32 %f34423, %f65536, %f65541, %f34411;
	// end inline asm
	// begin inline asm
	fma.rn.f32 %f34427, %f65532, %f65537, %f34423;
	// end inline asm
	// begin inline asm
	fma.rn.f32 %f34431, %f65536, %f65537, %f34419;
	// end inline asm
	// begin inline asm
	fma.rn.f32 %f34435, %f65540, %f65541, %f34431;
	// end inline asm
	// begin inline asm
	fma.rn.f32 %f34439, %f65536, %f65541, %f34427;
	// end inline asm
	// begin inline asm
	fma.rn.f32 %f34443, %f65532, %f65537, %f34439;
	// end inline asm
	// begin inline asm
	fma.rn.f32 %f34447, %f65536, %f65537, %f34435;
	// end inline asm
	// begin inline asm
	fma.rn.f32 %f34451, %f65540, %f65541, %f34447;
	// end inline asm
	// begin inline asm
	fma.rn.f32 %f34455, %f65536, %f65541, %f34443;
	// end inline asm
	// begin inline asm
	fma.rn.f32 %f34459, %f65532, %f65537, %f34455;
	// end inline asm
	// begin inline asm
	fma.rn.f32 %f34463, %f65536, %f65537, %f34451;
	// end inline asm
	// begin inline asm
	fma.rn.f32 %f34467, %f65540, %f65541, %f34463;
	// end inline asm
	// begin inline asm
	fma.rn.f32 %f34471, %f65536, %f65541, %f34459;
	// end inline asm
	// begin inline asm
	fma.rn.f32 %f34475, %f65532, %f65537, %f34471;
	// end inline asm
	// begin inline asm
	fma.rn.f32 %f34479, %f65536, %f65537, %f34467;
	// end inline asm
	// begin inline asm
	fma.rn.f32 %f34483, %f65540, %f65541, %f34479;
	// end inline asm
	// begin inline asm
	fma.rn.f32 %f34487, %f65536, %f65541, %f34475;
	// end inline asm
	// begin inline asm
	fma.rn.f32 %f34491, %f65532, %f65537, %f34487;
	// end inline asm
	// begin inline asm
	fma.rn.f32 %f34495, %f65536, %f65537, %f34483;
	// end inline asm
	// begin inline asm
	fma.rn.f32 %f34499, %f65540, %f65541, %f34495;
	// end inline asm
	// begin inline asm
	fma.rn.f32 %f34503, %f65536, %f65541, %f34491;
	// end inline asm
	// begin inline asm
	fma.rn.f32 %f34507, %f65532, %f65537, %f34503;
	// end inline asm
	// begin inline asm
	fma.rn.f32 %f34511, %f65536, %f65537, %f34499;
	// end inline asm
	// begin inline asm
	fma.rn.f32 %f34515, %f65540, %f65541, %f34511;
	// end inline asm
	// begin inline asm
	fma.rn.f32 %f34519, %f65536, %f65541, %f34507;
	// end inline asm
	// begin inline asm
	fma.rn.f32 %f34523, %f65532, %f65537, %f34519;
	// end inline asm
	// begin inline asm
	fma.rn.f32 %f34527, %f65536, %f65537, %f34515;
	// end inline asm
	// begin inline asm
	fma.rn.f32 %f34531, %f65540, %f65541, %f34527;
	// end inline asm
	// begin inline asm
	fma.rn.f32 %f34535, %f65536, %f65541, %f34523;
	// end inline asm
	// begin inline asm
	fma.rn.f32 %f34539, %f65532, %f65537, %f34535;
	// end inline asm
	// begin inline asm
	fma.rn.f32 %f34543, %f65536, %f65537, %f34531;
	// end inline asm
	// begin inline asm
	fma.rn.f32 %f34547, %f65540, %f65541, %f34543;
	// end inline asm
	// begin inline asm
	fma.rn.f32 %f34551, %f65536, %f65541, %f34539;
	// end inline asm
	// begin inline asm
	fma.rn.f32 %f34555, %f65532, %f65537, %f34551;
	// end inline asm
	// begin inline asm
	fma.rn.f32 %f34559, %f65536, %f65537, %f34547;
	// end inline asm
	// begin inline asm
	fma.rn.f32 %f34563, %f65540, %f65541, %f34559;
	// end inline asm
	// begin inline asm
	fma.rn.f32 %f34567, %f65536, %f65541, %f34555;
	// end inline asm
	// begin inline asm
	fma.rn.f32 %f34571, %f65532, %f65537, %f34567;
	// end inline asm
	// begin inline asm
	fma.rn.f32 %f34575, %f65536, %f65537, %f34563;
	// end inline asm
	// begin inline asm
	fma.rn.f32 %f34579, %f65540, %f65541, %f34575;
	// end inline asm
	// begin inline asm
	fma.rn.f32 %f34583, %f65536, %f65541, %f34571;
	// end inline asm
	// begin inline asm
	fma.rn.f32 %f34587, %f65532, %f65537, %f34583;
	// end inline asm
	// begin inline asm
	fma.rn.f32 %f34591, %f65536, %f65537, %f34579;
	// end inline asm
	// begin inline asm
	fma.rn.f32 %f34595, %f65540, %f65541, %f34591;
	// end inline asm
	// begin inline asm
	fma.rn.f32 %f34599, %f65536, %f65541, %f34587;
	// end inline asm
	// begin inline asm
	fma.rn.f32 %f34603, %f65532, %f65537, %f34599;
	// end inline asm
	// begin inline asm
	fma.rn.f32 %f34607, %f65536, %f65537, %f34595;
	// end inline asm
	// begin inline asm
	fma.rn.f32 %f34611, %f65540, %f65541, %f34607;
	// end inline asm
	// begin inline asm
	fma.rn.f32 %f34615, %f65536, %f65541, %f34603;
	// end inline asm
	// begin inline asm
	fma.rn.f32 %f34619, %f65532, %f65537, %f34615;
	// end inline asm
	// begin inline asm
	fma.rn.f32 %f34623, %f65536, %f65537, %f34611;
	// end inline asm
	// begin inline asm
	fma.rn.f32 %f34627, %f65540, %f65541, %f34623;
	// end inline asm
	// begin inline asm
	fma.rn.f32 %f34631, %f65536, %f65541, %f34619;
	// end inline asm
	// begin inline asm
	fma.rn.f32 %f34635, %f65532, %f65537, %f34631;
	// end inline asm
	// begin inline asm
	fma.rn.f32 %f34639, %f65536, %f65537, %f34627;
	// end inline asm
	// begin inline asm
	fma.rn.f32 %f34643, %f65540, %f65541, %f34639;
	// end inline asm
	// begin inline asm
	fma.rn.f32 %f34647, %f65536, %f65541, %f34635;
	// end inline asm
	// begin inline asm
	fma.rn.f32 %f34651, %f65532, %f65537, %f34647;
	// end inline asm
	// begin inline asm
	fma.rn.f32 %f34655, %f65536, %f65537, %f34643;
	// end inline asm
	// begin inline asm
	fma.rn.f32 %f34659, %f65540, %f65541, %f34655;
	// end inline asm
	// begin inline asm
	fma.rn.f32 %f34663, %f65536, %f65541, %f34651;
	// end inline asm
	// begin inline asm
	fma.rn.f32 %f34667, %f65532, %f65537, %f34663;
	// end inline asm
	// begin inline asm
	fma.rn.f32 %f34671, %f65536, %f65537, %f34659;
	// end inline asm
	// begin inline asm
	fma.rn.f32 %f34675, %f65540, %f65541, %f34671;
	// end inline asm
	// begin inline asm
	fma.rn.f32 %f34679, %f65536, %f65541, %f34667;
	// end inline asm
	// begin inline asm
	fma.rn.f32 %f34683, %f65532, %f65537, %f34679;
	// end inline asm
	// begin inline asm
	fma.rn.f32 %f34687, %f65536, %f65537, %f34675;
	// end inline asm
	// begin inline asm
	fma.rn.f32 %f34691, %f65540, %f65541, %f34687;
	// end inline asm
	// begin inline asm
	fma.rn.f32 %f34695, %f65536, %f65541, %f34683;
	// end inline asm
	// begin inline asm
	fma.rn.f32 %f34699, %f65532, %f65537, %f34695;
	// end inline asm
	// begin inline asm
	fma.rn.f32 %f34703, %f65536, %f65537, %f34691;
	// end inline asm
	// begin inline asm
	fma.rn.f32 %f34707, %f65540, %f65541, %f34703;
	// end inline asm
	// begin inline asm
	fma.rn.f32 %f34711, %f65536, %f65541, %f34699;
	// end inline asm
	// begin inline asm
	fma.rn.f32 %f34715, %f65532, %f65537, %f34711;
	// end inline asm
	// begin inline asm
	fma.rn.f32 %f34719, %f65536, %f65537, %f34707;
	// end inline asm
	// begin inline asm
	fma.rn.f32 %f34723, %f65540, %f65541, %f34719;
	// end inline asm
	// begin inline asm
	fma.rn.f32 %f34727, %f65536, %f65541, %f34715;
	// end inline asm
	// begin inline asm
	fma.rn.f32 %f34731, %f65532, %f65537, %f34727;
	// end inline asm
	// begin inline asm
	fma.rn.f32 %f34735, %f65536, %f65537, %f34723;
	// end inline asm
	// begin inline asm
	fma.rn.f32 %f34739, %f65540, %f65541, %f34735;
	// end inline asm
	// begin inline asm
	fma.rn.f32 %f34743, %f65536, %f65541, %f34731;
	// end inline asm
	// begin inline asm
	fma.rn.f32 %f34747, %f65532, %f65537, %f34743;
	// end inline asm
	// begin inline asm
	fma.rn.f32 %f34751, %f65536, %f65537, %f34739;
	// end inline asm
	// begin inline asm
	fma.rn.f32 %f34755, %f65540, %f65541, %f34751;
	// end inline asm
	// begin inline asm
	fma.rn.f32 %f34759, %f65536, %f65541, %f34747;
	// end inline asm
	// begin inline asm
	fma.rn.f32 %f34763, %f65532, %f65537, %f34759;
	// end inline asm
	// begin inline asm
	fma.rn.f32 %f34767, %f65536, %f65537, %f34755;
	// end inline asm
	// begin inline asm
	fma.rn.f32 %f34771, %f65540, %f65541, %f34767;
	// end inline asm
	// begin inline asm
	fma.rn.f32 %f34775, %f65536, %f65541, %f34763;
	// end inline asm
	// begin inline asm
	fma.rn.f32 %f34779, %f65532, %f65537, %f34775;
	// end inline asm
	// begin inline asm
	fma.rn.f32 %f34783, %f65536, %f65537, %f34771;
	// end inline asm
	// begin inline asm
	fma.rn.f32 %f34787, %f65540, %f65541, %f34783;
	// end inline asm
	// begin inline asm
	fma.rn.f32 %f34791, %f65536, %f65541, %f34779;
	// end inline asm
	// begin inline asm
	fma.rn.f32 %f34795, %f65532, %f65537, %f34791;
	// end inline asm
	// begin inline asm
	fma.rn.f32 %f34799, %f65536, %f65537, %f34787;
	// end inline asm
	// begin inline asm
	fma.rn.f32 %f34803, %f65540, %f65541, %f34799;
	// end inline asm
	// begin inline asm
	fma.rn.f32 %f34807, %f65536, %f65541, %f34795;
	// end inline asm
	// begin inline asm
	fma.rn.f32 %f34811, %f65532, %f65537, %f34807;
	// end inline asm
	// begin inline asm
	fma.rn.f32 %f34815, %f65536, %f65537, %f34803;
	// end inline asm
	// begin inline asm
	fma.rn.f32 %f34819, %f65540, %f65541, %f34815;
	// end inline asm
	// begin inline asm
	fma.rn.f32 %f34823, %f65536, %f65541, %f34811;
	// end inline asm
	// begin inline asm
	fma.rn.f32 %f34827, %f65532, %f65537, %f34823;
	// end inline asm
	// begin inline asm
	fma.rn.f32 %f34831, %f65536, %f65537, %f34819;
	// end inline asm
	// begin inline asm
	fma.rn.f32 %f34835, %f65540, %f65541, %f34831;
	// end inline asm
	// begin inline asm
	fma.rn.f32 %f34839, %f65536, %f65541, %f34827;
	// end inline asm
	// begin inline asm
	fma.rn.f32 %f34843, %f65532, %f65537, %f34839;
	// end inline asm
	// begin inline asm
	fma.rn.f32 %f34847, %f65536, %f65537, %f34835;
	// end inline asm
	// begin inline asm
	fma.rn.f32 %f34851, %f65540, %f65541, %f34847;
	// end inline asm
	// begin inline asm
	fma.rn.f32 %f34855, %f65536, %f65541, %f34843;
	// end inline asm
	// begin inline asm
	fma.rn.f32 %f34859, %f65532, %f65537, %f34855;
	// end inline asm
	// begin inline asm
	fma.rn.f32 %f34863, %f65536, %f65537, %f34851;
	// end inline asm
	// begin inline asm
	fma.rn.f32 %f34867, %f65540, %f65541, %f34863;
	// end inline asm
	// begin inline asm
	fma.rn.f32 %f34871, %f65536, %f65541, %f34859;
	// end inline asm
	// begin inline asm
	fma.rn.f32 %f34875, %f65532, %f65537, %f34871;
	// end inline asm
	// begin inline asm
	fma.rn.f32 %f34879, %f65536, %f65537, %f34867;
	// end inline asm
	// begin inline asm
	fma.rn.f32 %f34883, %f65540, %f65541, %f34879;
	// end inline asm
	// begin inline asm
	fma.rn.f32 %f34887, %f65536, %f65541, %f34875;
	// end inline asm
	// begin inline asm
	fma.rn.f32 %f34891, %f65532, %f65537, %f34887;
	// end inline asm
	// begin inline asm
	fma.rn.f32 %f34895, %f65536, %f65537, %f34883;
	// end inline asm
	// begin inline asm
	fma.rn.f32 %f34899, %f65540, %f65541, %f34895;
	// end inline asm
	// begin inline asm
	fma.rn.f32 %f34903, %f65536, %f65541, %f34891;
	// end inline asm
	// begin inline asm
	fma.rn.f32 %f34907, %f65532, %f65537, %f34903;
	// end inline asm
	// begin inline asm
	fma.rn.f32 %f34911, %f65536, %f65537, %f34899;
	// end inline asm
	// begin inline asm
	fma.rn.f32 %f34915, %f65540, %f65541, %f34911;
	// end inline asm
	// begin inline asm
	fma.rn.f32 %f34919, %f65536, %f65541, %f34907;
	// end inline asm
	// begin inline asm
	fma.rn.f32 %f34923, %f65532, %f65537, %f34919;
	// end inline asm
	// begin inline asm
	fma.rn.f32 %f34927, %f65536, %f65537, %f34915;
	// end inline asm
	// begin inline asm
	fma.rn.f32 %f34931, %f65540, %f65541, %f34927;
	// end inline asm
	// begin inline asm
	fma.rn.f32 %f34935, %f65536, %f65541, %f34923;
	// end inline asm
	// begin inline asm
	fma.rn.f32 %f34939, %f65532, %f65537, %f34935;
	// end inline asm
	// begin inline asm
	fma.rn.f32 %f34943, %f65536, %f65537, %f34931;
	// end inline asm
	// begin inline asm
	fma.rn.f32 %f34947, %f65540, %f65541, %f34943;
	// end inline asm
	// begin inline asm
	fma.rn.f32 %f34951, %f65536, %f65541, %f34939;
	// end inline asm
	// begin inline asm
	fma.rn.f32 %f34955, %f65532, %f65537, %f34951;
	// end inline asm
	// begin inline asm
	fma.rn.f32 %f34959, %f65536, %f65537, %f34947;
	// end inline asm
	// begin inline asm
	fma.rn.f32 %f34963, %f65540, %f65541, %f34959;
	// end inline asm
	// begin inline asm
	fma.rn.f32 %f34967, %f65536, %f65541, %f34955;
	// end inline asm
	// begin inline asm
	fma.rn.f32 %f34971, %f65532, %f65537, %f34967;
	// end inline asm
	// begin inline asm
	fma.rn.f32 %f34975, %f65536, %f65537, %f34963;
	// end inline asm
	// begin inline asm
	fma.rn.f32 %f34979, %f65540, %f65541, %f34975;
	// end inline asm
	// begin inline asm
	fma.rn.f32 %f34983, %f65536, %f65541, %f34971;
	// end inline asm
	// begin inline asm
	fma.rn.f32 %f34987, %f65532, %f65537, %f34983;
	// end inline asm
	// begin inline asm
	fma.rn.f32 %f34991, %f65536, %f65537, %f34979;
	// end inline asm
	// begin inline asm
	fma.rn.f32 %f34995, %f65540, %f65541, %f34991;
	// end inline asm
	// begin inline asm
	fma.rn.f32 %f34999, %f65536, %f65541, %f34987;
	// end inline asm
	// begin inline asm
	fma.rn.f32 %f35003, %f65532, %f65537, %f34999;
	// end inline asm
	// begin inline asm
	fma.rn.f32 %f35007, %f65536, %f65537, %f34995;
	// end inline asm
	// begin inline asm
	fma.rn.f32 %f35011, %f65540, %f65541, %f35007;
	// end inline asm
	// begin inline asm
	fma.rn.f32 %f35015, %f65536, %f65541, %f35003;
	// end inline asm
	// begin inline asm
	fma.rn.f32 %f35019, %f65532, %f65537, %f35015;
	// end inline asm
	// begin inline asm
	fma.rn.f32 %f35023, %f65536, %f65537, %f35011;
	// end inline asm
	// begin inline asm
	fma.rn.f32 %f35027, %f65540, %f65541, %f35023;
	// end inline asm
	// begin inline asm
	fma.rn.f32 %f35031, %f65536, %f65541, %f35019;
	// end inline asm
	// begin inline asm
	fma.rn.f32 %f35035, %f65532, %f65537, %f35031;
	// end inline asm
	// begin inline asm
	fma.rn.f32 %f35039, %f65536, %f65537, %f35027;
	// end inline asm
	// begin inline asm
	fma.rn.f32 %f35043, %f65540, %f65541, %f35039;
	// end inline asm
	// begin inline asm
	fma.rn.f32 %f35047, %f65536, %f65541, %f35035;
	// end inline asm
	// begin inline asm
	fma.rn.f32 %f35051, %f65532, %f65537, %f35047;
	// end inline asm
	// begin inline asm
	fma.rn.f32 %f35055, %f65536, %f65537, %f35043;
	// end inline asm
	// begin inline asm
	fma.rn.f32 %f35059, %f65540, %f65541, %f35055;
	// end inline asm
	// begin inline asm
	fma.rn.f32 %f35063, %f65536, %f65541, %f35051;
	// end inline asm
	// begin inline asm
	fma.rn.f32 %f35067, %f65532, %f65537, %f35063;
	// end inline asm
	// begin inline asm
	fma.rn.f32 %f35071, %f65536, %f65537, %f35059;
	// end inline asm
	// begin inline asm
	fma.rn.f32 %f35075, %f65540, %f65541, %f35071;
	// end inline asm
	// begin inline asm
	fma.rn.f32 %f35079, %f65536, %f65541, %f35067;
	// end inline asm
	// begin inline asm
	fma.rn.f32 %f35083, %f65532, %f65537, %f35079;
	// end inline asm
	// begin inline asm
	fma.rn.f32 %f35087, %f65536, %f65537, %f35075;
	// end inline asm
	// begin inline asm
	fma.rn.f32 %f35091, %f65540, %f65541, %f35087;
	// end inline asm
	// begin inline asm
	fma.rn.f32 %f35095, %f65536, %f65541, %f35083;
	// end inline asm
	// begin inline asm
	fma.rn.f32 %f35099, %f65532, %f65537, %f35095;
	// end inline asm
	// begin inline asm
	fma.rn.f32 %f35103, %f65536, %f65537, %f35091;
	// end inline asm
	// begin inline asm
	fma.rn.f32 %f35107, %f65540, %f65541, %f35103;
	// end inline asm
	// begin inline asm
	fma.rn.f32 %f35111, %f65536, %f65541, %f35099;
	// end inline asm
	// begin inline asm
	fma.rn.f32 %f35115, %f65532, %f65537, %f35111;
	// end inline asm
	// begin inline asm
	fma.rn.f32 %f35119, %f65536, %f65537, %f35107;
	// end inline asm
	// begin inline asm
	fma.rn.f32 %f35123, %f65540, %f65541, %f35119;
	// end inline asm
	// begin inline asm
	fma.rn.f32 %f35127, %f65536, %f65541, %f35115;
	// end inline asm
	// begin inline asm
	fma.rn.f32 %f35131, %f65532, %f65537, %f35127;
	// end inline asm
	// begin inline asm
	fma.rn.f32 %f35135, %f65536, %f65537, %f35123;
	// end inline asm
	// begin inline asm
	fma.rn.f32 %f35139, %f65540, %f65541, %f35135;
	// end inline asm
	// begin inline asm
	fma.rn.f32 %f35143, %f65536, %f65541, %f35131;
	// end inline asm
	// begin inline asm
	fma.rn.f32 %f35147, %f65532, %f65537, %f35143;
	// end inline asm
	// begin inline asm
	fma.rn.f32 %f35151, %f65536, %f65537, %f35139;
	// end inline asm
	// begin inline asm
	fma.rn.f32 %f35155, %f65540, %f65541, %f35151;
	// end inline asm
	// begin inline asm
	fma.rn.f32 %f35159, %f65536, %f65541, %f35147;
	// end inline asm
	// begin inline asm
	fma.rn.f32 %f35163, %f65532, %f65537, %f35159;
	// end inline asm
	// begin inline asm
	fma.rn.f32 %f35167, %f65536, %f65537, %f35155;
	// end inline asm
	// begin inline asm
	fma.rn.f32 %f35171, %f65540, %f65541, %f35167;
	// end inline asm
	// begin inline asm
	fma.rn.f32 %f35175, %f65536, %f65541, %f35163;
	// end inline asm
	// begin inline asm
	fma.rn.f32 %f35179, %f65532, %f65537, %f35175;
	// end inline asm
	// begin inline asm
	fma.rn.f32 %f35183, %f65536, %f65537, %f35171;
	// end inline asm
	// begin inline asm
	fma.rn.f32 %f35187, %f65540, %f65541, %f35183;
	// end inline asm
	// begin inline asm
	fma.rn.f32 %f35191, %f65536, %f65541, %f35179;
	// end inline asm
	// begin inline asm
	fma.rn.f32 %f35195, %f65532, %f65537, %f35191;
	// end inline asm
	// begin inline asm
	fma.rn.f32 %f35199, %f65536, %f65537, %f35187;
	// end inline asm
	// begin inline asm
	fma.rn.f32 %f35203, %f65540, %f65541, %f35199;
	// end inline asm
	// begin inline asm
	fma.rn.f32 %f35207, %f65536, %f65541, %f35195;
	// end inline asm
	// begin inline asm
	fma.rn.f32 %f35211, %f65532, %f65537, %f35207;
	// end inline asm
	// begin inline asm
	fma.rn.f32 %f35215, %f65536, %f65537, %f35203;
	// end inline asm
	// begin inline asm
	fma.rn.f32 %f35219, %f65540, %f65541, %f35215;
	// end inline asm
	// begin inline asm
	fma.rn.f32 %f35223, %f65536, %f65541, %f35211;
	// end inline asm
	// begin inline asm
	fma.rn.f32 %f35227, %f65532, %f65537, %f35223;
	// end inline asm
	// begin inline asm
	fma.rn.f32 %f35231, %f65536, %f65537, %f35219;
	// end inline asm
	// begin inline asm
	fma.rn.f32 %f35235, %f65540, %f65541, %f35231;
	// end inline asm
	// begin inline asm
	fma.rn.f32 %f35239, %f65536, %f65541, %f35227;
	// end inline asm
	// begin inline asm
	fma.rn.f32 %f35243, %f65532, %f65537, %f35239;
	// end inline asm
	// begin inline asm
	fma.rn.f32 %f35247, %f65536, %f65537, %f35235;
	// end inline asm
	// begin inline asm
	fma.rn.f32 %f35251, %f65540, %f65541, %f35247;
	// end inline asm
	// begin inline asm
	fma.rn.f32 %f35255, %f65536, %f65541, %f35243;
	// end inline asm
	// begin inline asm
	fma.rn.f32 %f35259, %f65532, %f65537, %f35255;
	// end inline asm
	// begin inline asm
	fma.rn.f32 %f35263, %f65536, %f65537, %f35251;
	// end inline asm
	// begin inline asm
	fma.rn.f32 %f35267, %f65540, %f65541, %f35263;
	// end inline asm
	// begin inline asm
	fma.rn.f32 %f35271, %f65536, %f65541, %f35259;
	// end inline asm
	// begin inline asm
	fma.rn.f32 %f35275, %f65532, %f65537, %f35271;
	// end inline asm
	// begin inline asm
	fma.rn.f32 %f35279, %f65536, %f65537, %f35267;
	// end inline asm
	// begin inline asm
	fma.rn.f32 %f35283, %f65540, %f65541, %f35279;
	// end inline asm
	// begin inline asm
	fma.rn.f32 %f35287, %f65536, %f65541, %f35275;
	// end inline asm
	// begin inline asm
	fma.rn.f32 %f35291, %f65532, %f65537, %f35287;
	// end inline asm
	// begin inline asm
	fma.rn.f32 %f35295, %f65536, %f65537, %f35283;
	// end inline asm
	// begin inline asm
	fma.rn.f32 %f35299, %f65540, %f65541, %f35295;
	// end inline asm
	// begin inline asm
	fma.rn.f32 %f35303, %f65536, %f65541, %f35291;
	// end inline asm
	// begin inline asm
	fma.rn.f32 %f35307, %f65532, %f65537, %f35303;
	// end inline asm
	// begin inline asm
	fma.rn.f32 %f35311, %f65536, %f65537, %f35299;
	// end inline asm
	// begin inline asm
	fma.rn.f32 %f35315, %f65540, %f65541, %f35311;
	// end inline asm
	// begin inline asm
	fma.rn.f32 %f35319, %f65536, %f65541, %f35307;
	// end inline asm
	// begin inline asm
	fma.rn.f32 %f35323, %f65532, %f65537, %f35319;
	// end inline asm
	// begin inline asm
	fma.rn.f32 %f35327, %f65536, %f65537, %f35315;
	// end inline asm
	// begin inline asm
	fma.rn.f32 %f35331, %f65540, %f65541, %f35327;
	// end inline asm
	// begin inline asm
	fma.rn.f32 %f35335, %f65536, %f65541, %f35323;
	// end inline asm
	// begin inline asm
	fma.rn.f32 %f35339, %f65532, %f65537, %f35335;
	// end inline asm
	// begin inline asm
	fma.rn.f32 %f35343, %f65536, %f65537, %f35331;
	// end inline asm
	// begin inline asm
	fma.rn.f32 %f35347, %f65540, %f65541, %f35343;
	// end inline asm
	// begin inline asm
	fma.rn.f32 %f35351, %f65536, %f65541, %f35339;
	// end inline asm
	// begin inline asm
	fma.rn.f32 %f35355, %f65532, %f65537, %f35351;
	// end inline asm
	// begin inline asm
	fma.rn.f32 %f35359, %f65536, %f65537, %f35347;
	// end inline asm
	// begin inline asm
	fma.rn.f32 %f35363, %f65540, %f65541, %f35359;
	// end inline asm
	// begin inline asm
	fma.rn.f32 %f35367, %f65536, %f65541, %f35355;
	// end inline asm
	// begin inline asm
	fma.rn.f32 %f35371, %f65532, %f65537, %f35367;
	// end inline asm
	// begin inline asm
	fma.rn.f32 %f35375, %f65536, %f65537, %f35363;
	// end inline asm
	// begin inline asm
	fma.rn.f32 %f35379, %f65540, %f65541, %f35375;
	// end inline asm
	// begin inline asm
	fma.rn.f32 %f35383, %f65536, %f65541, %f35371;
	// end inline asm
	// begin inline asm
	fma.rn.f32 %f35387, %f65532, %f65537, %f35383;
	// end inline asm
	// begin inline asm
	fma.rn.f32 %f35391, %f65536, %f65537, %f35379;
	// end inline asm
	// begin inline asm
	fma.rn.f32 %f35395, %f65540, %f65541, %f35391;
	// end inline asm
	// begin inline asm
	fma.rn.f32 %f35399, %f65536, %f65541, %f35387;
	// end inline asm
	// begin inline asm
	fma.rn.f32 %f35403, %f65532, %f65537, %f35399;
	// end inline asm
	// begin inline asm
	fma.rn.f32 %f35407, %f65536, %f65537, %f35395;
	// end inline asm
	// begin inline asm
	fma.rn.f32 %f35411, %f65540, %f65541, %f35407;
	// end inline asm
	// begin inline asm
	fma.rn.f32 %f35415, %f65536, %f65541, %f35403;
	// end inline asm
	// begin inline asm
	fma.rn.f32 %f35419, %f65532, %f65537, %f35415;
	// end inline asm
	// begin inline asm
	fma.rn.f32 %f35423, %f65536, %f65537, %f35411;
	// end inline asm
	// begin inline asm
	fma.rn.f32 %f35427, %f65540, %f65541, %f35423;
	// end inline asm
	// begin inline asm
	fma.rn.f32 %f35431, %f65536, %f65541, %f35419;
	// end inline asm
	// begin inline asm
	fma.rn.f32 %f35435, %f65532, %f65537, %f35431;
	// end inline asm
	// begin inline asm
	fma.rn.f32 %f35439, %f65536, %f65537, %f35427;
	// end inline asm
	// begin inline asm
	fma.rn.f32 %f35443, %f65540, %f65541, %f35439;
	// end inline asm
	// begin inline asm
	fma.rn.f32 %f35447, %f65536, %f65541, %f35435;
	// end inline asm
	// begin inline asm
	fma.rn.f32 %f35451, %f65532, %f65537, %f35447;
	// end inline asm
	// begin inline asm
	fma.rn.f32 %f35455, %f65536, %f65537, %f35443;
	// end inline asm
	// begin inline asm
	fma.rn.f32 %f35459, %f65540, %f65541, %f35455;
	// end inline asm
	// begin inline asm
	fma.rn.f32 %f35463, %f65536, %f65541, %f35451;
	// end inline asm
	// begin inline asm
	fma.rn.f32 %f35467, %f65532, %f65537, %f35463;
	// end inline asm
	// begin inline asm
	fma.rn.f32 %f35471, %f65536, %f65537, %f35459;
	// end inline asm
	// begin inline asm
	fma.rn.f32 %f35475, %f65540, %f65541, %f35471;
	// end inline asm
	// begin inline asm
	fma.rn.f32 %f35479, %f65536, %f65541, %f35467;
	// end inline asm
	// begin inline asm
	fma.rn.f32 %f35483, %f65532, %f65537, %f35479;
	// end inline asm
	// begin inline asm
	fma.rn.f32 %f35487, %f65536, %f65537, %f35475;
	// end inline asm
	// begin inline asm
	fma.rn.f32 %f35491, %f65540, %f65541, %f35487;
	// end inline asm
	// begin inline asm
	fma.rn.f32 %f35495, %f65536, %f65541, %f35483;
	// end inline asm
	// begin inline asm
	fma.rn.f32 %f35499, %f65532, %f65537, %f35495;
	// end inline asm
	// begin inline asm
	fma.rn.f32 %f35503, %f65536, %f65537, %f35491;
	// end inline asm
	// begin inline asm
	fma.rn.f32 %f35507, %f65540, %f65541, %f35503;
	// end inline asm
	// begin inline asm
	fma.rn.f32 %f35511, %f65536, %f65541, %f35499;
	// end inline asm
	// begin inline asm
	fma.rn.f32 %f35515, %f65532, %f65537, %f35511;
	// end inline asm
	// begin inline asm
	fma.rn.f32 %f35519, %f65536, %f65537, %f35507;
	// end inline asm
	// begin inline asm
	fma.rn.f32 %f35523, %f65540, %f65541, %f35519;
	// end inline asm
	// begin inline asm
	fma.rn.f32 %f35527, %f65536, %f65541, %f35515;
	// end inline asm
	// begin inline asm
	fma.rn.f32 %f35531, %f65532, %f65537, %f35527;
	// end inline asm
	// begin inline asm
	fma.rn.f32 %f35535, %f65536, %f65537, %f35523;
	// end inline asm
	// begin inline asm
	fma.rn.f32 %f35539, %f65540, %f65541, %f35535;
	// end inline asm
	// begin inline asm
	fma.rn.f32 %f35543, %f65536, %f65541, %f35531;
	// end inline asm
	// begin inline asm
	fma.rn.f32 %f35547, %f65532, %f65537, %f35543;
	// end inline asm
	// begin inline asm
	fma.rn.f32 %f35551, %f65536, %f65537, %f35539;
	// end inline asm
	// begin inline asm
	fma.rn.f32 %f35555, %f65540, %f65541, %f35551;
	// end inline asm
	// begin inline asm
	fma.rn.f32 %f35559, %f65536, %f65541, %f35547;
	// end inline asm
	// begin inline asm
	fma.rn.f32 %f35563, %f65532, %f65537, %f35559;
	// end inline asm
	// begin inline asm
	fma.rn.f32 %f35567, %f65536, %f65537, %f35555;
	// end inline asm
	// begin inline asm
	fma.rn.f32 %f35571, %f65540, %f65541, %f35567;
	// end inline asm
	// begin inline asm
	fma.rn.f32 %f35575, %f65536, %f65541, %f35563;
	// end inline asm
	// begin inline asm
	fma.rn.f32 %f35579, %f65532, %f65537, %f35575;
	// end inline asm
	// begin inline asm
	fma.rn.f32 %f35583, %f65536, %f65537, %f35571;
	// end inline asm
	// begin inline asm
	fma.rn.f32 %f35587, %f65540, %f65541, %f35583;
	// end inline asm
	// begin inline asm
	fma.rn.f32 %f35591, %f65536, %f65541, %f35579;
	// end inline asm
	// begin inline asm
	fma.rn.f32 %f35595, %f65532, %f65537, %f35591;
	// end inline asm
	// begin inline asm
	fma.rn.f32 %f35599, %f65536, %f65537, %f35587;
	// end inline asm
	// begin inline asm
	fma.rn.f32 %f35603, %f65540, %f65541, %f35599;
	// end inline asm
	// begin inline asm
	fma.rn.f32 %f35607, %f65536, %f65541, %f35595;
	// end inline asm
	// begin inline asm
	fma.rn.f32 %f35611, %f65532, %f65537, %f35607;
	// end inline asm
	// begin inline asm
	fma.rn.f32 %f35615, %f65536, %f65537, %f35603;
	// end inline asm
	// begin inline asm
	fma.rn.f32 %f35619, %f65540, %f65541, %f35615;
	// end inline asm
	// begin inline asm
	fma.rn.f32 %f35623, %f65536, %f65541, %f35611;
	// end inline asm
	// begin inline asm
	fma.rn.f32 %f35627, %f65532, %f65537, %f35623;
	// end inline asm
	// begin inline asm
	fma.rn.f32 %f35631, %f65536, %f65537, %f35619;
	// end inline asm
	// begin inline asm
	fma.rn.f32 %f35635, %f65540, %f65541, %f35631;
	// end inline asm
	// begin inline asm
	fma.rn.f32 %f35639, %f65536, %f65541, %f35627;
	// end inline asm
	// begin inline asm
	fma.rn.f32 %f35643, %f65532, %f65537, %f35639;
	// end inline asm
	// begin inline asm
	fma.rn.f32 %f35647, %f65536, %f65537, %f35635;
	// end inline asm
	// begin inline asm
	fma.rn.f32 %f35651, %f65540, %f65541, %f35647;
	// end inline asm
	// begin inline asm
	fma.rn.f32 %f35655, %f65536, %f65541, %f35643;
	// end inline asm
	// begin inline asm
	fma.rn.f32 %f35659, %f65532, %f65537, %f35655;
	// end inline asm
	// begin inline asm
	fma.rn.f32 %f35663, %f65536, %f65537, %f35651;
	// end inline asm
	// begin inline asm
	fma.rn.f32 %f35667, %f65540, %f65541, %f35663;
	// end inline asm
	// begin inline asm
	fma.rn.f32 %f35671, %f65536, %f65541, %f35659;
	// end inline asm
	// begin inline asm
	fma.rn.f32 %f35675, %f65532, %f65537, %f35671;
	// end inline asm
	// begin inline asm
	fma.rn.f32 %f35679, %f65536, %f65537, %f35667;
	// end inline asm
	// begin inline asm
	fma.rn.f32 %f35683, %f65540, %f65541, %f35679;
	// end inline asm
	// begin inline asm
	fma.rn.f32 %f35687, %f65536, %f65541, %f35675;
	// end inline asm
	// begin inline asm
	fma.rn.f32 %f35691, %f65532, %f65537, %f35687;
	// end inline asm
	// begin inline asm
	fma.rn.f32 %f35695, %f65536, %f65537, %f35683;
	// end inline asm
	// begin inline asm
	fma.rn.f32 %f35699, %f65540, %f65541, %f35695;
	// end inline asm
	// begin inline asm
	fma.rn.f32 %f35703, %f65536, %f65541, %f35691;
	// end inline asm
	// begin inline asm
	fma.rn.f32 %f35707, %f65532, %f65537, %f35703;
	// end inline asm
	// begin inline asm
	fma.rn.f32 %f35711, %f65536, %f65537, %f35699;
	// end inline asm
	// begin inline asm
	fma.rn.f32 %f35715, %f65540, %f65541, %f35711;
	// end inline asm
	// begin inline asm
	fma.rn.f32 %f35719, %f65536, %f65541, %f35707;
	// end inline asm
	// begin inline asm
	fma.rn.f32 %f35723, %f65532, %f65537, %f35719;
	// end inline asm
	// begin inline asm
	fma.rn.f32 %f35727, %f65536, %f65537, %f35715;
	// end inline asm
	// begin inline asm
	fma.rn.f32 %f35731, %f65540, %f65541, %f35727;
	// end inline asm
	// begin inline asm
	fma.rn.f32 %f35735, %f65536, %f65541, %f35723;
	// end inline asm
	// begin inline asm
	fma.rn.f32 %f35739, %f65532, %f65537, %f35735;
	// end inline asm
	// begin inline asm
	fma.rn.f32 %f35743, %f65536, %f65537, %f35731;
	// end inline asm
	// begin inline asm
	fma.rn.f32 %f35747, %f65540, %f65541, %f35743;
	// end inline asm
	// begin inline asm
	fma.rn.f32 %f35751, %f65536, %f65541, %f35739;
	// end inline asm
	// begin inline asm
	fma.rn.f32 %f35755, %f65532, %f65537, %f35751;
	// end inline asm
	// begin inline asm
	fma.rn.f32 %f35759, %f65536, %f65537, %f35747;
	// end inline asm
	// begin inline asm
	fma.rn.f32 %f35763, %f65540, %f65541, %f35759;
	// end inline asm
	// begin inline asm
	fma.rn.f32 %f35767, %f65536, %f65541, %f35755;
	// end inline asm
	// begin inline asm
	fma.rn.f32 %f35771, %f65532, %f65537, %f35767;
	// end inline asm
	// begin inline asm
	fma.rn.f32 %f35775, %f65536, %f65537, %f35763;
	// end inline asm
	// begin inline asm
	fma.rn.f32 %f35779, %f65540, %f65541, %f35775;
	// end inline asm
	// begin inline asm
	fma.rn.f32 %f35783, %f65536, %f65541, %f35771;
	// end inline asm
	// begin inline asm
	fma.rn.f32 %f35787, %f65532, %f65537, %f35783;
	// end inline asm
	// begin inline asm
	fma.rn.f32 %f35791, %f65536, %f65537, %f35779;
	// end inline asm
	// begin inline asm
	fma.rn.f32 %f35795, %f65540, %f65541, %f35791;
	// end inline asm
	// begin inline asm
	fma.rn.f32 %f35799, %f65536, %f65541, %f35787;
	// end inline asm
	// begin inline asm
	fma.rn.f32 %f35803, %f65532, %f65537, %f35799;
	// end inline asm
	// begin inline asm
	fma.rn.f32 %f35807, %f65536, %f65537, %f35795;
	// end inline asm
	// begin inline asm
	fma.rn.f32 %f35811, %f65540, %f65541, %f35807;
	// end inline asm
	// begin inline asm
	fma.rn.f32 %f35815, %f65536, %f65541, %f35803;
	// end inline asm
	// begin inline asm
	fma.rn.f32 %f35819, %f65532, %f65537, %f35815;
	// end inline asm
	// begin inline asm
	fma.rn.f32 %f35823, %f65536, %f65537, %f35811;
	// end inline asm
	// begin inline asm
	fma.rn.f32 %f35827, %f65540, %f65541, %f35823;
	// end inline asm
	// begin inline asm
	fma.rn.f32 %f35831, %f65536, %f65541, %f35819;
	// end inline asm
	// begin inline asm
	fma.rn.f32 %f35835, %f65532, %f65537, %f35831;
	// end inline asm
	// begin inline asm
	fma.rn.f32 %f35839, %f65536, %f65537, %f35827;
	// end inline asm
	// begin inline asm
	fma.rn.f32 %f35843, %f65540, %f65541, %f35839;
	// end inline asm
	// begin inline asm
	fma.rn.f32 %f35847, %f65536, %f65541, %f35835;
	// end inline asm
	// begin inline asm
	fma.rn.f32 %f35851, %f65532, %f65537, %f35847;
	// end inline asm
	// begin inline asm
	fma.rn.f32 %f35855, %f65536, %f65537, %f35843;
	// end inline asm
	// begin inline asm
	fma.rn.f32 %f35859, %f65540, %f65541, %f35855;
	// end inline asm
	// begin inline asm
	fma.rn.f32 %f35863, %f65536, %f65541, %f35851;
	// end inline asm
	// begin inline asm
	fma.rn.f32 %f35867, %f65532, %f65537, %f35863;
	// end inline asm
	// begin inline asm
	fma.rn.f32 %f35871, %f65536, %f65537, %f35859;
	// end inline asm
	// begin inline asm
	fma.rn.f32 %f35875, %f65540, %f65541, %f35871;
	// end inline asm
	// begin inline asm
	fma.rn.f32 %f35879, %f65536, %f65541, %f35867;
	// end inline asm
	// begin inline asm
	fma.rn.f32 %f35883, %f65532, %f65537, %f35879;
	// end inline asm
	// begin inline asm
	fma.rn.f32 %f35887, %f65536, %f65537, %f35875;
	// end inline asm
	// begin inline asm
	fma.rn.f32 %f35891, %f65540, %f65541, %f35887;
	// end inline asm
	// begin inline asm
	fma.rn.f32 %f35895, %f65536, %f65541, %f35883;
	// end inline asm
	// begin inline asm
	fma.rn.f32 %f35899, %f65532, %f65537, %f35895;
	// end inline asm
	// begin inline asm
	fma.rn.f32 %f35903, %f65536, %f65537, %f35891;
	// end inline asm
	// begin inline asm
	fma.rn.f32 %f35907, %f65540, %f65541, %f35903;
	// end inline asm
	// begin inline asm
	fma.rn.f32 %f35911, %f65536, %f65541, %f35899;
	// end inline asm
	// begin inline asm
	fma.rn.f32 %f35915, %f65532, %f65537, %f35911;
	// end inline asm
	// begin inline asm
	fma.rn.f32 %f35919, %f65536, %f65537, %f35907;
	// end inline asm
	// begin inline asm
	fma.rn.f32 %f35923, %f65540, %f65541, %f35919;
	// end inline asm
	// begin inline asm
	fma.rn.f32 %f35927, %f65536, %f65541, %f35915;
	// end inline asm
	// begin inline asm
	fma.rn.f32 %f35931, %f65532, %f65537, %f35927;
	// end inline asm
	// begin inline asm
	fma.rn.f32 %f35935, %f65536, %f65537, %f35923;
	// end inline asm
	// begin inline asm
	fma.rn.f32 %f35939, %f65540, %f65541, %f35935;
	// end inline asm
	// begin inline asm
	fma.rn.f32 %f35943, %f65536, %f65541, %f35931;
	// end inline asm
	// begin inline asm
	fma.rn.f32 %f35947, %f65532, %f65537, %f35943;
	// end inline asm
	// begin inline asm
	fma.rn.f32 %f35951, %f65536, %f65537, %f35939;
	// end inline asm
	// begin inline asm
	fma.rn.f32 %f35955, %f65540, %f65541, %f35951;
	// end inline asm
	// begin inline asm
	fma.rn.f32 %f35959, %f65536, %f65541, %f35947;
	// end inline asm
	// begin inline asm
	fma.rn.f32 %f35963, %f65532, %f65537, %f35959;
	// end inline asm
	// begin inline asm
	fma.rn.f32 %f35967, %f65536, %f65537, %f35955;
	// end inline asm
	// begin inline asm
	fma.rn.f32 %f35971, %f65540, %f65541, %f35967;
	// end inline asm
	// begin inline asm
	fma.rn.f32 %f35975, %f65536, %f65541, %f35963;
	// end inline asm
	// begin inline asm
	fma.rn.f32 %f35979, %f65532, %f65537, %f35975;
	// end inline asm
	// begin inline asm
	fma.rn.f32 %f35983, %f65536, %f65537, %f35971;
	// end inline asm
	// begin inline asm
	fma.rn.f32 %f35987, %f65540, %f65541, %f35983;
	// end inline asm
	// begin inline asm
	fma.rn.f32 %f35991, %f65536, %f65541, %f35979;
	// end inline asm
	// begin inline asm
	fma.rn.f32 %f35995, %f65532, %f65537, %f35991;
	// end inline asm
	// begin inline asm
	fma.rn.f32 %f35999, %f65536, %f65537, %f35987;
	// end inline asm
	// begin inline asm
	fma.rn.f32 %f36003, %f65540, %f65541, %f35999;
	// end inline asm
	// begin inline asm
	fma.rn.f32 %f36007, %f65536, %f65541, %f35995;
	// end inline asm
	// begin inline asm
	fma.rn.f32 %f36011, %f65532, %f65537, %f36007;
	// end inline asm
	// begin inline asm
	fma.rn.f32 %f36015, %f65536, %f65537, %f36003;
	// end inline asm
	// begin inline asm
	fma.rn.f32 %f36019, %f65540, %f65541, %f36015;
	// end inline asm
	// begin inline asm
	fma.rn.f32 %f36023, %f65536, %f65541, %f36011;
	// end inline asm
	// begin inline asm
	fma.rn.f32 %f36027, %f65532, %f65537, %f36023;
	// end inline asm
	// begin inline asm
	fma.rn.f32 %f36031, %f65536, %f65537, %f36019;
	// end inline asm
	// begin inline asm
	fma.rn.f32 %f36035, %f65540, %f65541, %f36031;
	// end inline asm
	// begin inline asm
	fma.rn.f32 %f36039, %f65536, %f65541, %f36027;
	// end inline asm
	// begin inline asm
	fma.rn.f32 %f36043, %f65532, %f65537, %f36039;
	// end inline asm
	// begin inline asm
	fma.rn.f32 %f36047, %f65536, %f65537, %f36035;
	// end inline asm
	// begin inline asm
	fma.rn.f32 %f36051, %f65540, %f65541, %f36047;
	// end inline asm
	// begin inline asm
	fma.rn.f32 %f36055, %f65536, %f65541, %f36043;
	// end inline asm
	// begin inline asm
	fma.rn.f32 %f36059, %f65532, %f65537, %f36055;
	// end inline asm
	// begin inline asm
	fma.rn.f32 %f36063, %f65536, %f65537, %f36051;
	// end inline asm
	// begin inline asm
	fma.rn.f32 %f36067, %f65540, %f65541, %f36063;
	// end inline asm
	// begin inline asm
	fma.rn.f32 %f36071, %f65536, %f65541, %f36059;
	// end inline asm
	// begin inline asm
	fma.rn.f32 %f36075, %f65532, %f65537, %f36071;
	// end inline asm
	// begin inline asm
	fma.rn.f32 %f36079, %f65536, %f65537, %f36067;
	// end inline asm
	// begin inline asm
	fma.rn.f32 %f36083, %f65540, %f65541, %f36079;
	// end inline asm
	// begin inline asm
	fma.rn.f32 %f36087, %f65536, %f65541, %f36075;
	// end inline asm
	// begin inline asm
	fma.rn.f32 %f36091, %f65532, %f65537, %f36087;
	// end inline asm
	// begin inline asm
	fma.rn.f32 %f36095, %f65536, %f65537, %f36083;
	// end inline asm
	// begin inline asm
	fma.rn.f32 %f36099, %f65540, %f65541, %f36095;
	// end inline asm
	// begin inline asm
	fma.rn.f32 %f36103, %f65536, %f65541, %f36091;
	// end inline asm
	// begin inline asm
	fma.rn.f32 %f36107, %f65532, %f65537, %f36103;
	// end inline asm
	// begin inline asm
	fma.rn.f32 %f36111, %f65536, %f65537, %f36099;
	// end inline asm
	// begin inline asm
	fma.rn.f32 %f36115, %f65540, %f65541, %f36111;
	// end inline asm
	// begin inline asm
	fma.rn.f32 %f36119, %f65536, %f65541, %f36107;
	// end inline asm
	// begin inline asm
	fma.rn.f32 %f36123, %f65532, %f65537, %f36119;
	// end inline asm
	// begin inline asm
	fma.rn.f32 %f36127, %f65536, %f65537, %f36115;
	// end inline asm
	// begin inline asm
	fma.rn.f32 %f36131, %f65540, %f65541, %f36127;
	// end inline asm
	// begin inline asm
	fma.rn.f32 %f36135, %f65536, %f65541, %f36123;
	// end inline asm
	// begin inline asm
	fma.rn.f32 %f36139, %f65532, %f65537, %f36135;
	// end inline asm
	// begin inline asm
	fma.rn.f32 %f36143, %f65536, %f65537, %f36131;
	// end inline asm
	// begin inline asm
	fma.rn.f32 %f36147, %f65540, %f65541, %f36143;
	// end inline asm
	// begin inline asm
	fma.rn.f32 %f36151, %f65536, %f65541, %f36139;
	// end inline asm
	// begin inline asm
	fma.rn.f32 %f36155, %f65532, %f65537, %f36151;
	// end inline asm
	// begin inline asm
	fma.rn.f32 %f36159, %f65536, %f65537, %f36147;
	// end inline asm
	// begin inline asm
	fma.rn.f32 %f36163, %f65540, %f65541, %f36159;
	// end inline asm
	// begin inline asm
	fma.rn.f32 %f36167, %f65536, %f65541, %f36155;
	// end inline asm
	// begin inline asm
	fma.rn.f32 %f36171, %f65532, %f65537, %f36167;
	// end inline asm
	// begin inline asm
	fma.rn.f32 %f36175, %f65536, %f65537, %f36163;
	// end inline asm
	// begin inline asm
	fma.rn.f32 %f36179, %f65540, %f65541, %f36175;
	// end inline asm
	// begin inline asm
	fma.rn.f32 %f36183, %f65536, %f65541, %f36171;
	// end inline asm
	// begin inline asm
	fma.rn.f32 %f36187, %f65532, %f65537, %f36183;
	// end inline asm
	// begin inline asm
	fma.rn.f32 %f36191, %f65536, %f65537, %f36179;
	// end inline asm
	// begin inline asm
	fma.rn.f32 %f36195, %f65540, %f65541, %f36191;
	// end inline asm
	// begin inline asm
	fma.rn.f32 %f36199, %f65536, %f65541, %f36187;
	// end inline asm
	// begin inline asm
	fma.rn.f32 %f36203, %f65532, %f65537, %f36199;
	// end inline asm
	// begin inline asm
	fma.rn.f32 %f36207, %f65536, %f65537, %f36195;
	// end inline asm
	// begin inline asm
	fma.rn.f32 %f36211, %f65540, %f65541, %f36207;
	// end inline asm
	// begin inline asm
	fma.rn.f32 %f36215, %f65536, %f65541, %f36203;
	// end inline asm
	// begin inline asm
	fma.rn.f32 %f36219, %f65532, %f65537, %f36215;
	// end inline asm
	// begin inline asm
	fma.rn.f32 %f36223, %f65536, %f65537, %f36211;
	// end inline asm
	// begin inline asm
	fma.rn.f32 %f36227, %f65540, %f65541, %f36223;
	// end inline asm
	// begin inline asm
	fma.rn.f32 %f36231, %f65536, %f65541, %f36219;
	// end inline asm
	// begin inline asm
	fma.rn.f32 %f36235, %f65532, %f65537, %f36231;
	// end inline asm
	// begin inline asm
	fma.rn.f32 %f36239, %f65536, %f65537, %f36227;
	// end inline asm
	// begin inline asm
	fma.rn.f32 %f36243, %f65540, %f65541, %f36239;
	// end inline asm
	// begin inline asm
	fma.rn.f32 %f36247, %f65536, %f65541, %f36235;
	// end inline asm
	// begin inline asm
	fma.rn.f32 %f36251, %f65532, %f65537, %f36247;
	// end inline asm
	// begin inline asm
	fma.rn.f32 %f36255, %f65536, %f65537, %f36243;
	// end inline asm
	// begin inline asm
	fma.rn.f32 %f36259, %f65540, %f65541, %f36255;
	// end inline asm
	// begin inline asm
	fma.rn.f32 %f36263, %f65536, %f65541, %f36251;
	// end inline asm
	// begin inline asm
	fma.rn.f32 %f36267, %f65532, %f65537, %f36263;
	// end inline asm
	// begin inline asm
	fma.rn.f32 %f36271, %f65536, %f65537, %f36259;
	// end inline asm
	// begin inline asm
	fma.rn.f32 %f36275, %f65540, %f65541, %f36271;
	// end inline asm
	// begin inline asm
	fma.rn.f32 %f36279, %f65536, %f65541, %f36267;
	// end inline asm
	// begin inline asm
	fma.rn.f32 %f36283, %f65532, %f65537, %f36279;
	// end inline asm
	// begin inline asm
	fma.rn.f32 %f36287, %f65536, %f65537, %f36275;
	// end inline asm
	// begin inline asm
	fma.rn.f32 %f36291, %f65540, %f65541, %f36287;
	// end inline asm
	// begin inline asm
	fma.rn.f32 %f36295, %f65536, %f65541, %f36283;
	// end inline asm
	// begin inline asm
	fma.rn.f32 %f36299, %f65532, %f65537, %f36295;
	// end inline asm
	// begin inline asm
	fma.rn.f32 %f36303, %f65536, %f65537, %f36291;
	// end inline asm
	// begin inline asm
	fma.rn.f32 %f36307, %f65540, %f65541, %f36303;
	// end inline asm
	// begin inline asm
	fma.rn.f32 %f36311, %f65536, %f65541, %f36299;
	// end inline asm
	// begin inline asm
	fma.rn.f32 %f36315, %f65532, %f65537, %f36311;
	// end inline asm
	// begin inline asm
	fma.rn.f32 %f36319, %f65536, %f65537, %f36307;
	// end inline asm
	// begin inline asm
	fma.rn.f32 %f36323, %f65540, %f65541, %f36319;
	// end inline asm
	// begin inline asm
	fma.rn.f32 %f36327, %f65536, %f65541, %f36315;
	// end inline asm
	// begin inline asm
	fma.rn.f32 %f36331, %f65532, %f65537, %f36327;
	// end inline asm
	// begin inline asm
	fma.rn.f32 %f36335, %f65536, %f65537, %f36323;
	// end inline asm
	// begin inline asm
	fma.rn.f32 %f36339, %f65540, %f65541, %f36335;
	// end inline asm
	// begin inline asm
	fma.rn.f32 %f36343, %f65536, %f65541, %f36331;
	// end inline asm
	// begin inline asm
	fma.rn.f32 %f36347, %f65532, %f65537, %f36343;
	// end inline asm
	// begin inline asm
	fma.rn.f32 %f36351, %f65536, %f65537, %f36339;
	// end inline asm
	// begin inline asm
	fma.rn.f32 %f36355, %f65540, %f65541, %f36351;
	// end inline asm
	// begin inline asm
	fma.rn.f32 %f36359, %f65536, %f65541, %f36347;
	// end inline asm
	// begin inline asm
	fma.rn.f32 %f36363, %f65532, %f65537, %f36359;
	// end inline asm
	// begin inline asm
	fma.rn.f32 %f36367, %f65536, %f65537, %f36355;
	// end inline asm
	// begin inline asm
	fma.rn.f32 %f36371, %f65540, %f65541, %f36367;
	// end inline asm
	// begin inline asm
	fma.rn.f32 %f36375, %f65536, %f65541, %f36363;
	// end inline asm
	// begin inline asm
	fma.rn.f32 %f36379, %f65532, %f65537, %f36375;
	// end inline asm
	// begin inline asm
	fma.rn.f32 %f36383, %f65536, %f65537, %f36371;
	// end inline asm
	// begin inline asm
	fma.rn.f32 %f36387, %f65540, %f65541, %f36383;
	// end inline asm
	// begin inline asm
	fma.rn.f32 %f36391, %f65536, %f65541, %f36379;
	// end inline asm
	// begin inline asm
	fma.rn.f32 %f36395, %f65532, %f65537, %f36391;
	// end inline asm
	// begin inline asm
	fma.rn.f32 %f36399, %f65536, %f65537, %f36387;
	// end inline asm
	// begin inline asm
	fma.rn.f32 %f36403, %f65540, %f65541, %f36399;
	// end inline asm
	// begin inline asm
	fma.rn.f32 %f36407, %f65536, %f65541, %f36395;
	// end inline asm
	// begin inline asm
	fma.rn.f32 %f36411, %f65532, %f65537, %f36407;
	// end inline asm
	// begin inline asm
	fma.rn.f32 %f36415, %f65536, %f65537, %f36403;
	// end inline asm
	// begin inline asm
	fma.rn.f32 %f36419, %f65540, %f65541, %f36415;
	// end inline asm
	// begin inline asm
	fma.rn.f32 %f36423, %f65536, %f65541, %f36411;
	// end inline asm
	// begin inline asm
	fma.rn.f32 %f36427, %f65532, %f65537, %f36423;
	// end inline asm
	// begin inline asm
	fma.rn.f32 %f36431, %f65536, %f65537, %f36419;
	// end inline asm
	// begin inline asm
	fma.rn.f32 %f36435, %f65540, %f65541, %f36431;
	// end inline asm
	// begin inline asm
	fma.rn.f32 %f36439, %f65536, %f65541, %f36427;
	// end inline asm
	// begin inline asm
	fma.rn.f32 %f36443, %f65532, %f65537, %f36439;
	// end inline asm
	// begin inline asm
	fma.rn.f32 %f36447, %f65536, %f65537, %f36435;
	// end inline asm
	// begin inline asm
	fma.rn.f32 %f36451, %f65540, %f65541, %f36447;
	// end inline asm
	// begin inline asm
	fma.rn.f32 %f36455, %f65536, %f65541, %f36443;
	// end inline asm
	// begin inline asm
	fma.rn.f32 %f36459, %f65532, %f65537, %f36455;
	// end inline asm
	// begin inline asm
	fma.rn.f32 %f36463, %f65536, %f65537, %f36451;
	// end inline asm
	// begin inline asm
	fma.rn.f32 %f36467, %f65540, %f65541, %f36463;
	// end inline asm
	// begin inline asm
	fma.rn.f32 %f36471, %f65536, %f65541, %f36459;
	// end inline asm
	// begin inline asm
	fma.rn.f32 %f36475, %f65532, %f65537, %f36471;
	// end inline asm
	// begin inline asm
	fma.rn.f32 %f36479, %f65536, %f65537, %f36467;
	// end inline asm
	// begin inline asm
	fma.rn.f32 %f36483, %f65540, %f65541, %f36479;
	// end inline asm
	// begin inline asm
	fma.rn.f32 %f36487, %f65536, %f65541, %f36475;
	// end inline asm
	// begin inline asm
	fma.rn.f32 %f36491, %f65532, %f65537, %f36487;
	// end inline asm
	// begin inline asm
	fma.rn.f32 %f36495, %f65536, %f65537, %f36483;
	// end inline asm
	// begin inline asm
	fma.rn.f32 %f36499, %f65540, %f65541, %f36495;
	// end inline asm
	// begin inline asm
	fma.rn.f32 %f36503, %f65536, %f65541, %f36491;
	// end inline asm
	// begin inline asm
	fma.rn.f32 %f36507, %f65532, %f65537, %f36503;
	// end inline asm
	// begin inline asm
	fma.rn.f32 %f36511, %f65536, %f65537, %f36499;
	// end inline asm
	// begin inline asm
	fma.rn.f32 %f36515, %f65540, %f65541, %f36511;
	// end inline asm
	// begin inline asm
	fma.rn.f32 %f36519, %f65536, %f65541, %f36507;
	// end inline asm
	// begin inline asm
	fma.rn.f32 %f36523, %f65532, %f65537, %f36519;
	// end inline asm
	// begin inline asm
	fma.rn.f32 %f36527, %f65536, %f65537, %f36515;
	// end inline asm
	// begin inline asm
	fma.rn.f32 %f36531, %f65540, %f65541, %f36527;
	// end inline asm
	// begin inline asm
	fma.rn.f32 %f36535, %f65536, %f65541, %f36523;
	// end inline asm
	// begin inline asm
	fma.rn.f32 %f36539, %f65532, %f65537, %f36535;
	// end inline asm
	// begin inline asm
	fma.rn.f32 %f36543, %f65536, %f65537, %f36531;
	// end inline asm
	// begin inline asm
	fma.rn.f32 %f36547, %f65540, %f65541, %f36543;
	// end inline asm
	// begin inline asm
	fma.rn.f32 %f36551, %f65536, %f65541, %f36539;
	// end inline asm
	// begin inline asm
	fma.rn.f32 %f36555, %f65532, %f65537, %f36551;
	// end inline asm
	// begin inline asm
	fma.rn.f32 %f36559, %f65536, %f65537, %f36547;
	// end inline asm
	// begin inline asm
	fma.rn.f32 %f36563, %f65540, %f65541, %f36559;
	// end inline asm
	// begin inline asm
	fma.rn.f32 %f36567, %f65536, %f65541, %f36555;
	// end inline asm
	// begin inline asm
	fma.rn.f32 %f36571, %f65532, %f65537, %f36567;
	// end inline asm
	// begin inline asm
	fma.rn.f32 %f36575, %f65536, %f65537, %f36563;
	// end inline asm
	// begin inline asm
	fma.rn.f32 %f36579, %f65540, %f65541, %f36575;
	// end inline asm
	// begin inline asm
	fma.rn.f32 %f36583, %f65536, %f65541, %f36571;
	// end inline asm
	// begin inline asm
	fma.rn.f32 %f36587, %f65532, %f65537, %f36583;
	// end inline asm
	// begin inline asm
	fma.rn.f32 %f36591, %f65536, %f65537, %f36579;
	// end inline asm
	// begin inline asm
	fma.rn.f32 %f36595, %f65540, %f65541, %f36591;
	// end inline asm
	// begin inline asm
	fma.rn.f32 %f36599, %f65536, %f65541, %f36587;
	// end inline asm
	// begin inline asm
	fma.rn.f32 %f36603, %f65532, %f65537, %f36599;
	// end inline asm
	// begin inline asm
	fma.rn.f32 %f36607, %f65536, %f65537, %f36595;
	// end inline asm
	// begin inline asm
	fma.rn.f32 %f36611, %f65540, %f65541, %f36607;
	// end inline asm
	// begin inline asm
	fma.rn.f32 %f36615, %f65536, %f65541, %f36603;
	// end inline asm
	// begin inline asm
	fma.rn.f32 %f36619, %f65532, %f65537, %f36615;
	// end inline asm
	// begin inline asm
	fma.rn.f32 %f36623, %f65536, %f65537, %f36611;
	// end inline asm
	// begin inline asm
	fma.rn.f32 %f36627, %f65540, %f65541, %f36623;
	// end inline asm
	// begin inline asm
	fma.rn.f32 %f36631, %f65536, %f65541, %f36619;
	// end inline asm
	// begin inline asm
	fma.rn.f32 %f36635, %f65532, %f65537, %f36631;
	// end inline asm
	// begin inline asm
	fma.rn.f32 %f36639, %f65536, %f65537, %f36627;
	// end inline asm
	// begin inline asm
	fma.rn.f32 %f36643, %f65540, %f65541, %f36639;
	// end inline asm
	// begin inline asm
	fma.rn.f32 %f36647, %f65536, %f65541, %f36635;
	// end inline asm
	// begin inline asm
	fma.rn.f32 %f36651, %f65532, %f65537, %f36647;
	// end inline asm
	// begin inline asm
	fma.rn.f32 %f36655, %f65536, %f65537, %f36643;
	// end inline asm
	// begin inline asm
	fma.rn.f32 %f36659, %f65540, %f65541, %f36655;
	// end inline asm
	// begin inline asm
	fma.rn.f32 %f36663, %f65536, %f65541, %f36651;
	// end inline asm
	// begin inline asm
	fma.rn.f32 %f36667, %f65532, %f65537, %f36663;
	// end inline asm
	// begin inline asm
	fma.rn.f32 %f36671, %f65536, %f65537, %f36659;
	// end inline asm
	// begin inline asm
	fma.rn.f32 %f36675, %f65540, %f65541, %f36671;
	// end inline asm
	// begin inline asm
	fma.rn.f32 %f36679, %f65536, %f65541, %f36667;
	// end inline asm
	// begin inline asm
	fma.rn.f32 %f36683, %f65532, %f65537, %f36679;
	// end inline asm
	// begin inline asm
	fma.rn.f32 %f36687, %f65536, %f65537, %f36675;
	// end inline asm
	// begin inline asm
	fma.rn.f32 %f36691, %f65540, %f65541, %f36687;
	// end inline asm
	// begin inline asm
	fma.rn.f32 %f36695, %f65536, %f65541, %f36683;
	// end inline asm
	// begin inline asm
	fma.rn.f32 %f36699, %f65532, %f65537, %f36695;
	// end inline asm
	// begin inline asm
	fma.rn.f32 %f36703, %f65536, %f65537, %f36691;
	// end inline asm
	// begin inline asm
	fma.rn.f32 %f36707, %f65540, %f65541, %f36703;
	// end inline asm
	// begin inline asm
	fma.rn.f32 %f36711, %f65536, %f65541, %f36699;
	// end inline asm
	// begin inline asm
	fma.rn.f32 %f36715, %f65532, %f65537, %f36711;
	// end inline asm
	// begin inline asm
	fma.rn.f32 %f36719, %f65536, %f65537, %f36707;
	// end inline asm
	// begin inline asm
	fma.rn.f32 %f36723, %f65540, %f65541, %f36719;
	// end inline asm
	// begin inline asm
	fma.rn.f32 %f36727, %f65536, %f65541, %f36715;
	// end inline asm
	// begin inline asm
	fma.rn.f32 %f36731, %f65532, %f65537, %f36727;
	// end inline asm
	// begin inline asm
	fma.rn.f32 %f36735, %f65536, %f65537, %f36723;
	// end inline asm
	// begin inline asm
	fma.rn.f32 %f36739, %f65540, %f65541, %f36735;
	// end inline asm
	// begin inline asm
	fma.rn.f32 %f36743, %f65536, %f65541, %f36731;
	// end inline asm
	// begin inline asm
	fma.rn.f32 %f36747, %f65532, %f65537, %f36743;
	// end inline asm
	// begin inline asm
	fma.rn.f32 %f36751, %f65536, %f65537, %f36739;
	// end inline asm
	// begin inline asm
	fma.rn.f32 %f36755, %f65540, %f65541, %f36751;
	// end inline asm
	// begin inline asm
	fma.rn.f32 %f36759, %f65536, %f65541, %f36747;
	// end inline asm
	// begin inline asm
	fma.rn.f32 %f36763, %f65532, %f65537, %f36759;
	// end inline asm
	// begin inline asm
	fma.rn.f32 %f36767, %f65536, %f65537, %f36755;
	// end inline asm
	// begin inline asm
	fma.rn.f32 %f36771, %f65540, %f65541, %f36767;
	// end inline asm
	// begin inline asm
	fma.rn.f32 %f36775, %f65536, %f65541, %f36763;
	// end inline asm
	// begin inline asm
	fma.rn.f32 %f36779, %f65532, %f65537, %f36775;
	// end inline asm
	// begin inline asm
	fma.rn.f32 %f36783, %f65536, %f65537, %f36771;
	// end inline asm
	// begin inline asm
	fma.rn.f32 %f36787, %f65540, %f65541, %f36783;
	// end inline asm
	// begin inline asm
	fma.rn.f32 %f36791, %f65536, %f65541, %f36779;
	// end inline asm
	// begin inline asm
	fma.rn.f32 %f36795, %f65532, %f65537, %f36791;
	// end inline asm
	// begin inline asm
	fma.rn.f32 %f36799, %f65536, %f65537, %f36787;
	// end inline asm
	// begin inline asm
	fma.rn.f32 %f36803, %f65540, %f65541, %f36799;
	// end inline asm
	// begin inline asm
	fma.rn.f32 %f36807, %f65536, %f65541, %f36795;
	// end inline asm
	// begin inline asm
	fma.rn.f32 %f36811, %f65532, %f65537, %f36807;
	// end inline asm
	// begin inline asm
	fma.rn.f32 %f36815, %f65536, %f65537, %f36803;
	// end inline asm
	// begin inline asm
	fma.rn.f32 %f36819, %f65540, %f65541, %f36815;
	// end inline asm
	// begin inline asm
	fma.rn.f32 %f36823, %f65536, %f65541, %f36811;
	// end inline asm
	// begin inline asm
	fma.rn.f32 %f36827, %f65532, %f65537, %f36823;
	// end inline asm
	// begin inline asm
	fma.rn.f32 %f36831, %f65536, %f65537, %f36819;
	// end inline asm
	// begin inline asm
	fma.rn.f32 %f36835, %f65540, %f65541, %f36831;
	// end inline asm
	// begin inline asm
	fma.rn.f32 %f36839, %f65536, %f65541, %f36827;
	// end inline asm
	// begin inline asm
	fma.rn.f32 %f36843, %f65532, %f65537, %f36839;
	// end inline asm
	// begin inline asm
	fma.rn.f32 %f36847, %f65536, %f65537, %f36835;
	// end inline asm
	// begin inline asm
	fma.rn.f32 %f36851, %f65540, %f65541, %f36847;
	// end inline asm
	// begin inline asm
	fma.rn.f32 %f36855, %f65536, %f65541, %f36843;
	// end inline asm
	// begin inline asm
	fma.rn.f32 %f36859, %f65532, %f65537, %f36855;
	// end inline asm
	// begin inline asm
	fma.rn.f32 %f36863, %f65536, %f65537, %f36851;
	// end inline asm
	// begin inline asm
	fma.rn.f32 %f36867, %f65540, %f65541, %f36863;
	// end inline asm
	// begin inline asm
	fma.rn.f32 %f36871, %f65536, %f65541, %f36859;
	// end inline asm
	// begin inline asm
	fma.rn.f32 %f36875, %f65532, %f65537, %f36871;
	// end inline asm
	// begin inline asm
	fma.rn.f32 %f36879, %f65536, %f65537, %f36867;
	// end inline asm
	// begin inline asm
	fma.rn.f32 %f36883, %f65540, %f65541, %f36879;
	// end inline asm
	// begin inline asm
	fma.rn.f32 %f36887, %f65536, %f65541, %f36875;
	// end inline asm
	// begin inline asm
	fma.rn.f32 %f36891, %f65532, %f65537, %f36887;
	// end inline asm
	// begin inline asm
	fma.rn.f32 %f36895, %f65536, %f65537, %f36883;
	// end inline asm
	// begin inline asm
	fma.rn.f32 %f36899, %f65540, %f65541, %f36895;
	// end inline asm
	// begin inline asm
	fma.rn.f32 %f36903, %f65536, %f65541, %f36891;
	// end inline asm
	// begin inline asm
	fma.rn.f32 %f36907, %f65532, %f65537, %f36903;
	// end inline asm
	// begin inline asm
	fma.rn.f32 %f36911, %f65536, %f65537, %f36899;
	// end inline asm
	// begin inline asm
	fma.rn.f32 %f36915, %f65540, %f65541, %f36911;
	// end inline asm
	// begin inline asm
	fma.rn.f32 %f36919, %f65536, %f65541, %f36907;
	// end inline asm
	// begin inline asm
	fma.rn.f32 %f36923, %f65532, %f65537, %f36919;
	// end inline asm
	// begin inline asm
	fma.rn.f32 %f36927, %f65536, %f65537, %f36915;
	// end inline asm
	// begin inline asm
	fma.rn.f32 %f36931, %f65540, %f65541, %f36927;
	// end inline asm
	// begin inline asm
	fma.rn.f32 %f36935, %f65536, %f65541, %f36923;
	// end inline asm
	// begin inline asm
	fma.rn.f32 %f36939, %f65532, %f65537, %f36935;
	// end inline asm
	// begin inline asm
	fma.rn.f32 %f36943, %f65536, %f65537, %f36931;
	// end inline asm
	// begin inline asm
	fma.rn.f32 %f36947, %f65540, %f65541, %f36943;
	// end inline asm
	// begin inline asm
	fma.rn.f32 %f36951, %f65536, %f65541, %f36939;
	// end inline asm
	// begin inline asm
	fma.rn.f32 %f36955, %f65532, %f65537, %f36951;
	// end inline asm
	// begin inline asm
	fma.rn.f32 %f36959, %f65536, %f65537, %f36947;
	// end inline asm
	// begin inline asm
	fma.rn.f32 %f36963, %f65540, %f65541, %f36959;
	// end inline asm
	// begin inline asm
	fma.rn.f32 %f36967, %f65536, %f65541, %f36955;
	// end inline asm
	// begin inline asm
	fma.rn.f32 %f36971, %f65532, %f65537, %f36967;
	// end inline asm
	// begin inline asm
	fma.rn.f32 %f36975, %f65536, %f65537, %f36963;
	// end inline asm
	// begin inline asm
	fma.rn.f32 %f36979, %f65540, %f65541, %f36975;
	// end inline asm
	// begin inline asm
	fma.rn.f32 %f36983, %f65536, %f65541, %f36971;
	// end inline asm
	// begin inline asm
	fma.rn.f32 %f36987, %f65532, %f65537, %f36983;
	// end inline asm
	// begin inline asm
	fma.rn.f32 %f36991, %f65536, %f65537, %f36979;
	// end inline asm
	// begin inline asm
	fma.rn.f32 %f36995, %f65540, %f65541, %f36991;
	// end inline asm
	// begin inline asm
	fma.rn.f32 %f36999, %f65536, %f65541, %f36987;
	// end inline asm
	// begin inline asm
	fma.rn.f32 %f37003, %f65532, %f65537, %f36999;
	// end inline asm
	// begin inline asm
	fma.rn.f32 %f37007, %f65536, %f65537, %f36995;
	// end inline asm
	// begin inline asm
	fma.rn.f32 %f37011, %f65540, %f65541, %f37007;
	// end inline asm
	// begin inline asm
	fma.rn.f32 %f37015, %f65536, %f65541, %f37003;
	// end inline asm
	// begin inline asm
	fma.rn.f32 %f37019, %f65532, %f65537, %f37015;
	// end inline asm
	// begin inline asm
	fma.rn.f32 %f37023, %f65536, %f65537, %f37011;
	// end inline asm
	// begin inline asm
	fma.rn.f32 %f37027, %f65540, %f65541, %f37023;
	// end inline asm
	// begin inline asm
	fma.rn.f32 %f37031, %f65536, %f65541, %f37019;
	// end inline asm
	// begin inline asm
	fma.rn.f32 %f37035, %f65532, %f65537, %f37031;
	// end inline asm
	// begin inline asm
	fma.rn.f32 %f37039, %f65536, %f65537, %f37027;
	// end inline asm
	// begin inline asm
	fma.rn.f32 %f37043, %f65540, %f65541, %f37039;
	// end inline asm
	// begin inline asm
	fma.rn.f32 %f37047, %f65536, %f65541, %f37035;
	// end inline asm
	// begin inline asm
	fma.rn.f32 %f37051, %f65532, %f65537, %f37047;
	// end inline asm
	// begin inline asm
	fma.rn.f32 %f37055, %f65536, %f65537, %f37043;
	// end inline asm
	// begin inline asm
	fma.rn.f32 %f37059, %f65540, %f65541, %f37055;
	// end inline asm
	// begin inline asm
	fma.rn.f32 %f37063, %f65536, %f65541, %f37051;
	// end inline asm
	// begin inline asm
	fma.rn.f32 %f37067, %f65532, %f65537, %f37063;
	// end inline asm
	// begin inline asm
	fma.rn.f32 %f37071, %f65536, %f65537, %f37059;
	// end inline asm
	// begin inline asm
	fma.rn.f32 %f37075, %f65540, %f65541, %f37071;
	// end inline asm
	// begin inline asm
	fma.rn.f32 %f37079, %f65536, %f65541, %f37067;
	// end inline asm
	// begin inline asm
	fma.rn.f32 %f37083, %f65532, %f65537, %f37079;
	// end inline asm
	// begin inline asm
	fma.rn.f32 %f37087, %f65536, %f65537, %f37075;
	// end inline asm
	// begin inline asm
	fma.rn.f32 %f37091, %f65540, %f65541, %f37087;
	// end inline asm
	// begin inline asm
	fma.rn.f32 %f37095, %f65536, %f65541, %f37083;
	// end inline asm
	// begin inline asm
	fma.rn.f32 %f37099, %f65532, %f65537, %f37095;
	// end inline asm
	// begin inline asm
	fma.rn.f32 %f37103, %f65536, %f65537, %f37091;
	// end inline asm
	// begin inline asm
	fma.rn.f32 %f37107, %f65540, %f65541, %f37103;
	// end inline asm
	// begin inline asm
	fma.rn.f32 %f37111, %f65536, %f65541, %f37099;
	// end inline asm
	// begin inline asm
	fma.rn.f32 %f37115, %f65532, %f65537, %f37111;
	// end inline asm
	// begin inline asm
	fma.rn.f32 %f37119, %f65536, %f65537, %f37107;
	// end inline asm
	// begin inline asm
	fma.rn.f32 %f37123, %f65540, %f65541, %f37119;
	// end inline asm
	// begin inline asm
	fma.rn.f32 %f37127, %f65536, %f65541, %f37115;
	// end inline asm
	// begin inline asm
	fma.rn.f32 %f37131, %f65532, %f65537, %f37127;
	// end inline asm
	// begin inline asm
	fma.rn.f32 %f37135, %f65536, %f65537, %f37123;
	// end inline asm
	// begin inline asm
	fma.rn.f32 %f37139, %f65540, %f65541, %f37135;
	// end inline asm
	// begin inline asm
	fma.rn.f32 %f37143, %f65536, %f65541, %f37131;
	// end inline asm
	// begin inline asm
	fma.rn.f32 %f37147, %f65532, %f65537, %f37143;
	// end inline asm
	// begin inline asm
	fma.rn.f32 %f37151, %f65536, %f65537, %f37139;
	// end inline asm
	// begin inline asm
	fma.rn.f32 %f37155, %f65540, %f65541, %f37151;
	// end inline asm
	// begin inline asm
	fma.rn.f32 %f37159, %f65536, %f65541, %f37147;
	// end inline asm
	// begin inline asm
	fma.rn.f32 %f37163, %f65532, %f65537, %f37159;
	// end inline asm
	// begin inline asm
	fma.rn.f32 %f37167, %f65536, %f65537, %f37155;
	// end inline asm
	// begin inline asm
	fma.rn.f32 %f37171, %f65540, %f65541, %f37167;
	// end inline asm
	// begin inline asm
	fma.rn.f32 %f37175, %f65536, %f65541, %f37163;
	// end inline asm
	// begin inline asm
	fma.rn.f32 %f37179, %f65532, %f65537, %f37175;
	// end inline asm
	// begin inline asm
	fma.rn.f32 %f37183, %f65536, %f65537, %f37171;
	// end inline asm
	// begin inline asm
	fma.rn.f32 %f37187, %f65540, %f65541, %f37183;
	// end inline asm
	// begin inline asm
	fma.rn.f32 %f37191, %f65536, %f65541, %f37179;
	// end inline asm
	// begin inline asm
	fma.rn.f32 %f37195, %f65532, %f65537, %f37191;
	// end inline asm
	// begin inline asm
	fma.rn.f32 %f37199, %f65536, %f65537, %f37187;
	// end inline asm
	// begin inline asm
	fma.rn.f32 %f37203, %f65540, %f65541, %f37199;
	// end inline asm
	// begin inline asm
	fma.rn.f32 %f37207, %f65536, %f65541, %f37195;
	// end inline asm
	// begin inline asm
	fma.rn.f32 %f37211, %f65532, %f65537, %f37207;
	// end inline asm
	// begin inline asm
	fma.rn.f32 %f37215, %f65536, %f65537, %f37203;
	// end inline asm
	// begin inline asm
	fma.rn.f32 %f37219, %f65540, %f65541, %f37215;
	// end inline asm
	// begin inline asm
	fma.rn.f32 %f37223, %f65536, %f65541, %f37211;
	// end inline asm
	// begin inline asm
	fma.rn.f32 %f37227, %f65532, %f65537, %f37223;
	// end inline asm
	// begin inline asm
	fma.rn.f32 %f37231, %f65536, %f65537, %f37219;
	// end inline asm
	// begin inline asm
	fma.rn.f32 %f37235, %f65540, %f65541, %f37231;
	// end inline asm
	// begin inline asm
	fma.rn.f32 %f37239, %f65536, %f65541, %f37227;
	// end inline asm
	// begin inline asm
	fma.rn.f32 %f37243, %f65532, %f65537, %f37239;
	// end inline asm
	// begin inline asm
	fma.rn.f32 %f37247, %f65536, %f65537, %f37235;
	// end inline asm
	// begin inline asm
	fma.rn.f32 %f37251, %f65540, %f65541, %f37247;
	// end inline asm
	// begin inline asm
	fma.rn.f32 %f37255, %f65536, %f65541, %f37243;
	// end inline asm
	// begin inline asm
	fma.rn.f32 %f37259, %f65532, %f65537, %f37255;
	// end inline asm
	// begin inline asm
	fma.rn.f32 %f37263, %f65536, %f65537, %f37251;
	// end inline asm
	// begin inline asm
	fma.rn.f32 %f37267, %f65540, %f65541, %f37263;
	// end inline asm
	// begin inline asm
	fma.rn.f32 %f37271, %f65536, %f65541, %f37259;
	// end inline asm
	// begin inline asm
	fma.rn.f32 %f37275, %f65532, %f65537, %f37271;
	// end inline asm
	// begin inline asm
	fma.rn.f32 %f37279, %f65536, %f65537, %f37267;
	// end inline asm
	// begin inline asm
	fma.rn.f32 %f37283, %f65540, %f65541, %f37279;
	// end inline asm
	// begin inline asm
	fma.rn.f32 %f37287, %f65536, %f65541, %f37275;
	// end inline asm
	// begin inline asm
	fma.rn.f32 %f37291, %f65532, %f65537, %f37287;
	// end inline asm
	// begin inline asm
	fma.rn.f32 %f37295, %f65536, %f65537, %f37283;
	// end inline asm
	// begin inline asm
	fma.rn.f32 %f37299, %f65540, %f65541, %f37295;
	// end inline asm
	// begin inline asm
	fma.rn.f32 %f37303, %f65536, %f65541, %f37291;
	// end inline asm
	// begin inline asm
	fma.rn.f32 %f37307, %f65532, %f65537, %f37303;
	// end inline asm
	// begin inline asm
	fma.rn.f32 %f37311, %f65536, %f65537, %f37299;
	// end inline asm
	// begin inline asm
	fma.rn.f32 %f37315, %f65540, %f65541, %f37311;
	// end inline asm
	// begin inline asm
	fma.rn.f32 %f37319, %f65536, %f65541, %f37307;
	// end inline asm
	// begin inline asm
	fma.rn.f32 %f37323, %f65532, %f65537, %f37319;
	// end inline asm
	// begin inline asm
	fma.rn.f32 %f37327, %f65536, %f65537, %f37315;
	// end inline asm
	// begin inline asm
	fma.rn.f32 %f37331, %f65540, %f65541, %f37327;
	// end inline asm
	// begin inline asm
	fma.rn.f32 %f37335, %f65536, %f65541, %f37323;
	// end inline asm
	// begin inline asm
	fma.rn.f32 %f37339, %f65532, %f65537, %f37335;
	// end inline asm
	// begin inline asm
	fma.rn.f32 %f37343, %f65536, %f65537, %f37331;
	// end inline asm
	// begin inline asm
	fma.rn.f32 %f37347, %f65540, %f65541, %f37343;
	// end inline asm
	// begin inline asm
	fma.rn.f32 %f37351, %f65536, %f65541, %f37339;
	// end inline asm
	// begin inline asm
	fma.rn.f32 %f37355, %f65532, %f65537, %f37351;
	// end inline asm
	// begin inline asm
	fma.rn.f32 %f37359, %f65536, %f65537, %f37347;
	// end inline asm
	// begin inline asm
	fma.rn.f32 %f37363, %f65540, %f65541, %f37359;
	// end inline asm
	// begin inline asm
	fma.rn.f32 %f37367, %f65536, %f65541, %f37355;
	// end inline asm
	// begin inline asm
	fma.rn.f32 %f37371, %f65532, %f65537, %f37367;
	// end inline asm
	// begin inline asm
	fma.rn.f32 %f37375, %f65536, %f65537, %f37363;
	// end inline asm
	// begin inline asm
	fma.rn.f32 %f37379, %f65540, %f65541, %f37375;
	// end inline asm
	// begin inline asm
	fma.rn.f32 %f37383, %f65536, %f65541, %f37371;
	// end inline asm
	// begin inline asm
	fma.rn.f32 %f37387, %f65532, %f65537, %f37383;
	// end inline asm
	// begin inline asm
	fma.rn.f32 %f37391, %f65536, %f65537, %f37379;
	// end inline asm
	// begin inline asm
	fma.rn.f32 %f37395, %f65540, %f65541, %f37391;
	// end inline asm
	// begin inline asm
	fma.rn.f32 %f37399, %f65536, %f65541, %f37387;
	// end inline asm
	// begin inline asm
	fma.rn.f32 %f37403, %f65532, %f65537, %f37399;
	// end inline asm
	// begin inline asm
	fma.rn.f32 %f37407, %f65536, %f65537, %f37395;
	// end inline asm
	// begin inline asm
	fma.rn.f32 %f37411, %f65540, %f65541, %f37407;
	// end inline asm
	// begin inline asm
	fma.rn.f32 %f37415, %f65536, %f65541, %f37403;
	// end inline asm
	// begin inline asm
	fma.rn.f32 %f37419, %f65532, %f65537, %f37415;
	// end inline asm
	// begin inline asm
	fma.rn.f32 %f37423, %f65536, %f65537, %f37411;
	// end inline asm
	// begin inline asm
	fma.rn.f32 %f37427, %f65540, %f65541, %f37423;
	// end inline asm
	// begin inline asm
	fma.rn.f32 %f37431, %f65536, %f65541, %f37419;
	// end inline asm
	// begin inline asm
	fma.rn.f32 %f37435, %f65532, %f65537, %f37431;
	// end inline asm
	// begin inline asm
	fma.rn.f32 %f37439, %f65536, %f65537, %f37427;
	// end inline asm
	// begin inline asm
	fma.rn.f32 %f37443, %f65540, %f65541, %f37439;
	// end inline asm
	// begin inline asm
	fma.rn.f32 %f37447, %f65536, %f65541, %f37435;
	// end inline asm
	// begin inline asm
	fma.rn.f32 %f37451, %f65532, %f65537, %f37447;
	// end inline asm
	// begin inline asm
	fma.rn.f32 %f37455, %f65536, %f65537, %f37443;
	// end inline asm
	// begin inline asm
	fma.rn.f32 %f37459, %f65540, %f65541, %f37455;
	// end inline asm
	// begin inline asm
	fma.rn.f32 %f37463, %f65536, %f65541, %f37451;
	// end inline asm
	// begin inline asm
	fma.rn.f32 %f37467, %f65532, %f65537, %f37463;
	// end inline asm
	// begin inline asm
	fma.rn.f32 %f37471, %f65536, %f65537, %f37459;
	// end inline asm
	// begin inline asm
	fma.rn.f32 %f37475, %f65540, %f65541, %f37471;
	// end inline asm
	// begin inline asm
	fma.rn.f32 %f37479, %f65536, %f65541, %f37467;
	// end inline asm
	// begin inline asm
	fma.rn.f32 %f37483, %f65532, %f65537, %f37479;
	// end inline asm
	// begin inline asm
	fma.rn.f32 %f37487, %f65536, %f65537, %f37475;
	// end inline asm
	// begin inline asm
	fma.rn.f32 %f37491, %f65540, %f65541, %f37487;
	// end inline asm
	// begin inline asm
	fma.rn.f32 %f37495, %f65536, %f65541, %f37483;
	// end inline asm
	// begin inline asm
	fma.rn.f32 %f37499, %f65532, %f65537, %f37495;
	// end inline asm
	// begin inline asm
	fma.rn.f32 %f37503, %f65536, %f65537, %f37491;
	// end inline asm
	// begin inline asm
	fma.rn.f32 %f37507, %f65540, %f65541, %f37503;
	// end inline asm
	// begin inline asm
	fma.rn.f32 %f37511, %f65536, %f65541, %f37499;
	// end inline asm
	// begin inline asm
	fma.rn.f32 %f37515, %f65532, %f65537, %f37511;
	// end inline asm
	// begin inline asm
	fma.rn.f32 %f37519, %f65536, %f65537, %f37507;
	// end inline asm
	// begin inline asm
	fma.rn.f32 %f37523, %f65540, %f65541, %f37519;
	// end inline asm
	// begin inline asm
	fma.rn.f32 %f37527, %f65536, %f65541, %f37515;
	// end inline asm
	// begin inline asm
	fma.rn.f32 %f37531, %f65532, %f65537, %f37527;
	// end inline asm
	// begin inline asm
	fma.rn.f32 %f37535, %f65536, %f65537, %f37523;
	// end inline asm
	// begin inline asm
	fma.rn.f32 %f37539, %f65540, %f65541, %f37535;
	// end inline asm
	// begin inline asm
	fma.rn.f32 %f37543, %f65536, %f65541, %f37531;
	// end inline asm
	// begin inline asm
	fma.rn.f32 %f37547, %f65532, %f65537, %f37543;
	// end inline asm
	// begin inline asm
	fma.rn.f32 %f37551, %f65536, %f65537, %f37539;
	// end inline asm
	// begin inline asm
	fma.rn.f32 %f37555, %f65540, %f65541, %f37551;
	// end inline asm
	// begin inline asm
	fma.rn.f32 %f37559, %f65536, %f65541, %f37547;
	// end inline asm
	// begin inline asm
	fma.rn.f32 %f37563, %f65532, %f65537, %f37559;
	// end inline asm
	// begin inline asm
	fma.rn.f32 %f37567, %f65536, %f65537, %f37555;
	// end inline asm
	// begin inline asm
	fma.rn.f32 %f37571, %f65540, %f65541, %f37567;
	// end inline asm
	// begin inline asm
	fma.rn.f32 %f37575, %f65536, %f65541, %f37563;
	// end inline asm
	// begin inline asm
	fma.rn.f32 %f37579, %f65532, %f65537, %f37575;
	// end inline asm
	// begin inline asm
	fma.rn.f32 %f37583, %f65536, %f65537, %f37571;
	// end inline asm
	// begin inline asm
	fma.rn.f32 %f37587, %f65540, %f65541, %f37583;
	// end inline asm
	// begin inline asm
	fma.rn.f32 %f37591, %f65536, %f65541, %f37579;
	// end inline asm
	// begin inline asm
	fma.rn.f32 %f37595, %f65532, %f65537, %f37591;
	// end inline asm
	// begin inline asm
	fma.rn.f32 %f37599, %f65536, %f65537, %f37587;
	// end inline asm
	// begin inline asm
	fma.rn.f32 %f37603, %f65540, %f65541, %f37599;
	// end inline asm
	// begin inline asm
	fma.rn.f32 %f37607, %f65536, %f65541, %f37595;
	// end inline asm
	// begin inline asm
	fma.rn.f32 %f37611, %f65532, %f65537, %f37607;
	// end inline asm
	// begin inline asm
	fma.rn.f32 %f37615, %f65536, %f65537, %f37603;
	// end inline asm
	// begin inline asm
	fma.rn.f32 %f37619, %f65540, %f65541, %f37615;
	// end inline asm
	// begin inline asm
	fma.rn.f32 %f37623, %f65536, %f65541, %f37611;
	// end inline asm
	// begin inline asm
	fma.rn.f32 %f37627, %f65532, %f65537, %f37623;
	// end inline asm
	// begin inline asm
	fma.rn.f32 %f37631, %f65536, %f65537, %f37619;
	// end inline asm
	// begin inline asm
	fma.rn.f32 %f37635, %f65540, %f65541, %f37631;
	// end inline asm
	// begin inline asm
	fma.rn.f32 %f37639, %f65536, %f65541, %f37627;
	// end inline asm
	// begin inline asm
	fma.rn.f32 %f37643, %f65532, %f65537, %f37639;
	// end inline asm
	// begin inline asm
	fma.rn.f32 %f37647, %f65536, %f65537, %f37635;
	// end inline asm
	// begin inline asm
	fma.rn.f32 %f37651, %f65540, %f65541, %f37647;
	// end inline asm
	// begin inline asm
	fma.rn.f32 %f37655, %f65536, %f65541, %f37643;
	// end inline asm
	// begin inline asm
	fma.rn.f32 %f37659, %f65532, %f65537, %f37655;
	// end inline asm
	// begin inline asm
	fma.rn.f32 %f37663, %f65536, %f65537, %f37651;
	// end inline asm
	// begin inline asm
	fma.rn.f32 %f37667, %f65540, %f65541, %f37663;
	// end inline asm
	// begin inline asm
	fma.rn.f32 %f37671, %f65536, %f65541, %f37659;
	// end inline asm
	// begin inline asm
	fma.rn.f32 %f37675, %f65532, %f65537, %f37671;
	// end inline asm
	// begin inline asm
	fma.rn.f32 %f37679, %f65536, %f65537, %f37667;
	// end inline asm
	// begin inline asm
	fma.rn.f32 %f37683, %f65540, %f65541, %f37679;
	// end inline asm
	// begin inline asm
	fma.rn.f32 %f37687, %f65536, %f65541, %f37675;
	// end inline asm
	// begin inline asm
	fma.rn.f32 %f37691, %f65532, %f65537, %f37687;
	// end inline asm
	// begin inline asm
	fma.rn.f32 %f37695, %f65536, %f65537, %f37683;
	// end inline asm
	// begin inline asm
	fma.rn.f32 %f37699, %f65540, %f65541, %f37695;
	// end inline asm
	// begin inline asm
	fma.rn.f32 %f37703, %f65536, %f65541, %f37691;
	// end inline asm
	// begin inline asm
	fma.rn.f32 %f37707, %f65532, %f65537, %f37703;
	// end inline asm
	// begin inline asm
	fma.rn.f32 %f37711, %f65536, %f65537, %f37699;
	// end inline asm
	// begin inline asm
	fma.rn.f32 %f37715, %f65540, %f65541, %f37711;
	// end inline asm
	// begin inline asm
	fma.rn.f32 %f37719, %f65536, %f65541, %f37707;
	// end inline asm
	// begin inline asm
	fma.rn.f32 %f37723, %f65532, %f65537, %f37719;
	// end inline asm
	// begin inline asm
	fma.rn.f32 %f37727, %f65536, %f65537, %f37715;
	// end inline asm
	// begin inline asm
	fma.rn.f32 %f37731, %f65540, %f65541, %f37727;
	// end inline asm
	// begin inline asm
	fma.rn.f32 %f37735, %f65536, %f65541, %f37723;
	// end inline asm
	// begin inline asm
	fma.rn.f32 %f37739, %f65532, %f65537, %f37735;
	// end inline asm
	// begin inline asm
	fma.rn.f32 %f37743, %f65536, %f65537, %f37731;
	// end inline asm
	// begin inline asm
	fma.rn.f32 %f37747, %f65540, %f65541, %f37743;
	// end inline asm
	// begin inline asm
	fma.rn.f32 %f37751, %f65536, %f65541, %f37739;
	// end inline asm
	// begin inline asm
	fma.rn.f32 %f37755, %f65532, %f65537, %f37751;
	// end inline asm
	// begin inline asm
	fma.rn.f32 %f37759, %f65536, %f65537, %f37747;
	// end inline asm
	// begin inline asm
	fma.rn.f32 %f37763, %f65540, %f65541, %f37759;
	// end inline asm
	// begin inline asm
	fma.rn.f32 %f37767, %f65536, %f65541, %f37755;
	// end inline asm
	// begin inline asm
	fma.rn.f32 %f37771, %f65532, %f65537, %f37767;
	// end inline asm
	// begin inline asm
	fma.rn.f32 %f37775, %f65536, %f65537, %f37763;
	// end inline asm
	// begin inline asm
	fma.rn.f32 %f37779, %f65540, %f65541, %f37775;
	// end inline asm
	// begin inline asm
	fma.rn.f32 %f37783, %f65536, %f65541, %f37771;
	// end inline asm
	// begin inline asm
	fma.rn.f32 %f37787, %f65532, %f65537, %f37783;
	// end inline asm
	// begin inline asm
	fma.rn.f32 %f37791, %f65536, %f65537, %f37779;
	// end inline asm
	// begin inline asm
	fma.rn.f32 %f37795, %f65540, %f65541, %f37791;
	// end inline asm
	// begin inline asm
	fma.rn.f32 %f37799, %f65536, %f65541, %f37787;
	// end inline asm
	// begin inline asm
	fma.rn.f32 %f37803, %f65532, %f65537, %f37799;
	// end inline asm
	// begin inline asm
	fma.rn.f32 %f37807, %f65536, %f65537, %f37795;
	// end inline asm
	// begin inline asm
	fma.rn.f32 %f37811, %f65540, %f65541, %f37807;
	// end inline asm
	// begin inline asm
	fma.rn.f32 %f37815, %f65536, %f65541, %f37803;
	// end inline asm
	// begin inline asm
	fma.rn.f32 %f37819, %f65532, %f65537, %f37815;
	// end inline asm
	// begin inline asm
	fma.rn.f32 %f37823, %f65536, %f65537, %f37811;
	// end inline asm
	// begin inline asm
	fma.rn.f32 %f37827, %f65540, %f65541, %f37823;
	// end inline asm
	// begin inline asm
	fma.rn.f32 %f37831, %f65536, %f65541, %f37819;
	// end inline asm
	// begin inline asm
	fma.rn.f32 %f37835, %f65532, %f65537, %f37831;
	// end inline asm
	// begin inline asm
	fma.rn.f32 %f37839, %f65536, %f65537, %f37827;
	// end inline asm
	// begin inline asm
	fma.rn.f32 %f37843, %f65540, %f65541, %f37839;
	// end inline asm
	// begin inline asm
	fma.rn.f32 %f37847, %f65536, %f65541, %f37835;
	// end inline asm
	// begin inline asm
	fma.rn.f32 %f37851, %f65532, %f65537, %f37847;
	// end inline asm
	// begin inline asm
	fma.rn.f32 %f37855, %f65536, %f65537, %f37843;
	// end inline asm
	// begin inline asm
	fma.rn.f32 %f37859, %f65540, %f65541, %f37855;
	// end inline asm
	// begin inline asm
	fma.rn.f32 %f37863, %f65536, %f65541, %f37851;
	// end inline asm
	// begin inline asm
	fma.rn.f32 %f37867, %f65532, %f65537, %f37863;
	// end inline asm
	// begin inline asm
	fma.rn.f32 %f37871, %f65536, %f65537, %f37859;
	// end inline asm
	// begin inline asm
	fma.rn.f32 %f37875, %f65540, %f65541, %f37871;
	// end inline asm
	// begin inline asm
	fma.rn.f32 %f37879, %f65536, %f65541, %f37867;
	// end inline asm
	// begin inline asm
	fma.rn.f32 %f37883, %f65532, %f65537, %f37879;
	// end inline asm
	// begin inline asm
	fma.rn.f32 %f37887, %f65536, %f65537, %f37875;
	// end inline asm
	// begin inline asm
	fma.rn.f32 %f37891, %f65540, %f65541, %f37887;
	// end inline asm
	// begin inline asm
	fma.rn.f32 %f37895, %f65536, %f65541, %f37883;
	// end inline asm
	// begin inline asm
	fma.rn.f32 %f37899, %f65532, %f65537, %f37895;
	// end inline asm
	// begin inline asm
	fma.rn.f32 %f37903, %f65536, %f65537, %f37891;
	// end inline asm
	// begin inline asm
	fma.rn.f32 %f37907, %f65540, %f65541, %f37903;
	// end inline asm
	// begin inline asm
	fma.rn.f32 %f37911, %f65536, %f65541, %f37899;
	// end inline asm
	// begin inline asm
	fma.rn.f32 %f37915, %f65532, %f65537, %f37911;
	// end inline asm
	// begin inline asm
	fma.rn.f32 %f37919, %f65536, %f65537, %f37907;
	// end inline asm
	// begin inline asm
	fma.rn.f32 %f37923, %f65540, %f65541, %f37919;
	// end inline asm
	// begin inline asm
	fma.rn.f32 %f37927, %f65536, %f65541, %f37915;
	// end inline asm
	// begin inline asm
	fma.rn.f32 %f37931, %f65532, %f65537, %f37927;
	// end inline asm
	// begin inline asm
	fma.rn.f32 %f37935, %f65536, %f65537, %f37923;
	// end inline asm
	// begin inline asm
	fma.rn.f32 %f37939, %f65540, %f65541, %f37935;
	// end inline asm
	// begin inline asm
	fma.rn.f32 %f37943, %f65536, %f65541, %f37931;
	// end inline asm
	// begin inline asm
	fma.rn.f32 %f37947, %f65532, %f65537, %f37943;
	// end inline asm
	// begin inline asm
	fma.rn.f32 %f37951, %f65536, %f65537, %f37939;
	// end inline asm
	// begin inline asm
	fma.rn.f32 %f37955, %f65540, %f65541, %f37951;
	// end inline asm
	// begin inline asm
	fma.rn.f32 %f37959, %f65536, %f65541, %f37947;
	// end inline asm
	// begin inline asm
	fma.rn.f32 %f37963, %f65532, %f65537, %f37959;
	// end inline asm
	// begin inline asm
	fma.rn.f32 %f37967, %f65536, %f65537, %f37955;
	// end inline asm
	// begin inline asm
	fma.rn.f32 %f37971, %f65540, %f65541, %f37967;
	// end inline asm
	// begin inline asm
	fma.rn.f32 %f37975, %f65536, %f65541, %f37963;
	// end inline asm
	// begin inline asm
	fma.rn.f32 %f37979, %f65532, %f65537, %f37975;
	// end inline asm
	// begin inline asm
	fma.rn.f32 %f37983, %f65536, %f65537, %f37971;
	// end inline asm
	// begin inline asm
	fma.rn.f32 %f37987, %f65540, %f65541, %f37983;
	// end inline asm
	// begin inline asm
	fma.rn.f32 %f37991, %f65536, %f65541, %f37979;
	// end inline asm
	// begin inline asm
	fma.rn.f32 %f37995, %f65532, %f65537, %f37991;
	// end inline asm
	// begin inline asm
	fma.rn.f32 %f37999, %f65536, %f65537, %f37987;
	// end inline asm
	// begin inline asm
	fma.rn.f32 %f38003, %f65540, %f65541, %f37999;
	// end inline asm
	// begin inline asm
	fma.rn.f32 %f38007, %f65536, %f65541, %f37995;
	// end inline asm
	// begin inline asm
	fma.rn.f32 %f38011, %f65532, %f65537, %f38007;
	// end inline asm
	// begin inline asm
	fma.rn.f32 %f38015, %f65536, %f65537, %f38003;
	// end inline asm
	// begin inline asm
	fma.rn.f32 %f38019, %f65540, %f65541, %f38015;
	// end inline asm
	// begin inline asm
	fma.rn.f32 %f38023, %f65536, %f65541, %f38011;
	// end inline asm
	// begin inline asm
	fma.rn.f32 %f38027, %f65532, %f65537, %f38023;
	// end inline asm
	// begin inline asm
	fma.rn.f32 %f38031, %f65536, %f65537, %f38019;
	// end inline asm
	// begin inline asm
	fma.rn.f32 %f38035, %f65540, %f65541, %f38031;
	// end inline asm
	// begin inline asm
	fma.rn.f32 %f38039, %f65536, %f65541, %f38027;
	// end inline asm
	// begin inline asm
	fma.rn.f32 %f38043, %f65532, %f65537, %f38039;
	// end inline asm
	// begin inline asm
	fma.rn.f32 %f38047, %f65536, %f65537, %f38035;
	// end inline asm
	// begin inline asm
	fma.rn.f32 %f38051, %f65540, %f65541, %f38047;
	// end inline asm
	// begin inline asm
	fma.rn.f32 %f38055, %f65536, %f65541, %f38043;
	// end inline asm
	// begin inline asm
	fma.rn.f32 %f38059, %f65532, %f65537, %f38055;
	// end inline asm
	// begin inline asm
	fma.rn.f32 %f38063, %f65536, %f65537, %f38051;
	// end inline asm
	// begin inline asm
	fma.rn.f32 %f38067, %f65540, %f65541, %f38063;
	// end inline asm
	// begin inline asm
	fma.rn.f32 %f38071, %f65536, %f65541, %f38059;
	// end inline asm
	// begin inline asm
	fma.rn.f32 %f38075, %f65532, %f65537, %f38071;
	// end inline asm
	// begin inline asm
	fma.rn.f32 %f38079, %f65536, %f65537, %f38067;
	// end inline asm
	// begin inline asm
	fma.rn.f32 %f38083, %f65540, %f65541, %f38079;
	// end inline asm
	// begin inline asm
	fma.rn.f32 %f38087, %f65536, %f65541, %f38075;
	// end inline asm
	// begin inline asm
	fma.rn.f32 %f38091, %f65532, %f65537, %f38087;
	// end inline asm
	// begin inline asm
	fma.rn.f32 %f38095, %f65536, %f65537, %f38083;
	// end inline asm
	// begin inline asm
	fma.rn.f32 %f38099, %f65540, %f65541, %f38095;
	// end inline asm
	// begin inline asm
	fma.rn.f32 %f38103, %f65536, %f65541, %f38091;
	// end inline asm
	// begin inline asm
	fma.rn.f32 %f38107, %f65532, %f65537, %f38103;
	// end inline asm
	// begin inline asm
	fma.rn.f32 %f38111, %f65536, %f65537, %f38099;
	// end inline asm
	// begin inline asm
	fma.rn.f32 %f38115, %f65540, %f65541, %f38111;
	// end inline asm
	// begin inline asm
	fma.rn.f32 %f38119, %f65536, %f65541, %f38107;
	// end inline asm
	// begin inline asm
	fma.rn.f32 %f38123, %f65532, %f65537, %f38119;
	// end inline asm
	// begin inline asm
	fma.rn.f32 %f38127, %f65536, %f65537, %f38115;
	// end inline asm
	// begin inline asm
	fma.rn.f32 %f38131, %f65540, %f65541, %f38127;
	// end inline asm
	// begin inline asm
	fma.rn.f32 %f38135, %f65536, %f65541, %f38123;
	// end inline asm
	// begin inline asm
	fma.rn.f32 %f38139, %f65532, %f65537, %f38135;
	// end inline asm
	// begin inline asm
	fma.rn.f32 %f38143, %f65536, %f65537, %f38131;
	// end inline asm
	// begin inline asm
	fma.rn.f32 %f38147, %f65540, %f65541, %f38143;
	// end inline asm
	// begin inline asm
	fma.rn.f32 %f38151, %f65536, %f65541, %f38139;
	// end inline asm
	// begin inline asm
	fma.rn.f32 %f38155, %f65532, %f65537, %f38151;
	// end inline asm
	// begin inline asm
	fma.rn.f32 %f38159, %f65536, %f65537, %f38147;
	// end inline asm
	// begin inline asm
	fma.rn.f32 %f38163, %f65540, %f65541, %f38159;
	// end inline asm
	// begin inline asm
	fma.rn.f32 %f38167, %f65536, %f65541, %f38155;
	// end inline asm
	// begin inline asm
	fma.rn.f32 %f38171, %f65532, %f65537, %f38167;
	// end inline asm
	// begin inline asm
	fma.rn.f32 %f38175, %f65536, %f65537, %f38163;
	// end inline asm
	// begin inline asm
	fma.rn.f32 %f38179, %f65540, %f65541, %f38175;
	// end inline asm
	// begin inline asm
	fma.rn.f32 %f38183, %f65536, %f65541, %f38171;
	// end inline asm
	// begin inline asm
	fma.rn.f32 %f38187, %f65532, %f65537, %f38183;
	// end inline asm
	// begin inline asm
	fma.rn.f32 %f38191, %f65536, %f65537, %f38179;
	// end inline asm
	// begin inline asm
	fma.rn.f32 %f38195, %f65540, %f65541, %f38191;
	// end inline asm
	// begin inline asm
	fma.rn.f32 %f38199, %f65536, %f65541, %f38187;
	// end inline asm
	// begin inline asm
	fma.rn.f32 %f38203, %f65532, %f65537, %f38199;
	// end inline asm
	// begin inline asm
	fma.rn.f32 %f38207, %f65536, %f65537, %f38195;
	// end inline asm
	// begin inline asm
	fma.rn.f32 %f38211, %f65540, %f65541, %f38207;
	// end inline asm
	// begin inline asm
	fma.rn.f32 %f38215, %f65536, %f65541, %f38203;
	// end inline asm
	// begin inline asm
	fma.rn.f32 %f38219, %f65532, %f65537, %f38215;
	// end inline asm
	// begin inline asm
	fma.rn.f32 %f38223, %f65536, %f65537, %f38211;
	// end inline asm
	// begin inline asm
	fma.rn.f32 %f38227, %f65540, %f65541, %f38223;
	// end inline asm
	// begin inline asm
	fma.rn.f32 %f38231, %f65536, %f65541, %f38219;
	// end inline asm
	// begin inline asm
	fma.rn.f32 %f38235, %f65532, %f65537, %f38231;
	// end inline asm
	// begin inline asm
	fma.rn.f32 %f38239, %f65536, %f65537, %f38227;
	// end inline asm
	// begin inline asm
	fma.rn.f32 %f38243, %f65540, %f65541, %f38239;
	// end inline asm
	// begin inline asm
	fma.rn.f32 %f38247, %f65536, %f65541, %f38235;
	// end inline asm
	// begin inline asm
	fma.rn.f32 %f38251, %f65532, %f65537, %f38247;
	// end inline asm
	// begin inline asm
	fma.rn.f32 %f38255, %f65536, %f65537, %f38243;
	// end inline asm
	// begin inline asm
	fma.rn.f32 %f38259, %f65540, %f65541, %f38255;
	// end inline asm
	// begin inline asm
	fma.rn.f32 %f38263, %f65536, %f65541, %f38251;
	// end inline asm
	// begin inline asm
	fma.rn.f32 %f38267, %f65532, %f65537, %f38263;
	// end inline asm
	// begin inline asm
	fma.rn.f32 %f38271, %f65536, %f65537, %f38259;
	// end inline asm
	// begin inline asm
	fma.rn.f32 %f38275, %f65540, %f65541, %f38271;
	// end inline asm
	// begin inline asm
	fma.rn.f32 %f38279, %f65536, %f65541, %f38267;
	// end inline asm
	// begin inline asm
	fma.rn.f32 %f38283, %f65532, %f65537, %f38279;
	// end inline asm
	// begin inline asm
	fma.rn.f32 %f38287, %f65536, %f65537, %f38275;
	// end inline asm
	// begin inline asm
	fma.rn.f32 %f38291, %f65540, %f65541, %f38287;
	// end inline asm
	// begin inline asm
	fma.rn.f32 %f38295, %f65536, %f65541, %f38283;
	// end inline asm
	// begin inline asm
	fma.rn.f32 %f38299, %f65532, %f65537, %f38295;
	// end inline asm
	// begin inline asm
	fma.rn.f32 %f38303, %f65536, %f65537, %f38291;
	// end inline asm
	// begin inline asm
	fma.rn.f32 %f38307, %f65540, %f65541, %f38303;
	// end inline asm
	// begin inline asm
	fma.rn.f32 %f38311, %f65536, %f65541, %f38299;
	// end inline asm
	// begin inline asm
	fma.rn.f32 %f38315, %f65532, %f65537, %f38311;
	// end inline asm
	// begin inline asm
	fma.rn.f32 %f38319, %f65536, %f65537, %f38307;
	// end inline asm
	// begin inline asm
	fma.rn.f32 %f38323, %f65540, %f65541, %f38319;
	// end inline asm
	// begin inline asm
	fma.rn.f32 %f38327, %f65536, %f65541, %f38315;
	// end inline asm
	// begin inline asm
	fma.rn.f32 %f38331, %f65532, %f65537, %f38327;
	// end inline asm
	// begin inline asm
	fma.rn.f32 %f38335, %f65536, %f65537, %f38323;
	// end inline asm
	// begin inline asm
	fma.rn.f32 %f38339, %f65540, %f65541, %f38335;
	// end inline asm
	// begin inline asm
	fma.rn.f32 %f38343, %f65536, %f65541, %f38331;
	// end inline asm
	// begin inline asm
	fma.rn.f32 %f38347, %f65532, %f65537, %f38343;
	// end inline asm
	// begin inline asm
	fma.rn.f32 %f38351, %f65536, %f65537, %f38339;
	// end inline asm
	// begin inline asm
	fma.rn.f32 %f38355, %f65540, %f65541, %f38351;
	// end inline asm
	// begin inline asm
	fma.rn.f32 %f38359, %f65536, %f65541, %f38347;
	// end inline asm
	// begin inline asm
	fma.rn.f32 %f38363, %f65532, %f65537, %f38359;
	// end inline asm
	// begin inline asm
	fma.rn.f32 %f38367, %f65536, %f65537, %f38355;
	// end inline asm
	// begin inline asm
	fma.rn.f32 %f38371, %f65540, %f65541, %f38367;
	// end inline asm
	// begin inline asm
	fma.rn.f32 %f38375, %f65536, %f65541, %f38363;
	// end inline asm
	// begin inline asm
	fma.rn.f32 %f38379, %f65532, %f65537, %f38375;
	// end inline asm
	// begin inline asm
	fma.rn.f32 %f38383, %f65536, %f65537, %f38371;
	// end inline asm
	// begin inline asm
	fma.rn.f32 %f38387, %f65540, %f65541, %f38383;
	// end inline asm
	// begin inline asm
	fma.rn.f32 %f38391, %f65536, %f65541, %f38379;
	// end inline asm
	// begin inline asm
	fma.rn.f32 %f38395, %f65532, %f65537, %f38391;
	// end inline asm
	// begin inline asm
	fma.rn.f32 %f38399, %f65536, %f65537, %f38387;
	// end inline asm
	// begin inline asm
	fma.rn.f32 %f38403, %f65540, %f65541, %f38399;
	// end inline asm
	// begin inline asm
	fma.rn.f32 %f38407, %f65536, %f65541, %f38395;
	// end inline asm
	// begin inline asm
	fma.rn.f32 %f38411, %f65532, %f65537, %f38407;
	// end inline asm
	// begin inline asm
	fma.rn.f32 %f38415, %f65536, %f65537, %f38403;
	// end inline asm
	// begin inline asm
	fma.rn.f32 %f38419, %f65540, %f65541, %f38415;
	// end inline asm
	// begin inline asm
	fma.rn.f32 %f38423, %f65536, %f65541, %f38411;
	// end inline asm
	// begin inline asm
	fma.rn.f32 %f38427, %f65532, %f65537, %f38423;
	// end inline asm
	// begin inline asm
	fma.rn.f32 %f38431, %f65536, %f65537, %f38419;
	// end inline asm
	// begin inline asm
	fma.rn.f32 %f38435, %f65540, %f65541, %f38431;
	// end inline asm
	// begin inline asm
	fma.rn.f32 %f38439, %f65536, %f65541, %f38427;
	// end inline asm
	// begin inline asm
	fma.rn.f32 %f38443, %f65532, %f65537, %f38439;
	// end inline asm
	// begin inline asm
	fma.rn.f32 %f38447, %f65536, %f65537, %f38435;
	// end inline asm
	// begin inline asm
	fma.rn.f32 %f38451, %f65540, %f65541, %f38447;
	// end inline asm
	// begin inline asm
	fma.rn.f32 %f38455, %f65536, %f65541, %f38443;
	// end inline asm
	// begin inline asm
	fma.rn.f32 %f38459, %f65532, %f65537, %f38455;
	// end inline asm
	// begin inline asm
	fma.rn.f32 %f38463, %f65536, %f65537, %f38451;
	// end inline asm
	// begin inline asm
	fma.rn.f32 %f38467, %f65540, %f65541, %f38463;
	// end inline asm
	// begin inline asm
	fma.rn.f32 %f38471, %f65536, %f65541, %f38459;
	// end inline asm
	// begin inline asm
	fma.rn.f32 %f38475, %f65532, %f65537, %f38471;
	// end inline asm
	// begin inline asm
	fma.rn.f32 %f38479, %f65536, %f65537, %f38467;
	// end inline asm
	// begin inline asm
	fma.rn.f32 %f38483, %f65540, %f65541, %f38479;
	// end inline asm
	// begin inline asm
	fma.rn.f32 %f38487, %f65536, %f65541, %f38475;
	// end inline asm
	// begin inline asm
	fma.rn.f32 %f38491, %f65532, %f65537, %f38487;
	// end inline asm
	// begin inline asm
	fma.rn.f32 %f38495, %f65536, %f65537, %f38483;
	// end inline asm
	// begin inline asm
	fma.rn.f32 %f38499, %f65540, %f65541, %f38495;
	// end inline asm
	// begin inline asm
	fma.rn.f32 %f38503, %f65536, %f65541, %f38491;
	// end inline asm
	// begin inline asm
	fma.rn.f32 %f38507, %f65532, %f65537, %f38503;
	// end inline asm
	// begin inline asm
	fma.rn.f32 %f38511, %f65536, %f65537, %f38499;
	// end inline asm
	// begin inline asm
	fma.rn.f32 %f38515, %f65540, %f65541, %f38511;
	// end inline asm
	// begin inline asm
	fma.rn.f32 %f38519, %f65536, %f65541, %f38507;
	// end inline asm
	// begin inline asm
	fma.rn.f32 %f38523, %f65532, %f65537, %f38519;
	// end inline asm
	// begin inline asm
	fma.rn.f32 %f38527, %f65536, %f65537, %f38515;
	// end inline asm
	// begin inline asm
	fma.rn.f32 %f38531, %f65540, %f65541, %f38527;
	// end inline asm
	// begin inline asm
	fma.rn.f32 %f38535, %f65536, %f65541, %f38523;
	// end inline asm
	// begin inline asm
	fma.rn.f32 %f38539, %f65532, %f65537, %f38535;
	// end inline asm
	// begin inline asm
	fma.rn.f32 %f38543, %f65536, %f65537, %f38531;
	// end inline asm
	// begin inline asm
	fma.rn.f32 %f38547, %f65540, %f65541, %f38543;
	// end inline asm
	// begin inline asm
	fma.rn.f32 %f38551, %f65536, %f65541, %f38539;
	// end inline asm
	// begin inline asm
	fma.rn.f32 %f38555, %f65532, %f65537, %f38551;
	// end inline asm
	// begin inline asm
	fma.rn.f32 %f38559, %f65536, %f65537, %f38547;
	// end inline asm
	// begin inline asm
	fma.rn.f32 %f38563, %f65540, %f65541, %f38559;
	// end inline asm
	// begin inline asm
	fma.rn.f32 %f38567, %f65536, %f65541, %f38555;
	// end inline asm
	// begin inline asm
	fma.rn.f32 %f38571, %f65532, %f65537, %f38567;
	// end inline asm
	// begin inline asm
	fma.rn.f32 %f38575, %f65536, %f65537, %f38563;
	// end inline asm
	// begin inline asm
	fma.rn.f32 %f38579, %f65540, %f65541, %f38575;
	// end inline asm
	// begin inline asm
	fma.rn.f32 %f38583, %f65536, %f65541, %f38571;
	// end inline asm
	// begin inline asm
	fma.rn.f32 %f38587, %f65532, %f65537, %f38583;
	// end inline asm
	// begin inline asm
	fma.rn.f32 %f38591, %f65536, %f65537, %f38579;
	// end inline asm
	// begin inline asm
	fma.rn.f32 %f38595, %f65540, %f65541, %f38591;
	// end inline asm
	// begin inline asm
	fma.rn.f32 %f38599, %f65536, %f65541, %f38587;
	// end inline asm
	// begin inline asm
	fma.rn.f32 %f38603, %f65532, %f65537, %f38599;
	// end inline asm
	// begin inline asm
	fma.rn.f32 %f38607, %f65536, %f65537, %f38595;
	// end inline asm
	// begin inline asm
	fma.rn.f32 %f38611, %f65540, %f65541, %f38607;
	// end inline asm
	// begin inline asm
	fma.rn.f32 %f38615, %f65536, %f65541, %f38603;
	// end inline asm
	// begin inline asm
	fma.rn.f32 %f38619, %f65532, %f65537, %f38615;
	// end inline asm
	// begin inline asm
	fma.rn.f32 %f38623, %f65536, %f65537, %f38611;
	// end inline asm
	// begin inline asm
	fma.rn.f32 %f38627, %f65540, %f65541, %f38623;
	// end inline asm
	// begin inline asm
	fma.rn.f32 %f38631, %f65536, %f65541, %f38619;
	// end inline asm
	// begin inline asm
	fma.rn.f32 %f38635, %f65532, %f65537, %f38631;
	// end inline asm
	// begin inline asm
	fma.rn.f32 %f38639, %f65536, %f65537, %f38627;
	// end inline asm
	// begin inline asm
	fma.rn.f32 %f38643, %f65540, %f65541, %f38639;
	// end inline asm
	// begin inline asm
	fma.rn.f32 %f38647, %f65536, %f65541, %f38635;
	// end inline asm
	// begin inline asm
	fma.rn.f32 %f38651, %f65532, %f65537, %f38647;
	// end inline asm
	// begin inline asm
	fma.rn.f32 %f38655, %f65536, %f65537, %f38643;
	// end inline asm
	// begin inline asm
	fma.rn.f32 %f38659, %f65540, %f65541, %f38655;
	// end inline asm
	// begin inline asm
	fma.rn.f32 %f38663, %f65536, %f65541, %f38651;
	// end inline asm
	// begin inline asm
	fma.rn.f32 %f38667, %f65532, %f65537, %f38663;
	// end inline asm
	// begin inline asm
	fma.rn.f32 %f38671, %f65536, %f65537, %f38659;
	// end inline asm
	// begin inline asm
	fma.rn.f32 %f38675, %f65540, %f65541, %f38671;
	// end inline asm
	// begin inline asm
	fma.rn.f32 %f38679, %f65536, %f65541, %f38667;
	// end inline asm
	// begin inline asm
	fma.rn.f32 %f38683, %f65532, %f65537, %f38679;
	// end inline asm
	// begin inline asm
	fma.rn.f32 %f38687, %f65536, %f65537, %f38675;
	// end inline asm
	// begin inline asm
	fma.rn.f32 %f38691, %f65540, %f65541, %f38687;
	// end inline asm
	// begin inline asm
	fma.rn.f32 %f38695, %f65536, %f65541, %f38683;
	// end inline asm
	// begin inline asm
	fma.rn.f32 %f38699, %f65532, %f65537, %f38695;
	// end inline asm
	// begin inline asm
	fma.rn.f32 %f38703, %f65536, %f65537, %f38691;
	// end inline asm
	// begin inline asm
	fma.rn.f32 %f38707, %f65540, %f65541, %f38703;
	// end inline asm
	// begin inline asm
	fma.rn.f32 %f38711, %f65536, %f65541, %f38699;
	// end inline asm
	// begin inline asm
	fma.rn.f32 %f38715, %f65532, %f65537, %f38711;
	// end inline asm
	// begin inline asm
	fma.rn.f32 %f38719, %f65536, %f65537, %f38707;
	// end inline asm
	// begin inline asm
	fma.rn.f32 %f38723, %f65540, %f65541, %f38719;
	// end inline asm
	// begin inline asm
	fma.rn.f32 %f38727, %f65536, %f65541, %f38715;
	// end inline asm
	// begin inline asm
	fma.rn.f32 %f38731, %f65532, %f65537, %f38727;
	// end inline asm
	// begin inline asm
	fma.rn.f32 %f38735, %f65536, %f65537, %f38723;
	// end inline asm
	// begin inline asm
	fma.rn.f32 %f38739, %f65540, %f65541, %f38735;
	// end inline asm
	// begin inline asm
	fma.rn.f32 %f38743, %f65536, %f65541, %f38731;
	// end inline asm
	// begin inline asm
	fma.rn.f32 %f38747, %f65532, %f65537, %f38743;
	// end inline asm
	// begin inline asm
	fma.rn.f32 %f38751, %f65536, %f65537, %f38739;
	// end inline asm
	// begin inline asm
	fma.rn.f32 %f38755, %f65540, %f65541, %f38751;
	// end inline asm
	// begin inline asm
	fma.rn.f32 %f38759, %f65536, %f65541, %f38747;
	// end inline asm
	// begin inline asm
	fma.rn.f32 %f38763, %f65532, %f65537, %f38759;
	// end inline asm
	// begin inline asm
	fma.rn.f32 %f38767, %f65536, %f65537, %f38755;
	// end inline asm
	// begin inline asm
	fma.rn.f32 %f38771, %f65540, %f65541, %f38767;
	// end inline asm
	// begin inline asm
	fma.rn.f32 %f38775, %f65536, %f65541, %f38763;
	// end inline asm
	// begin inline asm
	fma.rn.f32 %f38779, %f65532, %f65537, %f38775;
	// end inline asm
	// begin inline asm
	fma.rn.f32 %f38783, %f65536, %f65537, %f38771;
	// end inline asm
	// begin inline asm
	fma.rn.f32 %f38787, %f65540, %f65541, %f38783;
	// end inline asm
	// begin inline asm
	fma.rn.f32 %f38791, %f65536, %f65541, %f38779;
	// end inline asm
	// begin inline asm
	fma.rn.f32 %f38795, %f65532, %f65537, %f38791;
	// end inline asm
	// begin inline asm
	fma.rn.f32 %f38799, %f65536, %f65537, %f38787;
	// end inline asm
	// begin inline asm
	fma.rn.f32 %f38803, %f65540, %f65541, %f38799;
	// end inline asm
	// begin inline asm
	fma.rn.f32 %f38807, %f65536, %f65541, %f38795;
	// end inline asm
	// begin inline asm
	fma.rn.f32 %f38811, %f65532, %f65537, %f38807;
	// end inline asm
	// begin inline asm
	fma.rn.f32 %f38815, %f65536, %f65537, %f38803;
	// end inline asm
	// begin inline asm
	fma.rn.f32 %f38819, %f65540, %f65541, %f38815;
	// end inline asm
	// begin inline asm
	fma.rn.f32 %f38823, %f65536, %f65541, %f38811;
	// end inline asm
	// begin inline asm
	fma.rn.f32 %f38827, %f65532, %f65537, %f38823;
	// end inline asm
	// begin inline asm
	fma.rn.f32 %f38831, %f65536, %f65537, %f38819;
	// end inline asm
	// begin inline asm
	fma.rn.f32 %f38835, %f65540, %f65541, %f38831;
	// end inline asm
	// begin inline asm
	fma.rn.f32 %f38839, %f65536, %f65541, %f38827;
	// end inline asm
	// begin inline asm
	fma.rn.f32 %f38843, %f65532, %f65537, %f38839;
	// end inline asm
	// begin inline asm
	fma.rn.f32 %f38847, %f65536, %f65537, %f38835;
	// end inline asm
	// begin inline asm
	fma.rn.f32 %f38851, %f65540, %f65541, %f38847;
	// end inline asm
	// begin inline asm
	fma.rn.f32 %f38855, %f65536, %f65541, %f38843;
	// end inline asm
	// begin inline asm
	fma.rn.f32 %f38859, %f65532, %f65537, %f38855;
	// end inline asm
	// begin inline asm
	fma.rn.f32 %f38863, %f65536, %f65537, %f38851;
	// end inline asm
	// begin inline asm
	fma.rn.f32 %f38867, %f65540, %f65541, %f38863;
	// end inline asm
	// begin inline asm
	fma.rn.f32 %f38871, %f65536, %f65541, %f38859;
	// end inline asm
	// begin inline asm
	fma.rn.f32 %f38875, %f65532, %f65537, %f38871;
	// end inline asm
	// begin inline asm
	fma.rn.f32 %f38879, %f65536, %f65537, %f38867;
	// end inline asm
	// begin inline asm
	fma.rn.f32 %f38883, %f65540, %f65541, %f38879;
	// end inline asm
	// begin inline asm
	fma.rn.f32 %f38887, %f65536, %f65541, %f38875;
	// end inline asm
	// begin inline asm
	fma.rn.f32 %f38891, %f65532, %f65537, %f38887;
	// end inline asm
	// begin inline asm
	fma.rn.f32 %f38895, %f65536, %f65537, %f38883;
	// end inline asm
	// begin inline asm
	fma.rn.f32 %f38899, %f65540, %f65541, %f38895;
	// end inline asm
	// begin inline asm
	fma.rn.f32 %f38903, %f65536, %f65541, %f38891;
	// end inline asm
	// begin inline asm
	fma.rn.f32 %f38907, %f65532, %f65537, %f38903;
	// end inline asm
	// begin inline asm
	fma.rn.f32 %f38911, %f65536, %f65537, %f38899;
	// end inline asm
	// begin inline asm
	fma.rn.f32 %f38915, %f65540, %f65541, %f38911;
	// end inline asm
	// begin inline asm
	fma.rn.f32 %f38919, %f65536, %f65541, %f38907;
	// end inline asm
	// begin inline asm
	fma.rn.f32 %f38923, %f65532, %f65537, %f38919;
	// end inline asm
	// begin inline asm
	fma.rn.f32 %f38927, %f65536, %f65537, %f38915;
	// end inline asm
	// begin inline asm
	fma.rn.f32 %f38931, %f65540, %f65541, %f38927;
	// end inline asm
	// begin inline asm
	fma.rn.f32 %f38935, %f65536, %f65541, %f38923;
	// end inline asm
	// begin inline asm
	fma.rn.f32 %f38939, %f65532, %f65537, %f38935;
	// end inline asm
	// begin inline asm
	fma.rn.f32 %f38943, %f65536, %f65537, %f38931;
	// end inline asm
	// begin inline asm
	fma.rn.f32 %f38947, %f65540, %f65541, %f38943;
	// end inline asm
	// begin inline asm
	fma.rn.f32 %f38951, %f65536, %f65541, %f38939;
	// end inline asm
	// begin inline asm
	fma.rn.f32 %f38955, %f65532, %f65537, %f38951;
	// end inline asm
	// begin inline asm
	fma.rn.f32 %f38959, %f65536, %f65537, %f38947;
	// end inline asm
	// begin inline asm
	fma.rn.f32 %f38963, %f65540, %f65541, %f38959;
	// end inline asm
	// begin inline asm
	fma.rn.f32 %f38967, %f65536, %f65541, %f38955;
	// end inline asm
	// begin inline asm
	fma.rn.f32 %f38971, %f65532, %f65537, %f38967;
	// end inline asm
	// begin inline asm
	fma.rn.f32 %f38975, %f65536, %f65537, %f38963;
	// end inline asm
	// begin inline asm
	fma.rn.f32 %f38979, %f65540, %f65541, %f38975;
	// end inline asm
	// begin inline asm
	fma.rn.f32 %f38983, %f65536, %f65541, %f38971;
	// end inline asm
	// begin inline asm
	fma.rn.f32 %f38987, %f65532, %f65537, %f38983;
	// end inline asm
	// begin inline asm
	fma.rn.f32 %f38991, %f65536, %f65537, %f38979;
	// end inline asm
	// begin inline asm
	fma.rn.f32 %f38995, %f65540, %f65541, %f38991;
	// end inline asm
	// begin inline asm
	fma.rn.f32 %f38999, %f65536, %f65541, %f38987;
	// end inline asm
	// begin inline asm
	fma.rn.f32 %f39003, %f65532, %f65537, %f38999;
	// end inline asm
	// begin inline asm
	fma.rn.f32 %f39007, %f65536, %f65537, %f38995;
	// end inline asm
	// begin inline asm
	fma.rn.f32 %f39011, %f65540, %f65541, %f39007;
	// end inline asm
	// begin inline asm
	fma.rn.f32 %f39015, %f65536, %f65541, %f39003;
	// end inline asm
	// begin inline asm
	fma.rn.f32 %f39019, %f65532, %f65537, %f39015;
	// end inline asm
	// begin inline asm
	fma.rn.f32 %f39023, %f65536, %f65537, %f39011;
	// end inline asm
	// begin inline asm
	fma.rn.f32 %f39027, %f65540, %f65541, %f39023;
	// end inline asm
	// begin inline asm
	fma.rn.f32 %f39031, %f65536, %f65541, %f39019;
	// end inline asm
	// begin inline asm
	fma.rn.f32 %f39035, %f65532, %f65537, %f39031;
	// end inline asm
	// begin inline asm
	fma.rn.f32 %f39039, %f65536, %f65537, %f39027;
	// end inline asm
	// begin inline asm
	fma.rn.f32 %f39043, %f65540, %f65541, %f39039;
	// end inline asm
	// begin inline asm
	fma.rn.f32 %f39047, %f65536, %f65541, %f39035;
	// end inline asm
	// begin inline asm
	fma.rn.f32 %f39051, %f65532, %f65537, %f39047;
	// end inline asm
	// begin inline asm
	fma.rn.f32 %f39055, %f65536, %f65537, %f39043;
	// end inline asm
	// begin inline asm
	fma.rn.f32 %f39059, %f65540, %f65541, %f39055;
	// end inline asm
	// begin inline asm
	fma.rn.f32 %f39063, %f65536, %f65541, %f39051;
	// end inline asm
	// begin inline asm
	fma.rn.f32 %f39067, %f65532, %f65537, %f39063;
	// end inline asm
	// begin inline asm
	fma.rn.f32 %f39071, %f65536, %f65537, %f39059;
	// end inline asm
	// begin inline asm
	fma.rn.f32 %f39075, %f65540, %f65541, %f39071;
	// end inline asm
	// begin inline asm
	fma.rn.f32 %f39079, %f65536, %f65541, %f39067;
	// end inline asm
	// begin inline asm
	fma.rn.f32 %f39083, %f65532, %f65537, %f39079;
	// end inline asm
	// begin inline asm
	fma.rn.f32 %f39087, %f65536, %f65537, %f39075;
	// end inline asm
	// begin inline asm
	fma.rn.f32 %f39091, %f65540, %f65541, %f39087;
	// end inline asm
	// begin inline asm
	fma.rn.f32 %f39095, %f65536, %f65541, %f39083;
	// end inline asm
	// begin inline asm
	fma.rn.f32 %f39099, %f65532, %f65537, %f39095;
	// end inline asm
	// begin inline asm
	fma.rn.f32 %f39103, %f65536, %f65537, %f39091;
	// end inline asm
	// begin inline asm
	fma.rn.f32 %f39107, %f65540, %f65541, %f39103;
	// end inline asm
	// begin inline asm
	fma.rn.f32 %f39111, %f65536, %f65541, %f39099;
	// end inline asm
	// begin inline asm
	fma.rn.f32 %f39115, %f65532, %f65537, %f39111;
	// end inline asm
	// begin inline asm
	fma.rn.f32 %f39119, %f65536, %f65537, %f39107;
	// end inline asm
	// begin inline asm
	fma.rn.f32 %f39123, %f65540, %f65541, %f39119;
	// end inline asm
	// begin inline asm
	fma.rn.f32 %f39127, %f65536, %f65541, %f39115;
	// end inline asm
	// begin inline asm
	fma.rn.f32 %f39131, %f65532, %f65537, %f39127;
	// end inline asm
	// begin inline asm
	fma.rn.f32 %f39135, %f65536, %f65537, %f39123;
	// end inline asm
	// begin inline asm
	fma.rn.f32 %f39139, %f65540, %f65541, %f39135;
	// end inline asm
	// begin inline asm
	fma.rn.f32 %f39143, %f65536, %f65541, %f39131;
	// end inline asm
	// begin inline asm
	fma.rn.f32 %f39147, %f65532, %f65537, %f39143;
	// end inline asm
	// begin inline asm
	fma.rn.f32 %f39151, %f65536, %f65537, %f39139;
	// end inline asm
	// begin inline asm
	fma.rn.f32 %f39155, %f65540, %f65541, %f39151;
	// end inline asm
	// begin inline asm
	fma.rn.f32 %f39159, %f65536, %f65541, %f39147;
	// end inline asm
	// begin inline asm
	fma.rn.f32 %f39163, %f65532, %f65537, %f39159;
	// end inline asm
	// begin inline asm
	fma.rn.f32 %f39167, %f65536, %f65537, %f39155;
	// end inline asm
	// begin inline asm
	fma.rn.f32 %f39171, %f65540, %f65541, %f39167;
	// end inline asm
	// begin inline asm
	fma.rn.f32 %f39175, %f65536, %f65541, %f39163;
	// end inline asm
	// begin inline asm
	fma.rn.f32 %f39179, %f65532, %f65537, %f39175;
	// end inline asm
	// begin inline asm
	fma.rn.f32 %f39183, %f65536, %f65537, %f39171;
	// end inline asm
	// begin inline asm
	fma.rn.f32 %f39187, %f65540, %f65541, %f39183;
	// end inline asm
	// begin inline asm
	fma.rn.f32 %f39191, %f65536, %f65541, %f39179;
	// end inline asm
	// begin inline asm
	fma.rn.f32 %f39195, %f65532, %f65537, %f39191;
	// end inline asm
	// begin inline asm
	fma.rn.f32 %f39199, %f65536, %f65537, %f39187;
	// end inline asm
	// begin inline asm
	fma.rn.f32 %f39203, %f65540, %f65541, %f39199;
	// end inline asm
	// begin inline asm
	fma.rn.f32 %f39207, %f65536, %f65541, %f39195;
	// end inline asm
	// begin inline asm
	fma.rn.f32 %f39211, %f65532, %f65537, %f39207;
	// end inline asm
	// begin inline asm
	fma.rn.f32 %f39215, %f65536, %f65537, %f39203;
	// end inline asm
	// begin inline asm
	fma.rn.f32 %f39219, %f65540, %f65541, %f39215;
	// end inline asm
	// begin inline asm
	fma.rn.f32 %f39223, %f65536, %f65541, %f39211;
	// end inline asm
	// begin inline asm
	fma.rn.f32 %f39227, %f65532, %f65537, %f39223;
	// end inline asm
	// begin inline asm
	fma.rn.f32 %f39231, %f65536, %f65537, %f39219;
	// end inline asm
	// begin inline asm
	fma.rn.f32 %f39235, %f65540, %f65541, %f39231;
	// end inline asm
	// begin inline asm
	fma.rn.f32 %f39239, %f65536, %f65541, %f39227;
	// end inline asm
	// begin inline asm
	fma.rn.f32 %f39243, %f65532, %f65537, %f39239;
	// end inline asm
	// begin inline asm
	fma.rn.f32 %f39247, %f65536, %f65537, %f39235;
	// end inline asm
	// begin inline asm
	fma.rn.f32 %f39251, %f65540, %f65541, %f39247;
	// end inline asm
	// begin inline asm
	fma.rn.f32 %f39255, %f65536, %f65541, %f39243;
	// end inline asm
	// begin inline asm
	fma.rn.f32 %f39259, %f65532, %f65537, %f39255;
	// end inline asm
	// begin inline asm
	fma.rn.f32 %f39263, %f65536, %f65537, %f39251;
	// end inline asm
	// begin inline asm
	fma.rn.f32 %f39267, %f65540, %f65541, %f39263;
	// end inline asm
	// begin inline asm
	fma.rn.f32 %f39271, %f65536, %f65541, %f39259;
	// end inline asm
	// begin inline asm
	fma.rn.f32 %f39275, %f65532, %f65537, %f39271;
	// end inline asm
	// begin inline asm
	fma.rn.f32 %f39279, %f65536, %f65537, %f39267;
	// end inline asm
	// begin inline asm
	fma.rn.f32 %f39283, %f65540, %f65541, %f39279;
	// end inline asm
	// begin inline asm
	fma.rn.f32 %f39287, %f65536, %f65541, %f39275;
	// end inline asm
	// begin inline asm
	fma.rn.f32 %f39291, %f65532, %f65537, %f39287;
	// end inline asm
	// begin inline asm
	fma.rn.f32 %f39295, %f65536, %f65537, %f39283;
	// end inline asm
	// begin inline asm
	fma.rn.f32 %f39299, %f65540, %f65541, %f39295;
	// end inline asm
	// begin inline asm
	fma.rn.f32 %f39303, %f65536, %f65541, %f39291;
	// end inline asm
	// begin inline asm
	fma.rn.f32 %f39307, %f65532, %f65537, %f39303;
	// end inline asm
	// begin inline asm
	fma.rn.f32 %f39311, %f65536, %f65537, %f39299;
	// end inline asm
	// begin inline asm
	fma.rn.f32 %f39315, %f65540, %f65541, %f39311;
	// end inline asm
	// begin inline asm
	fma.rn.f32 %f39319, %f65536, %f65541, %f39307;
	// end inline asm
	// begin inline asm
	fma.rn.f32 %f39323, %f65532, %f65537, %f39319;
	// end inline asm
	// begin inline asm
	fma.rn.f32 %f39327, %f65536, %f65537, %f39315;
	// end inline asm
	// begin inline asm
	fma.rn.f32 %f39331, %f65540, %f65541, %f39327;
	// end inline asm
	// begin inline asm
	fma.rn.f32 %f39335, %f65536, %f65541, %f39323;
	// end inline asm
	// begin inline asm
	fma.rn.f32 %f39339, %f65532, %f65537, %f39335;
	// end inline asm
	// begin inline asm
	fma.rn.f32 %f39343, %f65536, %f65537, %f39331;
	// end inline asm
	// begin inline asm
	fma.rn.f32 %f39347, %f65540, %f65541, %f39343;
	// end inline asm
	// begin inline asm
	fma.rn.f32 %f39351, %f65536, %f65541, %f39339;
	// end inline asm
	// begin inline asm
	fma.rn.f32 %f39355, %f65532, %f65537, %f39351;
	// end inline asm
	// begin inline asm
	fma.rn.f32 %f39359, %f65536, %f65537, %f39347;
	// end inline asm
	// begin inline asm
	fma.rn.f32 %f39363, %f65540, %f65541, %f39359;
	// end inline asm
	// begin inline asm
	fma.rn.f32 %f39367, %f65536, %f65541, %f39355;
	// end inline asm
	// begin inline asm
	fma.rn.f32 %f39371, %f65532, %f65537, %f39367;
	// end inline asm
	// begin inline asm
	fma.rn.f32 %f39375, %f65536, %f65537, %f39363;
	// end inline asm
	// begin inline asm
	fma.rn.f32 %f39379, %f65540, %f65541, %f39375;
	// end inline asm
	// begin inline asm
	fma.rn.f32 %f39383, %f65536, %f65541, %f39371;
	// end inline asm
	// begin inline asm
	fma.rn.f32 %f39387, %f65532, %f65537, %f39383;
	// end inline asm
	// begin inline asm
	fma.rn.f32 %f39391, %f65536, %f65537, %f39379;
	// end inline asm
	// begin inline asm
	fma.rn.f32 %f39395, %f65540, %f65541, %f39391;
	// end inline asm
	// begin inline asm
	fma.rn.f32 %f39399, %f65536, %f65541, %f39387;
	// end inline asm
	// begin inline asm
	fma.rn.f32 %f39403, %f65532, %f65537, %f39399;
	// end inline asm
	// begin inline asm
	fma.rn.f32 %f39407, %f65536, %f65537, %f39395;
	// end inline asm
	// begin inline asm
	fma.rn.f32 %f39411, %f65540, %f65541, %f39407;
	// end inline asm
	// begin inline asm
	fma.rn.f32 %f39415, %f65536, %f65541, %f39403;
	// end inline asm
	// begin inline asm
	fma.rn.f32 %f39419, %f65532, %f65537, %f39415;
	// end inline asm
	// begin inline asm
	fma.rn.f32 %f39423, %f65536, %f65537, %f39411;
	// end inline asm
	// begin inline asm
	fma.rn.f32 %f39427, %f65540, %f65541, %f39423;
	// end inline asm
	// begin inline asm
	fma.rn.f32 %f39431, %f65536, %f65541, %f39419;
	// end inline asm
	// begin inline asm
	fma.rn.f32 %f39435, %f65532, %f65537, %f39431;
	// end inline asm
	// begin inline asm
	fma.rn.f32 %f39439, %f65536, %f65537, %f39427;
	// end inline asm
	// begin inline asm
	fma.rn.f32 %f39443, %f65540, %f65541, %f39439;
	// end inline asm
	// begin inline asm
	fma.rn.f32 %f39447, %f65536, %f65541, %f39435;
	// end inline asm
	// begin inline asm
	fma.rn.f32 %f39451, %f65532, %f65537, %f39447;
	// end inline asm
	// begin inline asm
	fma.rn.f32 %f39455, %f65536, %f65537, %f39443;
	// end inline asm
	// begin inline asm
	fma.rn.f32 %f39459, %f65540, %f65541, %f39455;
	// end inline asm
	// begin inline asm
	fma.rn.f32 %f39463, %f65536, %f65541, %f39451;
	// end inline asm
	// begin inline asm
	fma.rn.f32 %f39467, %f65532, %f65537, %f39463;
	// end inline asm
	// begin inline asm
	fma.rn.f32 %f39471, %f65536, %f65537, %f39459;
	// end inline asm
	// begin inline asm
	fma.rn.f32 %f39475, %f65540, %f65541, %f39471;
	// end inline asm
	// begin inline asm
	fma.rn.f32 %f39479, %f65536, %f65541, %f39467;
	// end inline asm
	// begin inline asm
	fma.rn.f32 %f39483, %f65532, %f65537, %f39479;
	// end inline asm
	// begin inline asm
	fma.rn.f32 %f39487, %f65536, %f65537, %f39475;
	// end inline asm
	// begin inline asm
	fma.rn.f32 %f39491, %f65540, %f65541, %f39487;
	// end inline asm
	// begin inline asm
	fma.rn.f32 %f39495, %f65536, %f65541, %f39483;
	// end inline asm
	// begin inline asm
	fma.rn.f32 %f39499, %f65532, %f65537, %f39495;
	// end inline asm
	// begin inline asm
	fma.rn.f32 %f39503, %f65536, %f65537, %f39491;
	// end inline asm
	// begin inline asm
	fma.rn.f32 %f39507, %f65540, %f65541, %f39503;
	// end inline asm
	// begin inline asm
	fma.rn.f32 %f39511, %f65536, %f65541, %f39499;
	// end inline asm
	// begin inline asm
	fma.rn.f32 %f39515, %f65532, %f65537, %f39511;
	// end inline asm
	// begin inline asm
	fma.rn.f32 %f39519, %f65536, %f65537, %f39507;
	// end inline asm
	// begin inline asm
	fma.rn.f32 %f39523, %f65540, %f65541, %f39519;
	// end inline asm
	// begin inline asm
	fma.rn.f32 %f39527, %f65536, %f65541, %f39515;
	// end inline asm
	// begin inline asm
	fma.rn.f32 %f39531, %f65532, %f65537, %f39527;
	// end inline asm
	// begin inline asm
	fma.rn.f32 %f39535, %f65536, %f65537, %f39523;
	// end inline asm
	// begin inline asm
	fma.rn.f32 %f39539, %f65540, %f65541, %f39535;
	// end inline asm
	// begin inline asm
	fma.rn.f32 %f39543, %f65536, %f65541, %f39531;
	// end inline asm
	// begin inline asm
	fma.rn.f32 %f39547, %f65532, %f65537, %f39543;
	// end inline asm
	// begin inline asm
	fma.rn.f32 %f39551, %f65536, %f65537, %f39539;
	// end inline asm
	// begin inline asm
	fma.rn.f32 %f39555, %f65540, %f65541, %f39551;
	// end inline asm
	// begin inline asm
	fma.rn.f32 %f39559, %f65536, %f65541, %f39547;
	// end inline asm
	// begin inline asm
	fma.rn.f32 %f39563, %f65532, %f65537, %f39559;
	// end inline asm
	// begin inline asm
	fma.rn.f32 %f39567, %f65536, %f65537, %f39555;
	// end inline asm
	// begin inline asm
	fma.rn.f32 %f39571, %f65540, %f65541, %f39567;
	// end inline asm
	// begin inline asm
	fma.rn.f32 %f39575, %f65536, %f65541, %f39563;
	// end inline asm
	// begin inline asm
	fma.rn.f32 %f39579, %f65532, %f65537, %f39575;
	// end inline asm
	// begin inline asm
	fma.rn.f32 %f39583, %f65536, %f65537, %f39571;
	// end inline asm
	// begin inline asm
	fma.rn.f32 %f39587, %f65540, %f65541, %f39583;
	// end inline asm
	// begin inline asm
	fma.rn.f32 %f39591, %f65536, %f65541, %f39579;
	// end inline asm
	// begin inline asm
	fma.rn.f32 %f39595, %f65532, %f65537, %f39591;
	// end inline asm
	// begin inline asm
	fma.rn.f32 %f39599, %f65536, %f65537, %f39587;
	// end inline asm
	// begin inline asm
	fma.rn.f32 %f39603, %f65540, %f65541, %f39599;
	// end inline asm
	// begin inline asm
	fma.rn.f32 %f39607, %f65536, %f65541, %f39595;
	// end inline asm
	// begin inline asm
	fma.rn.f32 %f39611, %f65532, %f65537, %f39607;
	// end inline asm
	// begin inline asm
	fma.rn.f32 %f39615, %f65536, %f65537, %f39603;
	// end inline asm
	// begin inline asm
	fma.rn.f32 %f39619, %f65540, %f65541, %f39615;
	// end inline asm
	// begin inline asm
	fma.rn.f32 %f39623, %f65536, %f65541, %f39611;
	// end inline asm
	// begin inline asm
	fma.rn.f32 %f39627, %f65532, %f65537, %f39623;
	// end inline asm
	// begin inline asm
	fma.rn.f32 %f39631, %f65536, %f65537, %f39619;
	// end inline asm
	// begin inline asm
	fma.rn.f32 %f39635, %f65540, %f65541, %f39631;
	// end inline asm
	// begin inline asm
	fma.rn.f32 %f39639, %f65536, %f65541, %f39627;
	// end inline asm
	// begin inline asm
	fma.rn.f32 %f39643, %f65532, %f65537, %f39639;
	// end inline asm
	// begin inline asm
	fma.rn.f32 %f39647, %f65536, %f65537, %f39635;
	// end inline asm
	// begin inline asm
	fma.rn.f32 %f39651, %f65540, %f65541, %f39647;
	// end inline asm
	// begin inline asm
	fma.rn.f32 %f39655, %f65536, %f65541, %f39643;
	// end inline asm
	// begin inline asm
	fma.rn.f32 %f39659, %f65532, %f65537, %f39655;
	// end inline asm
	// begin inline asm
	fma.rn.f32 %f39663, %f65536, %f65537, %f39651;
	// end inline asm
	// begin inline asm
	fma.rn.f32 %f39667, %f65540, %f65541, %f39663;
	// end inline asm
	// begin inline asm
	fma.rn.f32 %f39671, %f65536, %f65541, %f39659;
	// end inline asm
	// begin inline asm
	fma.rn.f32 %f39675, %f65532, %f65537, %f39671;
	// end inline asm
	// begin inline asm
	fma.rn.f32 %f39679, %f65536, %f65537, %f39667;
	// end inline asm
	// begin inline asm
	fma.rn.f32 %f39683, %f65540, %f65541, %f39679;
	// end inline asm
	// begin inline asm
	fma.rn.f32 %f39687, %f65536, %f65541, %f39675;
	// end inline asm
	// begin inline asm
	fma.rn.f32 %f39691, %f65532, %f65537, %f39687;
	// end inline asm
	// begin inline asm
	fma.rn.f32 %f39695, %f65536, %f65537, %f39683;
	// end inline asm
	// begin inline asm
	fma.rn.f32 %f39699, %f65540, %f65541, %f39695;
	// end inline asm
	// begin inline asm
	fma.rn.f32 %f39703, %f65536, %f65541, %f39691;
	// end inline asm
	// begin inline asm
	fma.rn.f32 %f39707, %f65532, %f65537, %f39703;
	// end inline asm
	// begin inline asm
	fma.rn.f32 %f39711, %f65536, %f65537, %f39699;
	// end inline asm
	// begin inline asm
	fma.rn.f32 %f39715, %f65540, %f65541, %f39711;
	// end inline asm
	// begin inline asm
	fma.rn.f32 %f39719, %f65536, %f65541, %f39707;
	// end inline asm
	// begin inline asm
	fma.rn.f32 %f39723, %f65532, %f65537, %f39719;
	// end inline asm
	// begin inline asm
	fma.rn.f32 %f39727, %f65536, %f65537, %f39715;
	// end inline asm
	// begin inline asm
	fma.rn.f32 %f39731, %f65540, %f65541, %f39727;
	// end inline asm
	// begin inline asm
	fma.rn.f32 %f39735, %f65536, %f65541, %f39723;
	// end inline asm
	// begin inline asm
	fma.rn.f32 %f39739, %f65532, %f65537, %f39735;
	// end inline asm
	// begin inline asm
	fma.rn.f32 %f39743, %f65536, %f65537, %f39731;
	// end inline asm
	// begin inline asm
	fma.rn.f32 %f39747, %f65540, %f65541, %f39743;
	// end inline asm
	// begin inline asm
	fma.rn.f32 %f39751, %f65536, %f65541, %f39739;
	// end inline asm
	// begin inline asm
	fma.rn.f32 %f39755, %f65532, %f65537, %f39751;
	// end inline asm
	// begin inline asm
	fma.rn.f32 %f39759, %f65536, %f65537, %f39747;
	// end inline asm
	// begin inline asm
	fma.rn.f32 %f39763, %f65540, %f65541, %f39759;
	// end inline asm
	// begin inline asm
	fma.rn.f32 %f39767, %f65536, %f65541, %f39755;
	// end inline asm
	// begin inline asm
	fma.rn.f32 %f39771, %f65532, %f65537, %f39767;
	// end inline asm
	// begin inline asm
	fma.rn.f32 %f39775, %f65536, %f65537, %f39763;
	// end inline asm
	// begin inline asm
	fma.rn.f32 %f39779, %f65540, %f65541, %f39775;
	// end inline asm
	// begin inline asm
	fma.rn.f32 %f39783, %f65536, %f65541, %f39771;
	// end inline asm
	// begin inline asm
	fma.rn.f32 %f39787, %f65532, %f65537, %f39783;
	// end inline asm
	// begin inline asm
	fma.rn.f32 %f39791, %f65536, %f65537, %f39779;
	// end inline asm
	// begin inline asm
	fma.rn.f32 %f39795, %f65540, %f65541, %f39791;
	// end inline asm
	// begin inline asm
	fma.rn.f32 %f39799, %f65536, %f65541, %f39787;
	// end inline asm
	// begin inline asm
	fma.rn.f32 %f39803, %f65532, %f65537, %f39799;
	// end inline asm
	// begin inline asm
	fma.rn.f32 %f39807, %f65536, %f65537, %f39795;
	// end inline asm
	// begin inline asm
	fma.rn.f32 %f39811, %f65540, %f65541, %f39807;
	// end inline asm
	// begin inline asm
	fma.rn.f32 %f39815, %f65536, %f65541, %f39803;
	// end inline asm
	// begin inline asm
	fma.rn.f32 %f39819, %f65532, %f65537, %f39815;
	// end inline asm
	// begin inline asm
	fma.rn.f32 %f39823, %f65536, %f65537, %f39811;
	// end inline asm
	// begin inline asm
	fma.rn.f32 %f39827, %f65540, %f65541, %f39823;
	// end inline asm
	// begin inline asm
	fma.rn.f32 %f39831, %f65536, %f65541, %f39819;
	// end inline asm
	// begin inline asm
	fma.rn.f32 %f39835, %f65532, %f65537, %f39831;
	// end inline asm
	// begin inline asm
	fma.rn.f32 %f39839, %f65536, %f65537, %f39827;
	// end inline asm
	// begin inline asm
	fma.rn.f32 %f39843, %f65540, %f65541, %f39839;
	// end inline asm
	// begin inline asm
	fma.rn.f32 %f39847, %f65536, %f65541, %f39835;
	// end inline asm
	// begin inline asm
	fma.rn.f32 %f39851, %f65532, %f65537, %f39847;
	// end inline asm
	// begin inline asm
	fma.rn.f32 %f39855, %f65536, %f65537, %f39843;
	// end inline asm
	// begin inline asm
	fma.rn.f32 %f39859, %f65540, %f65541, %f39855;
	// end inline asm
	// begin inline asm
	fma.rn.f32 %f39863, %f65536, %f65541, %f39851;
	// end inline asm
	// begin inline asm
	fma.rn.f32 %f39867, %f65532, %f65537, %f39863;
	// end inline asm
	// begin inline asm
	fma.rn.f32 %f39871, %f65536, %f65537, %f39859;
	// end inline asm
	// begin inline asm
	fma.rn.f32 %f39875, %f65540, %f65541, %f39871;
	// end inline asm
	// begin inline asm
	fma.rn.f32 %f39879, %f65536, %f65541, %f39867;
	// end inline asm
	// begin inline asm
	fma.rn.f32 %f39883, %f65532, %f65537, %f39879;
	// end inline asm
	// begin inline asm
	fma.rn.f32 %f39887, %f65536, %f65537, %f39875;
	// end inline asm
	// begin inline asm
	fma.rn.f32 %f39891, %f65540, %f65541, %f39887;
	// end inline asm
	// begin inline asm
	fma.rn.f32 %f39895, %f65536, %f65541, %f39883;
	// end inline asm
	// begin inline asm
	fma.rn.f32 %f39899, %f65532, %f65537, %f39895;
	// end inline asm
	// begin inline asm
	fma.rn.f32 %f39903, %f65536, %f65537, %f39891;
	// end inline asm
	// begin inline asm
	fma.rn.f32 %f39907, %f65540, %f65541, %f39903;
	// end inline asm
	// begin inline asm
	fma.rn.f32 %f39911, %f65536, %f65541, %f39899;
	// end inline asm
	// begin inline asm
	fma.rn.f32 %f39915, %f65532, %f65537, %f39911;
	// end inline asm
	// begin inline asm
	fma.rn.f32 %f39919, %f65536, %f65537, %f39907;
	// end inline asm
	// begin inline asm
	fma.rn.f32 %f39923, %f65540, %f65541, %f39919;
	// end inline asm
	// begin inline asm
	fma.rn.f32 %f39927, %f65536, %f65541, %f39915;
	// end inline asm
	// begin inline asm
	fma.rn.f32 %f39931, %f65532, %f65537, %f39927;
	// end inline asm
	// begin inline asm
	fma.rn.f32 %f39935, %f65536, %f65537, %f39923;
	// end inline asm
	// begin inline asm
	fma.rn.f32 %f39939, %f65540, %f65541, %f39935;
	// end inline asm
	// begin inline asm
	fma.rn.f32 %f39943, %f65536, %f65541, %f39931;
	// end inline asm
	// begin inline asm
	fma.rn.f32 %f39947, %f65532, %f65537, %f39943;
	// end inline asm
	// begin inline asm
	fma.rn.f32 %f39951, %f65536, %f65537, %f39939;
	// end inline asm
	// begin inline asm
	fma.rn.f32 %f39955, %f65540, %f65541, %f39951;
	// end inline asm
	// begin inline asm
	fma.rn.f32 %f39959, %f65536, %f65541, %f39947;
	// end inline asm
	// begin inline asm
	fma.rn.f32 %f39963, %f65532, %f65537, %f39959;
	// end inline asm
	// begin inline asm
	fma.rn.f32 %f39967, %f65536, %f65537, %f39955;
	// end inline asm
	// begin inline asm
	fma.rn.f32 %f39971, %f65540, %f65541, %f39967;
	// end inline asm
	// begin inline asm
	fma.rn.f32 %f39975, %f65536, %f65541, %f39963;
	// end inline asm
	// begin inline asm
	fma.rn.f32 %f39979, %f65532, %f65537, %f39975;
	// end inline asm
	// begin inline asm
	fma.rn.f32 %f39983, %f65536, %f65537, %f39971;
	// end inline asm
	// begin inline asm
	fma.rn.f32 %f39987, %f65540, %f65541, %f39983;
	// end inline asm
	// begin inline asm
	fma.rn.f32 %f39991, %f65536, %f65541, %f39979;
	// end inline asm
	// begin inline asm
	fma.rn.f32 %f39995, %f65532, %f65537, %f39991;
	// end inline asm
	// begin inline asm
	fma.rn.f32 %f39999, %f65536, %f65537, %f39987;
	// end inline asm
	// begin inline asm
	fma.rn.f32 %f40003, %f65540, %f65541, %f39999;
	// end inline asm
	// begin inline asm
	fma.rn.f32 %f40007, %f65536, %f65541, %f39995;
	// end inline asm
	// begin inline asm
	fma.rn.f32 %f40011, %f65532, %f65537, %f40007;
	// end inline asm
	// begin inline asm
	fma.rn.f32 %f40015, %f65536, %f65537, %f40003;
	// end inline asm
	// begin inline asm
	fma.rn.f32 %f40019, %f65540, %f65541, %f40015;
	// end inline asm
	// begin inline asm
	fma.rn.f32 %f40023, %f65536, %f65541, %f40011;
	// end inline asm
	// begin inline asm
	fma.rn.f32 %f40027, %f65532, %f65537, %f40023;
	// end inline asm
	// begin inline asm
	fma.rn.f32 %f40031, %f65536, %f65537, %f40019;
	// end inline asm
	// begin inline asm
	fma.rn.f32 %f40035, %f65540, %f65541, %f40031;
	// end inline asm
	// begin inline asm
	fma.rn.f32 %f40039, %f65536, %f65541, %f40027;
	// end inline asm
	// begin inline asm
	fma.rn.f32 %f40043, %f65532, %f65537, %f40039;
	// end inline asm
	// begin inline asm
	fma.rn.f32 %f40047, %f65536, %f65537, %f40035;
	// end inline asm
	// begin inline asm
	fma.rn.f32 %f40051, %f65540, %f65541, %f40047;
	// end inline asm
	// begin inline asm
	fma.rn.f32 %f40055, %f65536, %f65541, %f40043;
	// end inline asm
	// begin inline asm
	fma.rn.f32 %f40059, %f65532, %f65537, %f40055;
	// end inline asm
	// begin inline asm
	fma.rn.f32 %f40063, %f65536, %f65537, %f40051;
	// end inline asm
	// begin inline asm
	fma.rn.f32 %f40067, %f65540, %f65541, %f40063;
	// end inline asm
	// begin inline asm
	fma.rn.f32 %f40071, %f65536, %f65541, %f40059;
	// end inline asm
	// begin inline asm
	fma.rn.f32 %f40075, %f65532, %f65537, %f40071;
	// end inline asm
	// begin inline asm
	fma.rn.f32 %f40079, %f65536, %f65537, %f40067;
	// end inline asm
	// begin inline asm
	fma.rn.f32 %f40083, %f65540, %f65541, %f40079;
	// end inline asm
	// begin inline asm
	fma.rn.f32 %f40087, %f65536, %f65541, %f40075;
	// end inline asm
	// begin inline asm
	fma.rn.f32 %f40091, %f65532, %f65537, %f40087;
	// end inline asm
	// begin inline asm
	fma.rn.f32 %f40095, %f65536, %f65537, %f40083;
	// end inline asm
	// begin inline asm
	fma.rn.f32 %f40099, %f65540, %f65541, %f40095;
	// end inline asm
	// begin inline asm
	fma.rn.f32 %f40103, %f65536, %f65541, %f40091;
	// end inline asm
	// begin inline asm
	fma.rn.f32 %f40107, %f65532, %f65537, %f40103;
	// end inline asm
	// begin inline asm
	fma.rn.f32 %f40111, %f65536, %f65537, %f40099;
	// end inline asm
	// begin inline asm
	fma.rn.f32 %f40115, %f65540, %f65541, %f40111;
	// end inline asm
	// begin inline asm
	fma.rn.f32 %f40119, %f65536, %f65541, %f40107;
	// end inline asm
	// begin inline asm
	fma.rn.f32 %f40123, %f65532, %f65537, %f40119;
	// end inline asm
	// begin inline asm
	fma.rn.f32 %f40127, %f65536, %f65537, %f40115;
	// end inline asm
	// begin inline asm
	fma.rn.f32 %f40131, %f65540, %f65541, %f40127;
	// end inline asm
	// begin inline asm
	fma.rn.f32 %f40135, %f65536, %f65541, %f40123;
	// end inline asm
	// begin inline asm
	fma.rn.f32 %f40139, %f65532, %f65537, %f40135;
	// end inline asm
	// begin inline asm
	fma.rn.f32 %f40143, %f65536, %f65537, %f40131;
	// end inline asm
	// begin inline asm
	fma.rn.f32 %f40147, %f65540, %f65541, %f40143;
	// end inline asm
	// begin inline asm
	fma.rn.f32 %f40151, %f65536, %f65541, %f40139;
	// end inline asm
	// begin inline asm
	fma.rn.f32 %f40155, %f65532, %f65537, %f40151;
	// end inline asm
	// begin inline asm
	fma.rn.f32 %f40159, %f65536, %f65537, %f40147;
	// end inline asm
	// begin inline asm
	fma.rn.f32 %f40163, %f65540, %f65541, %f40159;
	// end inline asm
	// begin inline asm
	fma.rn.f32 %f40167, %f65536, %f65541, %f40155;
	// end inline asm
	// begin inline asm
	fma.rn.f32 %f40171, %f65532, %f65537, %f40167;
	// end inline asm
	// begin inline asm
	fma.rn.f32 %f40175, %f65536, %f65537, %f40163;
	// end inline asm
	// begin inline asm
	fma.rn.f32 %f40179, %f65540, %f65541, %f40175;
	// end inline asm
	// begin inline asm
	fma.rn.f32 %f40183, %f65536, %f65541, %f40171;
	// end inline asm
	// begin inline asm
	fma.rn.f32 %f40187, %f65532, %f65537, %f40183;
	// end inline asm
	// begin inline asm
	fma.rn.f32 %f40191, %f65536, %f65537, %f40179;
	// end inline asm
	// begin inline asm
	fma.rn.f32 %f40195, %f65540, %f65541, %f40191;
	// end inline asm
	// begin inline asm
	fma.rn.f32 %f40199, %f65536, %f65541, %f40187;
	// end inline asm
	// begin inline asm
	fma.rn.f32 %f40203, %f65532, %f65537, %f40199;
	// end inline asm
	// begin inline asm
	fma.rn.f32 %f40207, %f65536, %f65537, %f40195;
	// end inline asm
	// begin inline asm
	fma.rn.f32 %f40211, %f65540, %f65541, %f40207;
	// end inline asm
	// begin inline asm
	fma.rn.f32 %f40215, %f65536, %f65541, %f40203;
	// end inline asm
	// begin inline asm
	fma.rn.f32 %f40219, %f65532, %f65537, %f40215;
	// end inline asm
	// begin inline asm
	fma.rn.f32 %f40223, %f65536, %f65537, %f40211;
	// end inline asm
	// begin inline asm
	fma.rn.f32 %f40227, %f65540, %f65541, %f40223;
	// end inline asm
	// begin inline asm
	fma.rn.f32 %f40231, %f65536, %f65541, %f40219;
	// end inline asm
	// begin inline asm
	fma.rn.f32 %f40235, %f65532, %f65537, %f40231;
	// end inline asm
	// begin inline asm
	fma.rn.f32 %f40239, %f65536, %f65537, %f40227;
	// end inline asm
	// begin inline asm
	fma.rn.f32 %f40243, %f65540, %f65541, %f40239;
	// end inline asm
	// begin inline asm
	fma.rn.f32 %f40247, %f65536, %f65541, %f40235;
	// end inline asm
	// begin inline asm
	fma.rn.f32 %f40251, %f65532, %f65537, %f40247;
	// end inline asm
	// begin inline asm
	fma.rn.f32 %f40255, %f65536, %f65537, %f40243;
	// end inline asm
	// begin inline asm
	fma.rn.f32 %f40259, %f65540, %f65541, %f40255;
	// end inline asm
	// begin inline asm
	fma.rn.f32 %f40263, %f65536, %f65541, %f40251;
	// end inline asm
	// begin inline asm
	fma.rn.f32 %f40267, %f65532, %f65537, %f40263;
	// end inline asm
	// begin inline asm
	fma.rn.f32 %f40271, %f65536, %f65537, %f40259;
	// end inline asm
	// begin inline asm
	fma.rn.f32 %f40275, %f65540, %f65541, %f40271;
	// end inline asm
	// begin inline asm
	fma.rn.f32 %f40279, %f65536, %f65541, %f40267;
	// end inline asm
	// begin inline asm
	fma.rn.f32 %f40283, %f65532, %f65537, %f40279;
	// end inline asm
	// begin inline asm
	fma.rn.f32 %f40287, %f65536, %f65537, %f40275;
	// end inline asm
	// begin inline asm
	fma.rn.f32 %f40291, %f65540, %f65541, %f40287;
	// end inline asm
	// begin inline asm
	fma.rn.f32 %f40295, %f65536, %f65541, %f40283;
	// end inline asm
	// begin inline asm
	fma.rn.f32 %f40299, %f65532, %f65537, %f40295;
	// end inline asm
	// begin inline asm
	fma.rn.f32 %f40303, %f65536, %f65537, %f40291;
	// end inline asm
	// begin inline asm
	fma.rn.f32 %f40307, %f65540, %f65541, %f40303;
	// end inline asm
	// begin inline asm
	fma.rn.f32 %f40311, %f65536, %f65541, %f40299;
	// end inline asm
	// begin inline asm
	fma.rn.f32 %f40315, %f65532, %f65537, %f40311;
	// end inline asm
	// begin inline asm
	fma.rn.f32 %f40319, %f65536, %f65537, %f40307;
	// end inline asm
	// begin inline asm
	fma.rn.f32 %f40323, %f65540, %f65541, %f40319;
	// end inline asm
	// begin inline asm
	fma.rn.f32 %f40327, %f65536, %f65541, %f40315;
	// end inline asm
	// begin inline asm
	fma.rn.f32 %f40331, %f65532, %f65537, %f40327;
	// end inline asm
	// begin inline asm
	fma.rn.f32 %f40335, %f65536, %f65537, %f40323;
	// end inline asm
	// begin inline asm
	fma.rn.f32 %f40339, %f65540, %f65541, %f40335;
	// end inline asm
	// begin inline asm
	fma.rn.f32 %f40343, %f65536, %f65541, %f40331;
	// end inline asm
	// begin inline asm
	fma.rn.f32 %f40347, %f65532, %f65537, %f40343;
	// end inline asm
	// begin inline asm
	fma.rn.f32 %f40351, %f65536, %f65537, %f40339;
	// end inline asm
	// begin inline asm
	fma.rn.f32 %f40355, %f65540, %f65541, %f40351;
	// end inline asm
	// begin inline asm
	fma.rn.f32 %f40359, %f65536, %f65541, %f40347;
	// end inline asm
	// begin inline asm
	fma.rn.f32 %f40363, %f65532, %f65537, %f40359;
	// end inline asm
	// begin inline asm
	fma.rn.f32 %f40367, %f65536, %f65537, %f40355;
	// end inline asm
	// begin inline asm
	fma.rn.f32 %f40371, %f65540, %f65541, %f40367;
	// end inline asm
	// begin inline asm
	fma.rn.f32 %f40375, %f65536, %f65541, %f40363;
	// end inline asm
	// begin inline asm
	fma.rn.f32 %f40379, %f65532, %f65537, %f40375;
	// end inline asm
	// begin inline asm
	fma.rn.f32 %f40383, %f65536, %f65537, %f40371;
	// end inline asm
	// begin inline asm
	fma.rn.f32 %f40387, %f65540, %f65541, %f40383;
	// end inline asm
	// begin inline asm
	fma.rn.f32 %f40391, %f65536, %f65541, %f40379;
	// end inline asm
	// begin inline asm
	fma.rn.f32 %f40395, %f65532, %f65537, %f40391;
	// end inline asm
	// begin inline asm
	fma.rn.f32 %f40399, %f65536, %f65537, %f40387;
	// end inline asm
	// begin inline asm
	fma.rn.f32 %f40403, %f65540, %f65541, %f40399;
	// end inline asm
	// begin inline asm
	fma.rn.f32 %f40407, %f65536, %f65541, %f40395;
	// end inline asm
	// begin inline asm
	fma.rn.f32 %f40411, %f65532, %f65537, %f40407;
	// end inline asm
	// begin inline asm
	fma.rn.f32 %f40415, %f65536, %f65537, %f40403;
	// end inline asm
	// begin inline asm
	fma.rn.f32 %f40419, %f65540, %f65541, %f40415;
	// end inline asm
	// begin inline asm
	fma.rn.f32 %f40423, %f65536, %f65541, %f40411;
	// end inline asm
	// begin inline asm
	fma.rn.f32 %f40427, %f65532, %f65537, %f40423;
	// end inline asm
	// begin inline asm
	fma.rn.f32 %f40431, %f65536, %f65537, %f40419;
	// end inline asm
	// begin inline asm
	fma.rn.f32 %f40435, %f65540, %f65541, %f40431;
	// end inline asm
	// begin inline asm
	fma.rn.f32 %f40439, %f65536, %f65541, %f40427;
	// end inline asm
	// begin inline asm
	fma.rn.f32 %f40443, %f65532, %f65537, %f40439;
	// end inline asm
	// begin inline asm
	fma.rn.f32 %f40447, %f65536, %f65537, %f40435;
	// end inline asm
	// begin inline asm
	fma.rn.f32 %f40451, %f65540, %f65541, %f40447;
	// end inline asm
	// begin inline asm
	fma.rn.f32 %f40455, %f65536, %f65541, %f40443;
	// end inline asm
	// begin inline asm
	fma.rn.f32 %f40459, %f65532, %f65537, %f40455;
	// end inline asm
	// begin inline asm
	fma.rn.f32 %f40463, %f65536, %f65537, %f40451;
	// end inline asm
	// begin inline asm
	fma.rn.f32 %f40467, %f65540, %f65541, %f40463;
	// end inline asm
	// begin inline asm
	fma.rn.f32 %f40471, %f65536, %f65541, %f40459;
	// end inline asm
	// begin inline asm
	fma.rn.f32 %f40475, %f65532, %f65537, %f40471;
	// end inline asm
	// begin inline asm
	fma.rn.f32 %f40479, %f65536, %f65537, %f40467;
	// end inline asm
	// begin inline asm
	fma.rn.f32 %f40483, %f65540, %f65541, %f40479;
	// end inline asm
	// begin inline asm
	fma.rn.f32 %f40487, %f65536, %f65541, %f40475;
	// end inline asm
	// begin inline asm
	fma.rn.f32 %f40491, %f65532, %f65537, %f40487;
	// end inline asm
	// begin inline asm
	fma.rn.f32 %f40495, %f65536, %f65537, %f40483;
	// end inline asm
	// begin inline asm
	fma.rn.f32 %f40499, %f65540, %f65541, %f40495;
	// end inline asm
	// begin inline asm
	fma.rn.f32 %f40503, %f65536, %f65541, %f40491;
	// end inline asm
	// begin inline asm
	fma.rn.f32 %f40507, %f65532, %f65537, %f40503;
	// end inline asm
	// begin inline asm
	fma.rn.f32 %f40511, %f65536, %f65537, %f40499;
	// end inline asm
	// begin inline asm
	fma.rn.f32 %f40515, %f65540, %f65541, %f40511;
	// end inline asm
	// begin inline asm
	fma.rn.f32 %f40519, %f65536, %f65541, %f40507;
	// end inline asm
	// begin inline asm
	fma.rn.f32 %f40523, %f65532, %f65537, %f40519;
	// end inline asm
	// begin inline asm
	fma.rn.f32 %f40527, %f65536, %f65537, %f40515;
	// end inline asm
	// begin inline asm
	fma.rn.f32 %f40531, %f65540, %f65541, %f40527;
	// end inline asm
	// begin inline asm
	fma.rn.f32 %f40535, %f65536, %f65541, %f40523;
	// end inline asm
	// begin inline asm
	fma.rn.f32 %f40539, %f65532, %f65537, %f40535;
	// end inline asm
	// begin inline asm
	fma.rn.f32 %f40543, %f65536, %f65537, %f40531;
	// end inline asm
	// begin inline asm
	fma.rn.f32 %f40547, %f65540, %f65541, %f40543;
	// end inline asm
	// begin inline asm
	fma.rn.f32 %f40551, %f65536, %f65541, %f40539;
	// end inline asm
	// begin inline asm
	fma.rn.f32 %f40555, %f65532, %f65537, %f40551;
	// end inline asm
	// begin inline asm
	fma.rn.f32 %f40559, %f65536, %f65537, %f40547;
	// end inline asm
	// begin inline asm
	fma.rn.f32 %f40563, %f65540, %f65541, %f40559;
	// end inline asm
	// begin inline asm
	fma.rn.f32 %f40567, %f65536, %f65541, %f40555;
	// end inline asm
	// begin inline asm
	fma.rn.f32 %f40571, %f65532, %f65537, %f40567;
	// end inline asm
	// begin inline asm
	fma.rn.f32 %f40575, %f65536, %f65537, %f40563;
	// end inline asm
	// begin inline asm
	fma.rn.f32 %f40579, %f65540, %f65541, %f40575;
	// end inline asm
	// begin inline asm
	fma.rn.f32 %f40583, %f65536, %f65541, %f40571;
	// end inline asm
	// begin inline asm
	fma.rn.f32 %f40587, %f65532, %f65537, %f40583;
	// end inline asm
	// begin inline asm
	fma.rn.f32 %f40591, %f65536, %f65537, %f40579;
	// end inline asm
	// begin inline asm
	fma.rn.f32 %f40595, %f65540, %f65541, %f40591;
	// end inline asm
	// begin inline asm
	fma.rn.f32 %f40599, %f65536, %f65541, %f40587;
	// end inline asm
	// begin inline asm
	fma.rn.f32 %f40603, %f65532, %f65537, %f40599;
	// end inline asm
	// begin inline asm
	fma.rn.f32 %f40607, %f65536, %f65537, %f40595;
	// end inline asm
	// begin inline asm
	fma.rn.f32 %f40611, %f65540, %f65541, %f40607;
	// end inline asm
	// begin inline asm
	fma.rn.f32 %f40615, %f65536, %f65541, %f40603;
	// end inline asm
	// begin inline asm
	fma.rn.f32 %f40619, %f65532, %f65537, %f40615;
	// end inline asm
	// begin inline asm
	fma.rn.f32 %f40623, %f65536, %f65537, %f40611;
	// end inline asm
	// begin inline asm
	fma.rn.f32 %f40627, %f65540, %f65541, %f40623;
	// end inline asm
	// begin inline asm
	fma.rn.f32 %f40631, %f65536, %f65541, %f40619;
	// end inline asm
	// begin inline asm
	fma.rn.f32 %f40635, %f65532, %f65537, %f40631;
	// end inline asm
	// begin inline asm
	fma.rn.f32 %f40639, %f65536, %f65537, %f40627;
	// end inline asm
	// begin inline asm
	fma.rn.f32 %f40643, %f65540, %f65541, %f40639;
	// end inline asm
	// begin inline asm
	fma.rn.f32 %f40647, %f65536, %f65541, %f40635;
	// end inline asm
	// begin inline asm
	fma.rn.f32 %f40651, %f65532, %f65537, %f40647;
	// end inline asm
	// begin inline asm
	fma.rn.f32 %f40655, %f65536, %f65537, %f40643;
	// end inline asm
	// begin inline asm
	fma.rn.f32 %f40659, %f65540, %f65541, %f40655;
	// end inline asm
	// begin inline asm
	fma.rn.f32 %f40663, %f65536, %f65541, %f40651;
	// end inline asm
	// begin inline asm
	fma.rn.f32 %f40667, %f65532, %f65537, %f40663;
	// end inline asm
	// begin inline asm
	fma.rn.f32 %f40671, %f65536, %f65537, %f40659;
	// end inline asm
	// begin inline asm
	fma.rn.f32 %f40675, %f65540, %f65541, %f40671;
	// end inline asm
	// begin inline asm
	fma.rn.f32 %f40679, %f65536, %f65541, %f40667;
	// end inline asm
	// begin inline asm
	fma.rn.f32 %f40683, %f65532, %f65537, %f40679;
	// end inline asm
	// begin inline asm
	fma.rn.f32 %f40687, %f65536, %f65537, %f40675;
	// end inline asm
	// begin inline asm
	fma.rn.f32 %f40691, %f65540, %f65541, %f40687;
	// end inline asm
	// begin inline asm
	fma.rn.f32 %f40695, %f65536, %f65541, %f40683;
	// end inline asm
	// begin inline asm
	fma.rn.f32 %f40699, %f65532, %f65537, %f40695;
	// end inline asm
	// begin inline asm
	fma.rn.f32 %f40703, %f65536, %f65537, %f40691;
	// end inline asm
	// begin inline asm
	fma.rn.f32 %f40707, %f65540, %f65541, %f40703;
	// end inline asm
	// begin inline asm
	fma.rn.f32 %f40711, %f65536, %f65541, %f40699;
	// end inline asm
	// begin inline asm
	fma.rn.f32 %f40715, %f65532, %f65537, %f40711;
	// end inline asm
	// begin inline asm
	fma.rn.f32 %f40719, %f65536, %f65537, %f40707;
	// end inline asm
	// begin inline asm
	fma.rn.f32 %f40723, %f65540, %f65541, %f40719;
	// end inline asm
	// begin inline asm
	fma.rn.f32 %f40727, %f65536, %f65541, %f40715;
	// end inline asm
	// begin inline asm
	fma.rn.f32 %f40731, %f65532, %f65537, %f40727;
	// end inline asm
	// begin inline asm
	fma.rn.f32 %f40735, %f65536, %f65537, %f40723;
	// end inline asm
	// begin inline asm
	fma.rn.f32 %f40739, %f65540, %f65541, %f40735;
	// end inline asm
	// begin inline asm
	fma.rn.f32 %f40743, %f65536, %f65541, %f40731;
	// end inline asm
	// begin inline asm
	fma.rn.f32 %f40747, %f65532, %f65537, %f40743;
	// end inline asm
	// begin inline asm
	fma.rn.f32 %f40751, %f65536, %f65537, %f40739;
	// end inline asm
	// begin inline asm
	fma.rn.f32 %f40755, %f65540, %f65541, %f40751;
	// end inline asm
	// begin inline asm
	fma.rn.f32 %f40759, %f65536, %f65541, %f40747;
	// end inline asm
	// begin inline asm
	fma.rn.f32 %f40763, %f65532, %f65537, %f40759;
	// end inline asm
	// begin inline asm
	fma.rn.f32 %f40767, %f65536, %f65537, %f40755;
	// end inline asm
	// begin inline asm
	fma.rn.f32 %f40771, %f65540, %f65541, %f40767;
	// end inline asm
	// begin inline asm
	fma.rn.f32 %f40775, %f65536, %f65541, %f40763;
	// end inline asm
	// begin inline asm
	fma.rn.f32 %f40779, %f65532, %f65537, %f40775;
	// end inline asm
	// begin inline asm
	fma.rn.f32 %f40783, %f65536, %f65537, %f40771;
	// end inline asm
	// begin inline asm
	fma.rn.f32 %f40787, %f65540, %f65541, %f40783;
	// end inline asm
	// begin inline asm
	fma.rn.f32 %f40791, %f65536, %f65541, %f40779;
	// end inline asm
	// begin inline asm
	fma.rn.f32 %f40795, %f65532, %f65537, %f40791;
	// end inline asm
	// begin inline asm
	fma.rn.f32 %f40799, %f65536, %f65537, %f40787;
	// end inline asm
	// begin inline asm
	fma.rn.f32 %f40803, %f65540, %f65541, %f40799;
	// end inline asm
	// begin inline asm
	fma.rn.f32 %f40807, %f65536, %f65541, %f40795;
	// end inline asm
	// begin inline asm
	fma.rn.f32 %f40811, %f65532, %f65537, %f40807;
	// end inline asm
	// begin inline asm
	fma.rn.f32 %f40815, %f65536, %f65537, %f40803;
	// end inline asm
	// begin inline asm
	fma.rn.f32 %f40819, %f65540, %f65541, %f40815;
	// end inline asm
	// begin inline asm
	fma.rn.f32 %f40823, %f65536, %f65541, %f40811;
	// end inline asm
	// begin inline asm
	fma.rn.f32 %f40827, %f65532, %f65537, %f40823;
	// end inline asm
	// begin inline asm
	fma.rn.f32 %f40831, %f65536, %f65537, %f40819;
	// end inline asm
	// begin inline asm
	fma.rn.f32 %f40835, %f65540, %f65541, %f40831;
	// end inline asm
	// begin inline asm
	fma.rn.f32 %f40839, %f65536, %f65541, %f40827;
	// end inline asm
	// begin inline asm
	fma.rn.f32 %f40843, %f65532, %f65537, %f40839;
	// end inline asm
	// begin inline asm
	fma.rn.f32 %f40847, %f65536, %f65537, %f40835;
	// end inline asm
	// begin inline asm
	fma.rn.f32 %f40851, %f65540, %f65541, %f40847;
	// end inline asm
	// begin inline asm
	fma.rn.f32 %f40855, %f65536, %f65541, %f40843;
	// end inline asm
	// begin inline asm
	fma.rn.f32 %f40859, %f65532, %f65537, %f40855;
	// end inline asm
	// begin inline asm
	fma.rn.f32 %f40863, %f65536, %f65537, %f40851;
	// end inline asm
	// begin inline asm
	fma.rn.f32 %f40867, %f65540, %f65541, %f40863;
	// end inline asm
	// begin inline asm
	fma.rn.f32 %f40871, %f65536, %f65541, %f40859;
	// end inline asm
	// begin inline asm
	fma.rn.f32 %f40875, %f65532, %f65537, %f40871;
	// end inline asm
	// begin inline asm
	fma.rn.f32 %f40879, %f65536, %f65537, %f40867;
	// end inline asm
	// begin inline asm
	fma.rn.f32 %f40883, %f65540, %f65541, %f40879;
	// end inline asm
	// begin inline asm
	fma.rn.f32 %f40887, %f65536, %f65541, %f40875;
	// end inline asm
	// begin inline asm
	fma.rn.f32 %f40891, %f65532, %f65537, %f40887;
	// end inline asm
	// begin inline asm
	fma.rn.f32 %f40895, %f65536, %f65537, %f40883;
	// end inline asm
	// begin inline asm
	fma.rn.f32 %f40899, %f65540, %f65541, %f40895;
	// end inline asm
	// begin inline asm
	fma.rn.f32 %f40903, %f65536, %f65541, %f40891;
	// end inline asm
	// begin inline asm
	fma.rn.f32 %f40907, %f65532, %f65537, %f40903;
	// end inline asm
	// begin inline asm
	fma.rn.f32 %f40911, %f65536, %f65537, %f40899;
	// end inline asm
	// begin inline asm
	fma.rn.f32 %f40915, %f65540, %f65541, %f40911;
	// end inline asm
	// begin inline asm
	fma.rn.f32 %f40919, %f65536, %f65541, %f40907;
	// end inline asm
	// begin inline asm
	fma.rn.f32 %f40923, %f65532, %f65537, %f40919;
	// end inline asm
	// begin inline asm
	fma.rn.f32 %f40927, %f65536, %f65537, %f40915;
	// end inline asm
	// begin inline asm
	fma.rn.f32 %f40931, %f65540, %f65541, %f40927;
	// end inline asm
	// begin inline asm
	fma.rn.f32 %f40935, %f65536, %f65541, %f40923;
	// end inline asm
	// begin inline asm
	fma.rn.f32 %f40939, %f65532, %f65537, %f40935;
	// end inline asm
	// begin inline asm
	fma.rn.f32 %f40943, %f65536, %f65537, %f40931;
	// end inline asm
	// begin inline asm
	fma.rn.f32 %f40947, %f65540, %f65541, %f40943;
	// end inline asm
	// begin inline asm
	fma.rn.f32 %f40951, %f65536, %f65541, %f40939;
	// end inline asm
	// begin inline asm
	fma.rn.f32 %f40955, %f65532, %f65537, %f40951;
	// end inline asm
	// begin inline asm
	fma.rn.f32 %f40959, %f65536, %f65537, %f40947;
	// end inline asm
	// begin inline asm
	fma.rn.f32 %f40963, %f65540, %f65541, %f40959;
	// end inline asm
	// begin inline asm
	fma.rn.f32 %f40967, %f65536, %f65541, %f40955;
	// end inline asm
	// begin inline asm
	fma.rn.f32 %f40971, %f65532, %f65537, %f40967;
	// end inline asm
	// begin inline asm
	fma.rn.f32 %f40975, %f65536, %f65537, %f40963;
	// end inline asm
	// begin inline asm
	fma.rn.f32 %f40979, %f65540, %f65541, %f40975;
	// end inline asm
	// begin inline asm
	fma.rn.f32 %f40983, %f65536, %f65541, %f40971;
	// end inline asm
	// begin inline asm
	fma.rn.f32 %f40987, %f65532, %f65537, %f40983;
	// end inline asm
	// begin inline asm
	fma.rn.f32 %f40991, %f65536, %f65537, %f40979;
	// end inline asm
	// begin inline asm
	fma.rn.f32 %f40995, %f65540, %f65541, %f40991;
	// end inline asm
	// begin inline asm
	fma.rn.f32 %f40999, %f65536, %f65541, %f40987;
	// end inline asm
	// begin inline asm
	fma.rn.f32 %f41003, %f65532, %f65537, %f40999;
	// end inline asm
	// begin inline asm
	fma.rn.f32 %f41007, %f65536, %f65537, %f40995;
	// end inline asm
	// begin inline asm
	fma.rn.f32 %f41011, %f65540, %f65541, %f41007;
	// end inline asm
	// begin inline asm
	fma.rn.f32 %f41015, %f65536, %f65541, %f41003;
	// end inline asm
	// begin inline asm
	fma.rn.f32 %f41019, %f65532, %f65537, %f41015;
	// end inline asm
	// begin inline asm
	fma.rn.f32 %f41023, %f65536, %f65537, %f41011;
	// end inline asm
	// begin inline asm
	fma.rn.f32 %f41027, %f65540, %f65541, %f41023;
	// end inline asm
	// begin inline asm
	fma.rn.f32 %f41031, %f65536, %f65541, %f41019;
	// end inline asm
	// begin inline asm
	fma.rn.f32 %f41035, %f65532, %f65537, %f41031;
	// end inline asm
	// begin inline asm
	fma.rn.f32 %f41039, %f65536, %f65537, %f41027;
	// end inline asm
	// begin inline asm
	fma.rn.f32 %f41043, %f65540, %f65541, %f41039;
	// end inline asm
	// begin inline asm
	fma.rn.f32 %f41047, %f65536, %f65541, %f41035;
	// end inline asm
	// begin inline asm
	fma.rn.f32 %f41051, %f65532, %f65537, %f41047;
	// end inline asm
	// begin inline asm
	fma.rn.f32 %f41055, %f65536, %f65537, %f41043;
	// end inline asm
	// begin inline asm
	fma.rn.f32 %f41059, %f65540, %f65541, %f41055;
	// end inline asm
	// begin inline asm
	fma.rn.f32 %f41063, %f65536, %f65541, %f41051;
	// end inline asm
	// begin inline asm
	fma.rn.f32 %f41067, %f65532, %f65537, %f41063;
	// end inline asm
	// begin inline asm
	fma.rn.f32 %f41071, %f65536, %f65537, %f41059;
	// end inline asm
	// begin inline asm
	fma.rn.f32 %f41075, %f65540, %f65541, %f41071;
	// end inline asm
	// begin inline asm
	fma.rn.f32 %f41079, %f65536, %f65541, %f41067;
	// end inline asm
	// begin inline asm
	fma.rn.f32 %f41083, %f65532, %f65537, %f41079;
	// end inline asm
	// begin inline asm
	fma.rn.f32 %f41087, %f65536, %f65537, %f41075;
	// end inline asm
	// begin inline asm
	fma.rn.f32 %f41091, %f65540, %f65541, %f41087;
	// end inline asm
	// begin inline asm
	fma.rn.f32 %f41095, %f65536, %f65541, %f41083;
	// end inline asm
	// begin inline asm
	fma.rn.f32 %f41099, %f65532, %f65537, %f41095;
	// end inline asm
	// begin inline asm
	fma.rn.f32 %f41103, %f65536, %f65537, %f41091;
	// end inline asm
	// begin inline asm
	fma.rn.f32 %f41107, %f65540, %f65541, %f41103;
	// end inline asm
	// begin inline asm
	fma.rn.f32 %f41111, %f65536, %f65541, %f41099;
	// end inline asm
	// begin inline asm
	fma.rn.f32 %f41115, %f65532, %f65537, %f41111;
	// end inline asm
	// begin inline asm
	fma.rn.f32 %f41119, %f65536, %f65537, %f41107;
	// end inline asm
	// begin inline asm
	fma.rn.f32 %f41123, %f65540, %f65541, %f41119;
	// end inline asm
	// begin inline asm
	fma.rn.f32 %f41127, %f65536, %f65541, %f41115;
	// end inline asm
	// begin inline asm
	fma.rn.f32 %f41131, %f65532, %f65537, %f41127;
	// end inline asm
	// begin inline asm
	fma.rn.f32 %f41135, %f65536, %f65537, %f41123;
	// end inline asm
	// begin inline asm
	fma.rn.f32 %f41139, %f65540, %f65541, %f41135;
	// end inline asm
	// begin inline asm
	fma.rn.f32 %f41143, %f65536, %f65541, %f41131;
	// end inline asm
	// begin inline asm
	fma.rn.f32 %f41147, %f65532, %f65537, %f41143;
	// end inline asm
	// begin inline asm
	fma.rn.f32 %f41151, %f65536, %f65537, %f41139;
	// end inline asm
	// begin inline asm
	fma.rn.f32 %f41155, %f65540, %f65541, %f41151;
	// end inline asm
	// begin inline asm
	fma.rn.f32 %f41159, %f65536, %f65541, %f41147;
	// end inline asm
	// begin inline asm
	fma.rn.f32 %f41163, %f65532, %f65537, %f41159;
	// end inline asm
	// begin inline asm
	fma.rn.f32 %f41167, %f65536, %f65537, %f41155;
	// end inline asm
	// begin inline asm
	fma.rn.f32 %f41171, %f65540, %f65541, %f41167;
	// end inline asm
	// begin inline asm
	fma.rn.f32 %f41175, %f65536, %f65541, %f41163;
	// end inline asm
	// begin inline asm
	fma.rn.f32 %f41179, %f65532, %f65537, %f41175;
	// end inline asm
	// begin inline asm
	fma.rn.f32 %f41183, %f65536, %f65537, %f41171;
	// end inline asm
	// begin inline asm
	fma.rn.f32 %f41187, %f65540, %f65541, %f41183;
	// end inline asm
	// begin inline asm
	fma.rn.f32 %f41191, %f65536, %f65541, %f41179;
	// end inline asm
	// begin inline asm
	fma.rn.f32 %f41195, %f65532, %f65537, %f41191;
	// end inline asm
	// begin inline asm
	fma.rn.f32 %f41199, %f65536, %f65537, %f41187;
	// end inline asm
	// begin inline asm
	fma.rn.f32 %f41203, %f65540, %f65541, %f41199;
	// end inline asm
	// begin inline asm
	fma.rn.f32 %f41207, %f65536, %f65541, %f41195;
	// end inline asm
	// begin inline asm
	fma.rn.f32 %f41211, %f65532, %f65537, %f41207;
	// end inline asm
	// begin inline asm
	fma.rn.f32 %f41215, %f65536, %f65537, %f41203;
	// end inline asm
	// begin inline asm
	fma.rn.f32 %f41219, %f65540, %f65541, %f41215;
	// end inline asm
	// begin inline asm
	fma.rn.f32 %f41223, %f65536, %f65541, %f41211;
	// end inline asm
	// begin inline asm
	fma.rn.f32 %f41227, %f65532, %f65537, %f41223;
	// end inline asm
	// begin inline asm
	fma.rn.f32 %f41231, %f65536, %f65537, %f41219;
	// end inline asm
	// begin inline asm
	fma.rn.f32 %f41235, %f65540, %f65541, %f41231;
	// end inline asm
	// begin inline asm
	fma.rn.f32 %f41239, %f65536, %f65541, %f41227;
	// end inline asm
	// begin inline asm
	fma.rn.f32 %f41243, %f65532, %f65537, %f41239;
	// end inline asm
	// begin inline asm
	fma.rn.f32 %f41247, %f65536, %f65537, %f41235;
	// end inline asm
	// begin inline asm
	fma.rn.f32 %f41251, %f65540, %f65541, %f41247;
	// end inline asm
	// begin inline asm
	fma.rn.f32 %f41255, %f65536, %f65541, %f41243;
	// end inline asm
	// begin inline asm
	fma.rn.f32 %f41259, %f65532, %f65537, %f41255;
	// end inline asm
	// begin inline asm
	fma.rn.f32 %f41263, %f65536, %f65537, %f41251;
	// end inline asm
	// begin inline asm
	fma.rn.f32 %f41267, %f65540, %f65541, %f41263;
	// end inline asm
	// begin inline asm
	fma.rn.f32 %f41271, %f65536, %f65541, %f41259;
	// end inline asm
	// begin inline asm
	fma.rn.f32 %f41275, %f65532, %f65537, %f41271;
	// end inline asm
	// begin inline asm
	fma.rn.f32 %f41279, %f65536, %f65537, %f41267;
	// end inline asm
	// begin inline asm
	fma.rn.f32 %f41283, %f65540, %f65541, %f41279;
	// end inline asm
	// begin inline asm
	fma.rn.f32 %f41287, %f65536, %f65541, %f41275;
	// end inline asm
	// begin inline asm
	fma.rn.f32 %f41291, %f65532, %f65537, %f41287;
	// end inline asm
	// begin inline asm
	fma.rn.f32 %f41295, %f65536, %f65537, %f41283;
	// end inline asm
	// begin inline asm
	fma.rn.f32 %f41299, %f65540, %f65541, %f41295;
	// end inline asm
	// begin inline asm
	fma.rn.f32 %f41303, %f65536, %f65541, %f41291;
	// end inline asm
	// begin inline asm
	fma.rn.f32 %f41307, %f65532, %f65537, %f41303;
	// end inline asm
	// begin inline asm
	fma.rn.f32 %f41311, %f65536, %f65537, %f41299;
	// end inline asm
	// begin inline asm
	fma.rn.f32 %f41315, %f65540, %f65541, %f41311;
	// end inline asm
	// begin inline asm
	fma.rn.f32 %f41319, %f65536, %f65541, %f41307;
	// end inline asm
	// begin inline asm
	fma.rn.f32 %f41323, %f65532, %f65537, %f41319;
	// end inline asm
	// begin inline asm
	fma.rn.f32 %f41327, %f65536, %f65537, %f41315;
	// end inline asm
	// begin inline asm
	fma.rn.f32 %f41331, %f65540, %f65541, %f41327;
	// end inline asm
	// begin inline asm
	fma.rn.f32 %f41335, %f65536, %f65541, %f41323;
	// end inline asm
	// begin inline asm
	fma.rn.f32 %f41339, %f65532, %f65537, %f41335;
	// end inline asm
	// begin inline asm
	fma.rn.f32 %f41343, %f65536, %f65537, %f41331;
	// end inline asm
	// begin inline asm
	fma.rn.f32 %f41347, %f65540, %f65541, %f41343;
	// end inline asm
	// begin inline asm
	fma.rn.f32 %f41351, %f65536, %f65541, %f41339;
	// end inline asm
	// begin inline asm
	fma.rn.f32 %f41355, %f65532, %f65537, %f41351;
	// end inline asm
	// begin inline asm
	fma.rn.f32 %f41359, %f65536, %f65537, %f41347;
	// end inline asm
	// begin inline asm
	fma.rn.f32 %f41363, %f65540, %f65541, %f41359;
	// end inline asm
	// begin inline asm
	fma.rn.f32 %f41367, %f65536, %f65541, %f41355;
	// end inline asm
	// begin inline asm
	fma.rn.f32 %f41371, %f65532, %f65537, %f41367;
	// end inline asm
	// begin inline asm
	fma.rn.f32 %f41375, %f65536, %f65537, %f41363;
	// end inline asm
	// begin inline asm
	fma.rn.f32 %f41379, %f65540, %f65541, %f41375;
	// end inline asm
	// begin inline asm
	fma.rn.f32 %f41383, %f65536, %f65541, %f41371;
	// end inline asm
	// begin inline asm
	fma.rn.f32 %f41387, %f65532, %f65537, %f41383;
	// end inline asm
	// begin inline asm
	fma.rn.f32 %f41391, %f65536, %f65537, %f41379;
	// end inline asm
	// begin inline asm
	fma.rn.f32 %f41395, %f65540, %f65541, %f41391;
	// end inline asm
	// begin inline asm
	fma.rn.f32 %f41399, %f65536, %f65541, %f41387;
	// end inline asm
	// begin inline asm
	fma.rn.f32 %f41403, %f65532, %f65537, %f41399;
	// end inline asm
	// begin inline asm
	fma.rn.f32 %f41407, %f65536, %f65537, %f41395;
	// end inline asm
	// begin inline asm
	fma.rn.f32 %f41411, %f65540, %f65541, %f41407;
	// end inline asm
	// begin inline asm
	fma.rn.f32 %f41415, %f65536, %f65541, %f41403;
	// end inline asm
	// begin inline asm
	fma.rn.f32 %f41419, %f65532, %f65537, %f41415;
	// end inline asm
	// begin inline asm
	fma.rn.f32 %f41423, %f65536, %f65537, %f41411;
	// end inline asm
	// begin inline asm
	fma.rn.f32 %f41427, %f65540, %f65541, %f41423;
	// end inline asm
	// begin inline asm
	fma.rn.f32 %f41431, %f65536, %f65541, %f41419;
	// end inline asm
	// begin inline asm
	fma.rn.f32 %f41435, %f65532, %f65537, %f41431;
	// end inline asm
	// begin inline asm
	fma.rn.f32 %f41439, %f65536, %f65537, %f41427;
	// end inline asm
	// begin inline asm
	fma.rn.f32 %f41443, %f65540, %f65541, %f41439;
	// end inline asm
	// begin inline asm
	fma.rn.f32 %f41447, %f65536, %f65541, %f41435;
	// end inline asm
	// begin inline asm
	fma.rn.f32 %f41451, %f65532, %f65537, %f41447;
	// end inline asm
	// begin inline asm
	fma.rn.f32 %f41455, %f65536, %f65537, %f41443;
	// end inline asm
	// begin inline asm
	fma.rn.f32 %f41459, %f65540, %f65541, %f41455;
	// end inline asm
	// begin inline asm
	fma.rn.f32 %f41463, %f65536, %f65541, %f41451;
	// end inline asm
	// begin inline asm
	fma.rn.f32 %f41467, %f65532, %f65537, %f41463;
	// end inline asm
	// begin inline asm
	fma.rn.f32 %f41471, %f65536, %f65537, %f41459;
	// end inline asm
	// begin inline asm
	fma.rn.f32 %f41475, %f65540, %f65541, %f41471;
	// end inline asm
	// begin inline asm
	fma.rn.f32 %f41479, %f65536, %f65541, %f41467;
	// end inline asm
	// begin inline asm
	fma.rn.f32 %f41483, %f65532, %f65537, %f41479;
	// end inline asm
	// begin inline asm
	fma.rn.f32 %f41487, %f65536, %f65537, %f41475;
	// end inline asm
	// begin inline asm
	fma.rn.f32 %f41491, %f65540, %f65541, %f41487;
	// end inline asm
	// begin inline asm
	fma.rn.f32 %f41495, %f65536, %f65541, %f41483;
	// end inline asm
	// begin inline asm
	fma.rn.f32 %f41499, %f65532, %f65537, %f41495;
	// end inline asm
	// begin inline asm
	fma.rn.f32 %f41503, %f65536, %f65537, %f41491;
	// end inline asm
	// begin inline asm
	fma.rn.f32 %f41507, %f65540, %f65541, %f41503;
	// end inline asm
	// begin inline asm
	fma.rn.f32 %f41511, %f65536, %f65541, %f41499;
	// end inline asm
	// begin inline asm
	fma.rn.f32 %f41515, %f65532, %f65537, %f41511;
	// end inline asm
	// begin inline asm
	fma.rn.f32 %f41519, %f65536, %f65537, %f41507;
	// end inline asm
	// begin inline asm
	fma.rn.f32 %f41523, %f65540, %f65541, %f41519;
	// end inline asm
	// begin inline asm
	fma.rn.f32 %f41527, %f65536, %f65541, %f41515;
	// end inline asm
	// begin inline asm
	fma.rn.f32 %f41531, %f65532, %f65537, %f41527;
	// end inline asm
	// begin inline asm
	fma.rn.f32 %f41535, %f65536, %f65537, %f41523;
	// end inline asm
	// begin inline asm
	fma.rn.f32 %f41539, %f65540, %f65541, %f41535;
	// end inline asm
	// begin inline asm
	fma.rn.f32 %f41543, %f65536, %f65541, %f41531;
	// end inline asm
	// begin inline asm
	fma.rn.f32 %f41547, %f65532, %f65537, %f41543;
	// end inline asm
	// begin inline asm
	fma.rn.f32 %f41551, %f65536, %f65537, %f41539;
	// end inline asm
	// begin inline asm
	fma.rn.f32 %f41555, %f65540, %f65541, %f41551;
	// end inline asm
	// begin inline asm
	fma.rn.f32 %f41559, %f65536, %f65541, %f41547;
	// end inline asm
	// begin inline asm
	fma.rn.f32 %f41563, %f65532, %f65537, %f41559;
	// end inline asm
	// begin inline asm
	fma.rn.f32 %f41567, %f65536, %f65537, %f41555;
	// end inline asm
	// begin inline asm
	fma.rn.f32 %f41571, %f65540, %f65541, %f41567;
	// end inline asm
	// begin inline asm
	fma.rn.f32 %f41575, %f65536, %f65541, %f41563;
	// end inline asm
	// begin inline asm
	fma.rn.f32 %f41579, %f65532, %f65537, %f41575;
	// end inline asm
	// begin inline asm
	fma.rn.f32 %f41583, %f65536, %f65537, %f41571;
	// end inline asm
	// begin inline asm
	fma.rn.f32 %f41587, %f65540, %f65541, %f41583;
	// end inline asm
	// begin inline asm
	fma.rn.f32 %f41591, %f65536, %f65541, %f41579;
	// end inline asm
	// begin inline asm
	fma.rn.f32 %f41595, %f65532, %f65537, %f41591;
	// end inline asm
	// begin inline asm
	fma.rn.f32 %f41599, %f65536, %f65537, %f41587;
	// end inline asm
	// begin inline asm
	fma.rn.f32 %f41603, %f65540, %f65541, %f41599;
	// end inline asm
	// begin inline asm
	fma.rn.f32 %f41607, %f65536, %f65541, %f41595;
	// end inline asm
	// begin inline asm
	fma.rn.f32 %f41611, %f65532, %f65537, %f41607;
	// end inline asm
	// begin inline asm
	fma.rn.f32 %f41615, %f65536, %f65537, %f41603;
	// end inline asm
	// begin inline asm
	fma.rn.f32 %f41619, %f65540, %f65541, %f41615;
	// end inline asm
	// begin inline asm
	fma.rn.f32 %f41623, %f65536, %f65541, %f41611;
	// end inline asm
	// begin inline asm
	fma.rn.f32 %f41627, %f65532, %f65537, %f41623;
	// end inline asm
	// begin inline asm
	fma.rn.f32 %f41631, %f65536, %f65537, %f41619;
	// end inline asm
	// begin inline asm
	fma.rn.f32 %f41635, %f65540, %f65541, %f41631;
	// end inline asm
	// begin inline asm
	fma.rn.f32 %f41639, %f65536, %f65541, %f41627;
	// end inline asm
	// begin inline asm
	fma.rn.f32 %f41643, %f65532, %f65537, %f41639;
	// end inline asm
	// begin inline asm
	fma.rn.f32 %f41647, %f65536, %f65537, %f41635;
	// end inline asm
	// begin inline asm
	fma.rn.f32 %f41651, %f65540, %f65541, %f41647;
	// end inline asm
	// begin inline asm
	fma.rn.f32 %f41655, %f65536, %f65541, %f41643;
	// end inline asm
	// begin inline asm
	fma.rn.f32 %f41659, %f65532, %f65537, %f41655;
	// end inline asm
	// begin inline asm
	fma.rn.f32 %f41663, %f65536, %f65537, %f41651;
	// end inline asm
	// begin inline asm
	fma.rn.f32 %f41667, %f65540, %f65541, %f41663;
	// end inline asm
	// begin inline asm
	fma.rn.f32 %f41671, %f65536, %f65541, %f41659;
	// end inline asm
	// begin inline asm
	fma.rn.f32 %f41675, %f65532, %f65537, %f41671;
	// end inline asm
	// begin inline asm
	fma.rn.f32 %f41679, %f65536, %f65537, %f41667;
	// end inline asm
	// begin inline asm
	fma.rn.f32 %f41683, %f65540, %f65541, %f41679;
	// end inline asm
	// begin inline asm
	fma.rn.f32 %f41687, %f65536, %f65541, %f41675;
	// end inline asm
	// begin inline asm
	fma.rn.f32 %f41691, %f65532, %f65537, %f41687;
	// end inline asm
	// begin inline asm
	fma.rn.f32 %f41695, %f65536, %f65537, %f41683;
	// end inline asm
	// begin inline asm
	fma.rn.f32 %f41699, %f65540, %f65541, %f41695;
	// end inline asm
	// begin inline asm
	fma.rn.f32 %f41703, %f65536, %f65541, %f41691;
	// end inline asm
	// begin inline asm
	fma.rn.f32 %f41707, %f65532, %f65537, %f41703;
	// end inline asm
	// begin inline asm
	fma.rn.f32 %f41711, %f65536, %f65537, %f41699;
	// end inline asm
	// begin inline asm
	fma.rn.f32 %f41715, %f65540, %f65541, %f41711;
	// end inline asm
	// begin inline asm
	fma.rn.f32 %f41719, %f65536, %f65541, %f41707;
	// end inline asm
	// begin inline asm
	fma.rn.f32 %f41723, %f65532, %f65537, %f41719;
	// end inline asm
	// begin inline asm
	fma.rn.f32 %f41727, %f65536, %f65537, %f41715;
	// end inline asm
	// begin inline asm
	fma.rn.f32 %f41731, %f65540, %f65541, %f41727;
	// end inline asm
	// begin inline asm
	fma.rn.f32 %f41735, %f65536, %f65541, %f41723;
	// end inline asm
	// begin inline asm
	fma.rn.f32 %f41739, %f65532, %f65537, %f41735;
	// end inline asm
	// begin inline asm
	fma.rn.f32 %f41743, %f65536, %f65537, %f41731;
	// end inline asm
	// begin inline asm
	fma.rn.f32 %f41747, %f65540, %f65541, %f41743;
	// end inline asm
	// begin inline asm
	fma.rn.f32 %f41751, %f65536, %f65541, %f41739;
	// end inline asm
	// begin inline asm
	fma.rn.f32 %f41755, %f65532, %f65537, %f41751;
	// end inline asm
	// begin inline asm
	fma.rn.f32 %f41759, %f65536, %f65537, %f41747;
	// end inline asm
	// begin inline asm
	fma.rn.f32 %f41763, %f65540, %f65541, %f41759;
	// end inline asm
	// begin inline asm
	fma.rn.f32 %f41767, %f65536, %f65541, %f41755;
	// end inline asm
	// begin inline asm
	fma.rn.f32 %f41771, %f65532, %f65537, %f41767;
	// end inline asm
	// begin inline asm
	fma.rn.f32 %f41775, %f65536, %f65537, %f41763;
	// end inline asm
	// begin inline asm
	fma.rn.f32 %f41779, %f65540, %f65541, %f41775;
	// end inline asm
	// begin inline asm
	fma.rn.f32 %f41783, %f65536, %f65541, %f41771;
	// end inline asm
	// begin inline asm
	fma.rn.f32 %f41787, %f65532, %f65537, %f41783;
	// end inline asm
	// begin inline asm
	fma.rn.f32 %f41791, %f65536, %f65537, %f41779;
	// end inline asm
	// begin inline asm
	fma.rn.f32 %f41795, %f65540, %f65541, %f41791;
	// end inline asm
	// begin inline asm
	fma.rn.f32 %f41799, %f65536, %f65541, %f41787;
	// end inline asm
	// begin inline asm
	fma.rn.f32 %f41803, %f65532, %f65537, %f41799;
	// end inline asm
	// begin inline asm
	fma.rn.f32 %f41807, %f65536, %f65537, %f41795;
	// end inline asm
	// begin inline asm
	fma.rn.f32 %f41811, %f65540, %f65541, %f41807;
	// end inline asm
	// begin inline asm
	fma.rn.f32 %f41815, %f65536, %f65541, %f41803;
	// end inline asm
	// begin inline asm
	fma.rn.f32 %f41819, %f65532, %f65537, %f41815;
	// end inline asm
	// begin inline asm
	fma.rn.f32 %f41823, %f65536, %f65537, %f41811;
	// end inline asm
	// begin inline asm
	fma.rn.f32 %f41827, %f65540, %f65541, %f41823;
	// end inline asm
	// begin inline asm
	fma.rn.f32 %f41831, %f65536, %f65541, %f41819;
	// end inline asm
	// begin inline asm
	fma.rn.f32 %f41835, %f65532, %f65537, %f41831;
	// end inline asm
	// begin inline asm
	fma.rn.f32 %f41839, %f65536, %f65537, %f41827;
	// end inline asm
	// begin inline asm
	fma.rn.f32 %f41843, %f65540, %f65541, %f41839;
	// end inline asm
	// begin inline asm
	fma.rn.f32 %f41847, %f65536, %f65541, %f41835;
	// end inline asm
	// begin inline asm
	fma.rn.f32 %f41851, %f65532, %f65537, %f41847;
	// end inline asm
	// begin inline asm
	fma.rn.f32 %f41855, %f65536, %f65537, %f41843;
	// end inline asm
	// begin inline asm
	fma.rn.f32 %f41859, %f65540, %f65541, %f41855;
	// end inline asm
	// begin inline asm
	fma.rn.f32 %f41863, %f65536, %f65541, %f41851;
	// end inline asm
	// begin inline asm
	fma.rn.f32 %f41867, %f65532, %f65537, %f41863;
	// end inline asm
	// begin inline asm
	fma.rn.f32 %f41871, %f65536, %f65537, %f41859;
	// end inline asm
	// begin inline asm
	fma.rn.f32 %f41875, %f65540, %f65541, %f41871;
	// end inline asm
	// begin inline asm
	fma.rn.f32 %f41879, %f65536, %f65541, %f41867;
	// end inline asm
	// begin inline asm
	fma.rn.f32 %f41883, %f65532, %f65537, %f41879;
	// end inline asm
	// begin inline asm
	fma.rn.f32 %f41887, %f65536, %f65537, %f41875;
	// end inline asm
	// begin inline asm
	fma.rn.f32 %f41891, %f65540, %f65541, %f41887;
	// end inline asm
	// begin inline asm
	fma.rn.f32 %f41895, %f65536, %f65541, %f41883;
	// end inline asm
	// begin inline asm
	fma.rn.f32 %f41899, %f65532, %f65537, %f41895;
	// end inline asm
	// begin inline asm
	fma.rn.f32 %f41903, %f65536, %f65537, %f41891;
	// end inline asm
	// begin inline asm
	fma.rn.f32 %f41907, %f65540, %f65541, %f41903;
	// end inline asm
	// begin inline asm
	fma.rn.f32 %f41911, %f65536, %f65541, %f41899;
	// end inline asm
	// begin inline asm
	fma.rn.f32 %f41915, %f65532, %f65537, %f41911;
	// end inline asm
	// begin inline asm
	fma.rn.f32 %f41919, %f65536, %f65537, %f41907;
	// end inline asm
	// begin inline asm
	fma.rn.f32 %f41923, %f65540, %f65541, %f41919;
	// end inline asm
	// begin inline asm
	fma.rn.f32 %f41927, %f65536, %f65541, %f41915;
	// end inline asm
	// begin inline asm
	fma.rn.f32 %f41931, %f65532, %f65537, %f41927;
	// end inline asm
	// begin inline asm
	fma.rn.f32 %f41935, %f65536, %f65537, %f41923;
	// end inline asm
	// begin inline asm
	fma.rn.f32 %f41939, %f65540, %f65541, %f41935;
	// end inline asm
	// begin inline asm
	fma.rn.f32 %f41943, %f65536, %f65541, %f41931;
	// end inline asm
	// begin inline asm
	fma.rn.f32 %f41947, %f65532, %f65537, %f41943;
	// end inline asm
	// begin inline asm
	fma.rn.f32 %f41951, %f65536, %f65537, %f41939;
	// end inline asm
	// begin inline asm
	fma.rn.f32 %f41955, %f65540, %f65541, %f41951;
	// end inline asm
	// begin inline asm
	fma.rn.f32 %f41959, %f65536, %f65541, %f41947;
	// end inline asm
	// begin inline asm
	fma.rn.f32 %f41963, %f65532, %f65537, %f41959;
	// end inline asm
	// begin inline asm
	fma.rn.f32 %f41967, %f65536, %f65537, %f41955;
	// end inline asm
	// begin inline asm
	fma.rn.f32 %f41971, %f65540, %f65541, %f41967;
	// end inline asm
	// begin inline asm
	fma.rn.f32 %f41975, %f65536, %f65541, %f41963;
	// end inline asm
	// begin inline asm
	fma.rn.f32 %f41979, %f65532, %f65537, %f41975;
	// end inline asm
	// begin inline asm
	fma.rn.f32 %f41983, %f65536, %f65537, %f41971;
	// end inline asm
	// begin inline asm
	fma.rn.f32 %f41987, %f65540, %f65541, %f41983;
	// end inline asm
	// begin inline asm
	fma.rn.f32 %f41991, %f65536, %f65541, %f41979;
	// end inline asm
	// begin inline asm
	fma.rn.f32 %f41995, %f65532, %f65537, %f41991;
	// end inline asm
	// begin inline asm
	fma.rn.f32 %f41999, %f65536, %f65537, %f41987;
	// end inline asm
	// begin inline asm
	fma.rn.f32 %f42003, %f65540, %f65541, %f41999;
	// end inline asm
	// begin inline asm
	fma.rn.f32 %f42007, %f65536, %f65541, %f41995;
	// end inline asm
	// begin inline asm
	fma.rn.f32 %f42011, %f65532, %f65537, %f42007;
	// end inline asm
	// begin inline asm
	fma.rn.f32 %f42015, %f65536, %f65537, %f42003;
	// end inline asm
	// begin inline asm
	fma.rn.f32 %f42019, %f65540, %f65541, %f42015;
	// end inline asm
	// begin inline asm
	fma.rn.f32 %f42023, %f65536, %f65541, %f42011;
	// end inline asm
	// begin inline asm
	fma.rn.f32 %f42027, %f65532, %f65537, %f42023;
	// end inline asm
	// begin inline asm
	fma.rn.f32 %f42031, %f65536, %f65537, %f42019;
	// end inline asm
	// begin inline asm
	fma.rn.f32 %f42035, %f65540, %f65541, %f42031;
	// end inline asm
	// begin inline asm
	fma.rn.f32 %f42039, %f65536, %f65541, %f42027;
	// end inline asm
	// begin inline asm
	fma.rn.f32 %f42043, %f65532, %f65537, %f42039;
	// end inline asm
	// begin inline asm
	fma.rn.f32 %f42047, %f65536, %f65537, %f42035;
	// end inline asm
	// begin inline asm
	fma.rn.f32 %f42051, %f65540, %f65541, %f42047;
	// end inline asm
	// begin inline asm
	fma.rn.f32 %f42055, %f65536, %f65541, %f42043;
	// end inline asm
	// begin inline asm
	fma.rn.f32 %f42059, %f65532, %f65537, %f42055;
	// end inline asm
	// begin inline asm
	fma.rn.f32 %f42063, %f65536, %f65537, %f42051;
	// end inline asm
	// begin inline asm
	fma.rn.f32 %f42067, %f65540, %f65541, %f42063;
	// end inline asm
	// begin inline asm
	fma.rn.f32 %f42071, %f65536, %f65541, %f42059;
	// end inline asm
	// begin inline asm
	fma.rn.f32 %f42075, %f65532, %f65537, %f42071;
	// end inline asm
	// begin inline asm
	fma.rn.f32 %f42079, %f65536, %f65537, %f42067;
	// end inline asm
	// begin inline asm
	fma.rn.f32 %f42083, %f65540, %f65541, %f42079;
	// end inline asm
	// begin inline asm
	fma.rn.f32 %f42087, %f65536, %f65541, %f42075;
	// end inline asm
	// begin inline asm
	fma.rn.f32 %f42091, %f65532, %f65537, %f42087;
	// end inline asm
	// begin inline asm
	fma.rn.f32 %f42095, %f65536, %f65537, %f42083;
	// end inline asm
	// begin inline asm
	fma.rn.f32 %f42099, %f65540, %f65541, %f42095;
	// end inline asm
	// begin inline asm
	fma.rn.f32 %f42103, %f65536, %f65541, %f42091;
	// end inline asm
	// begin inline asm
	fma.rn.f32 %f42107, %f65532, %f65537, %f42103;
	// end inline asm
	// begin inline asm
	fma.rn.f32 %f42111, %f65536, %f65537, %f42099;
	// end inline asm
	// begin inline asm
	fma.rn.f32 %f42115, %f65540, %f65541, %f42111;
	// end inline asm
	// begin inline asm
	fma.rn.f32 %f42119, %f65536, %f65541, %f42107;
	// end inline asm
	// begin inline asm
	fma.rn.f32 %f42123, %f65532, %f65537, %f42119;
	// end inline asm
	// begin inline asm
	fma.rn.f32 %f42127, %f65536, %f65537, %f42115;
	// end inline asm
	// begin inline asm
	fma.rn.f32 %f42131, %f65540, %f65541, %f42127;
	// end inline asm
	// begin inline asm
	fma.rn.f32 %f42135, %f65536, %f65541, %f42123;
	// end inline asm
	// begin inline asm
	fma.rn.f32 %f42139, %f65532, %f65537, %f42135;
	// end inline asm
	// begin inline asm
	fma.rn.f32 %f42143, %f65536, %f65537, %f42131;
	// end inline asm
	// begin inline asm
	fma.rn.f32 %f42147, %f65540, %f65541, %f42143;
	// end inline asm
	// begin inline asm
	fma.rn.f32 %f42151, %f65536, %f65541, %f42139;
	// end inline asm
	// begin inline asm
	fma.rn.f32 %f42155, %f65532, %f65537, %f42151;
	// end inline asm
	// begin inline asm
	fma.rn.f32 %f42159, %f65536, %f65537, %f42147;
	// end inline asm
	// begin inline asm
	fma.rn.f32 %f42163, %f65540, %f65541, %f42159;
	// end inline asm
	// begin inline asm
	fma.rn.f32 %f42167, %f65536, %f65541, %f42155;
	// end inline asm
	// begin inline asm
	fma.rn.f32 %f42171, %f65532, %f65537, %f42167;
	// end inline asm
	// begin inline asm
	fma.rn.f32 %f42175, %f65536, %f65537, %f42163;
	// end inline asm
	// begin inline asm
	fma.rn.f32 %f42179, %f65540, %f65541, %f42175;
	// end inline asm
	// begin inline asm
	fma.rn.f32 %f42183, %f65536, %f65541, %f42171;
	// end inline asm
	// begin inline asm
	fma.rn.f32 %f42187, %f65532, %f65537, %f42183;
	// end inline asm
	// begin inline asm
	fma.rn.f32 %f42191, %f65536, %f65537, %f42179;
	// end inline asm
	// begin inline asm
	fma.rn.f32 %f42195, %f65540, %f65541, %f42191;
	// end inline asm
	// begin inline asm
	fma.rn.f32 %f42199, %f65536, %f65541, %f42187;
	// end inline asm
	// begin inline asm
	fma.rn.f32 %f42203, %f65532, %f65537, %f42199;
	// end inline asm
	// begin inline asm
	fma.rn.f32 %f42207, %f65536, %f65537, %f42195;
	// end inline asm
	// begin inline asm
	fma.rn.f32 %f42211, %f65540, %f65541, %f42207;
	// end inline asm
	// begin inline asm
	fma.rn.f32 %f42215, %f65536, %f65541, %f42203;
	// end inline asm
	// begin inline asm
	fma.rn.f32 %f42219, %f65532, %f65537, %f42215;
	// end inline asm
	// begin inline asm
	fma.rn.f32 %f42223, %f65536, %f65537, %f42211;
	// end inline asm
	// begin inline asm
	fma.rn.f32 %f42227, %f65540, %f65541, %f42223;
	// end inline asm
	// begin inline asm
	fma.rn.f32 %f42231, %f65536, %f65541, %f42219;
	// end inline asm
	// begin inline asm
	fma.rn.f32 %f42235, %f65532, %f65537, %f42231;
	// end inline asm
	// begin inline asm
	fma.rn.f32 %f42239, %f65536, %f65537, %f42227;
	// end inline asm
	// begin inline asm
	fma.rn.f32 %f42243, %f65540, %f65541, %f42239;
	// end inline asm
	// begin inline asm
	fma.rn.f32 %f42247, %f65536, %f65541, %f42235;
	// end inline asm
	// begin inline asm
	fma.rn.f32 %f42251, %f65532, %f65537, %f42247;
	// end inline asm
	// begin inline asm
	fma.rn.f32 %f42255, %f65536, %f65537, %f42243;
	// end inline asm
	// begin inline asm
	fma.rn.f32 %f42259, %f65540, %f65541, %f42255;
	// end inline asm
	// begin inline asm
	fma.rn.f32 %f42263, %f65536, %f65541, %f42251;
	// end inline asm
	// begin inline asm
	fma.rn.f32 %f42267, %f65532, %f65537, %f42263;
	// end inline asm
	// begin inline asm
	fma.rn.f32 %f42271, %f65536, %f65537, %f42259;
	// end inline asm
	// begin inline asm
	fma.rn.f32 %f42275, %f65540, %f65541, %f42271;
	// end inline asm
	// begin inline asm
	fma.rn.f32 %f42279, %f65536, %f65541, %f42267;
	// end inline asm
	// begin inline asm
	fma.rn.f32 %f42283, %f65532, %f65537, %f42279;
	// end inline asm
	// begin inline asm
	fma.rn.f32 %f42287, %f65536, %f65537, %f42275;
	// end inline asm
	// begin inline asm
	fma.rn.f32 %f42291, %f65540, %f65541, %f42287;
	// end inline asm
	// begin inline asm
	fma.rn.f32 %f42295, %f65536, %f65541, %f42283;
	// end inline asm
	// begin inline asm
	fma.rn.f32 %f42299, %f65532, %f65537, %f42295;
	// end inline asm
	// begin inline asm
	fma.rn.f32 %f42303, %f65536, %f65537, %f42291;
	// end inline asm
	// begin inline asm
	fma.rn.f32 %f42307, %f65540, %f65541, %f42303;
	// end inline asm
	// begin inline asm
	fma.rn.f32 %f42311, %f65536, %f65541, %f42299;
	// end inline asm
	// begin inline asm
	fma.rn.f32 %f42315, %f65532, %f65537, %f42311;
	// end inline asm
	// begin inline asm
	fma.rn.f32 %f42319, %f65536, %f65537, %f42307;
	// end inline asm
	// begin inline asm
	fma.rn.f32 %f42323, %f65540, %f65541, %f42319;
	// end inline asm
	// begin inline asm
	fma.rn.f32 %f42327, %f65536, %f65541, %f42315;
	// end inline asm
	// begin inline asm
	fma.rn.f32 %f42331, %f65532, %f65537, %f42327;
	// end inline asm
	// begin inline asm
	fma.rn.f32 %f42335, %f65536, %f65537, %f42323;
	// end inline asm
	// begin inline asm
	fma.rn.f32 %f42339, %f65540, %f65541, %f42335;
	// end inline asm
	// begin inline asm
	fma.rn.f32 %f42343, %f65536, %f65541, %f42331;
	// end inline asm
	// begin inline asm
	fma.rn.f32 %f42347, %f65532, %f65537, %f42343;
	// end inline asm
	// begin inline asm
	fma.rn.f32 %f42351, %f65536, %f65537, %f42339;
	// end inline asm
	// begin inline asm
	fma.rn.f32 %f42355, %f65540, %f65541, %f42351;
	// end inline asm
	// begin inline asm
	fma.rn.f32 %f42359, %f65536, %f65541, %f42347;
	// end inline asm
	// begin inline asm
	fma.rn.f32 %f42363, %f65532, %f65537, %f42359;
	// end inline asm
	// begin inline asm
	fma.rn.f32 %f42367, %f65536, %f65537, %f42355;
	// end inline asm
	// begin inline asm
	fma.rn.f32 %f42371, %f65540, %f65541, %f42367;
	// end inline asm
	// begin inline asm
	fma.rn.f32 %f42375, %f65536, %f65541, %f42363;
	// end inline asm
	// begin inline asm
	fma.rn.f32 %f42379, %f65532, %f65537, %f42375;
	// end inline asm
	// begin inline asm
	fma.rn.f32 %f42383, %f65536, %f65537, %f42371;
	// end inline asm
	// begin inline asm
	fma.rn.f32 %f42387, %f65540, %f65541, %f42383;
	// end inline asm
	// begin inline asm
	fma.rn.f32 %f42391, %f65536, %f65541, %f42379;
	// end inline asm
	// begin inline asm
	fma.rn.f32 %f42395, %f65532, %f65537, %f42391;
	// end inline asm
	// begin inline asm
	fma.rn.f32 %f42399, %f65536, %f65537, %f42387;
	// end inline asm
	// begin inline asm
	fma.rn.f32 %f42403, %f65540, %f65541, %f42399;
	// end inline asm
	// begin inline asm
	fma.rn.f32 %f42407, %f65536, %f65541, %f42395;
	// end inline asm
	// begin inline asm
	fma.rn.f32 %f42411, %f65532, %f65537, %f42407;
	// end inline asm
	// begin inline asm
	fma.rn.f32 %f42415, %f65536, %f65537, %f42403;
	// end inline asm
	// begin inline asm
	fma.rn.f32 %f42419, %f65540, %f65541, %f42415;
	// end inline asm
	// begin inline asm
	fma.rn.f32 %f42423, %f65536, %f65541, %f42411;
	// end inline asm
	// begin inline asm
	fma.rn.f32 %f42427, %f65532, %f65537, %f42423;
	// end inline asm
	// begin inline asm
	fma.rn.f32 %f42431, %f65536, %f65537, %f42419;
	// end inline asm
	// begin inline asm
	fma.rn.f32 %f42435, %f65540, %f65541, %f42431;
	// end inline asm
	// begin inline asm
	fma.rn.f32 %f42439, %f65536, %f65541, %f42427;
	// end inline asm
	// begin inline asm
	fma.rn.f32 %f42443, %f65532, %f65537, %f42439;
	// end inline asm
	// begin inline asm
	fma.rn.f32 %f42447, %f65536, %f65537, %f42435;
	// end inline asm
	// begin inline asm
	fma.rn.f32 %f42451, %f65540, %f65541, %f42447;
	// end inline asm
	// begin inline asm
	fma.rn.f32 %f42455, %f65536, %f65541, %f42443;
	// end inline asm
	// begin inline asm
	fma.rn.f32 %f42459, %f65532, %f65537, %f42455;
	// end inline asm
	// begin inline asm
	fma.rn.f32 %f42463, %f65536, %f65537, %f42451;
	// end inline asm
	// begin inline asm
	fma.rn.f32 %f42467, %f65540, %f65541, %f42463;
	// end inline asm
	// begin inline asm
	fma.rn.f32 %f42471, %f65536, %f65541, %f42459;
	// end inline asm
	// begin inline asm
	fma.rn.f32 %f42475, %f65532, %f65537, %f42471;
	// end inline asm
	// begin inline asm
	fma.rn.f32 %f42479, %f65536, %f65537, %f42467;
	// end inline asm
	// begin inline asm
	fma.rn.f32 %f42483, %f65540, %f65541, %f42479;
	// end inline asm
	// begin inline asm
	fma.rn.f32 %f42487, %f65536, %f65541, %f42475;
	// end inline asm
	// begin inline asm
	fma.rn.f32 %f42491, %f65532, %f65537, %f42487;
	// end inline asm
	// begin inline asm
	fma.rn.f32 %f42495, %f65536, %f65537, %f42483;
	// end inline asm
	// begin inline asm
	fma.rn.f32 %f42499, %f65540, %f65541, %f42495;
	// end inline asm
	// begin inline asm
	fma.rn.f32 %f42503, %f65536, %f65541, %f42491;
	// end inline asm
	// begin inline asm
	fma.rn.f32 %f42507, %f65532, %f65537, %f42503;
	// end inline asm
	// begin inline asm
	fma.rn.f32 %f42511, %f65536, %f65537, %f42499;
	// end inline asm
	// begin inline asm
	fma.rn.f32 %f42515, %f65540, %f65541, %f42511;
	// end inline asm
	// begin inline asm
	fma.rn.f32 %f42519, %f65536, %f65541, %f42507;
	// end inline asm
	// begin inline asm
	fma.rn.f32 %f42523, %f65532, %f65537, %f42519;
	// end inline asm
	// begin inline asm
	fma.rn.f32 %f42527, %f65536, %f65537, %f42515;
	// end inline asm
	// begin inline asm
	fma.rn.f32 %f42531, %f65540, %f65541, %f42527;
	// end inline asm
	// begin inline asm
	fma.rn.f32 %f42535, %f65536, %f65541, %f42523;
	// end inline asm
	// begin inline asm
	fma.rn.f32 %f42539, %f65532, %f65537, %f42535;
	// end inline asm
	// begin inline asm
	fma.rn.f32 %f42543, %f65536, %f65537, %f42531;
	// end inline asm
	// begin inline asm
	fma.rn.f32 %f42547, %f65540, %f65541, %f42543;
	// end inline asm
	// begin inline asm
	fma.rn.f32 %f42551, %f65536, %f65541, %f42539;
	// end inline asm
	// begin inline asm
	fma.rn.f32 %f42555, %f65532, %f65537, %f42551;
	// end inline asm
	// begin inline asm
	fma.rn.f32 %f42559, %f65536, %f65537, %f42547;
	// end inline asm
	// begin inline asm
	fma.rn.f32 %f42563, %f65540, %f65541, %f42559;
	// end inline asm
	// begin inline asm
	fma.rn.f32 %f42567, %f65536, %f65541, %f42555;
	// end inline asm
	// begin inline asm
	fma.rn.f32 %f42571, %f65532, %f65537, %f42567;
	// end inline asm
	// begin inline asm
	fma.rn.f32 %f42575, %f65536, %f65537, %f42563;
	// end inline asm
	// begin inline asm
	fma.rn.f32 %f42579, %f65540, %f65541, %f42575;
	// end inline asm
	// begin inline asm
	fma.rn.f32 %f42583, %f65536, %f65541, %f42571;
	// end inline asm
	// begin inline asm
	fma.rn.f32 %f42587, %f65532, %f65537, %f42583;
	// end inline asm
	// begin inline asm
	fma.rn.f32 %f42591, %f65536, %f65537, %f42579;
	// end inline asm
	// begin inline asm
	fma.rn.f32 %f42595, %f65540, %f65541, %f42591;
	// end inline asm
	// begin inline asm
	fma.rn.f32 %f42599, %f65536, %f65541, %f42587;
	// end inline asm
	// begin inline asm
	fma.rn.f32 %f42603, %f65532, %f65537, %f42599;
	// end inline asm
	// begin inline asm
	fma.rn.f32 %f42607, %f65536, %f65537, %f42595;
	// end inline asm
	// begin inline asm
	fma.rn.f32 %f42611, %f65540, %f65541, %f42607;
	// end inline asm
	// begin inline asm
	fma.rn.f32 %f42615, %f65536, %f65541, %f42603;
	// end inline asm
	// begin inline asm
	fma.rn.f32 %f42619, %f65532, %f65537, %f42615;
	// end inline asm
	// begin inline asm
	fma.rn.f32 %f42623, %f65536, %f65537, %f42611;
	// end inline asm
	// begin inline asm
	fma.rn.f32 %f42627, %f65540, %f65541, %f42623;
	// end inline asm
	// begin inline asm
	fma.rn.f32 %f42631, %f65536, %f65541, %f42619;
	// end inline asm
	// begin inline asm
	fma.rn.f32 %f42635, %f65532, %f65537, %f42631;
	// end inline asm
	// begin inline asm
	fma.rn.f32 %f42639, %f65536, %f65537, %f42627;
	// end inline asm
	// begin inline asm
	fma.rn.f32 %f42643, %f65540, %f65541, %f42639;
	// end inline asm
	// begin inline asm
	fma.rn.f32 %f42647, %f65536, %f65541, %f42635;
	// end inline asm
	// begin inline asm
	fma.rn.f32 %f42651, %f65532, %f65537, %f42647;
	// end inline asm
	// begin inline asm
	fma.rn.f32 %f42655, %f65536, %f65537, %f42643;
	// end inline asm
	// begin inline asm
	fma.rn.f32 %f42659, %f65540, %f65541, %f42655;
	// end inline asm
	// begin inline asm
	fma.rn.f32 %f42663, %f65536, %f65541, %f42651;
	// end inline asm
	// begin inline asm
	fma.rn.f32 %f42667, %f65532, %f65537, %f42663;
	// end inline asm
	// begin inline asm
	fma.rn.f32 %f42671, %f65536, %f65537, %f42659;
	// end inline asm
	// begin inline asm
	fma.rn.f32 %f42675, %f65540, %f65541, %f42671;
	// end inline asm
	// begin inline asm
	fma.rn.f32 %f42679, %f65536, %f65541, %f42667;
	// end inline asm
	// begin inline asm
	fma.rn.f32 %f42683, %f65532, %f65537, %f42679;
	// end inline asm
	// begin inline asm
	fma.rn.f32 %f42687, %f65536, %f65537, %f42675;
	// end inline asm
	// begin inline asm
	fma.rn.f32 %f42691, %f65540, %f65541, %f42687;
	// end inline asm
	// begin inline asm
	fma.rn.f32 %f42695, %f65536, %f65541, %f42683;
	// end inline asm
	// begin inline asm
	fma.rn.f32 %f42699, %f65532, %f65537, %f42695;
	// end inline asm
	// begin inline asm
	fma.rn.f32 %f42703, %f65536, %f65537, %f42691;
	// end inline asm
	// begin inline asm
	fma.rn.f32 %f42707, %f65540, %f65541, %f42703;
	// end inline asm
	// begin inline asm
	fma.rn.f32 %f42711, %f65536, %f65541, %f42699;
	// end inline asm
	// begin inline asm
	fma.rn.f32 %f42715, %f65532, %f65537, %f42711;
	// end inline asm
	// begin inline asm
	fma.rn.f32 %f42719, %f65536, %f65537, %f42707;
	// end inline asm
	// begin inline asm
	fma.rn.f32 %f42723, %f65540, %f65541, %f42719;
	// end inline asm
	// begin inline asm
	fma.rn.f32 %f42727, %f65536, %f65541, %f42715;
	// end inline asm
	// begin inline asm
	fma.rn.f32 %f42731, %f65532, %f65537, %f42727;
	// end inline asm
	// begin inline asm
	fma.rn.f32 %f42735, %f65536, %f65537, %f42723;
	// end inline asm
	// begin inline asm
	fma.rn.f32 %f42739, %f65540, %f65541, %f42735;
	// end inline asm
	// begin inline asm
	fma.rn.f32 %f42743, %f65536, %f65541, %f42731;
	// end inline asm
	// begin inline asm
	fma.rn.f32 %f42747, %f65532, %f65537, %f42743;
	// end inline asm
	// begin inline asm
	fma.rn.f32 %f42751, %f65536, %f65537, %f42739;
	// end inline asm
	// begin inline asm
	fma.rn.f32 %f42755, %f65540, %f65541, %f42751;
	// end inline asm
	// begin inline asm
	fma.rn.f32 %f42759, %f65536, %f65541, %f42747;
	// end inline asm
	// begin inline asm
	fma.rn.f32 %f42763, %f65532, %f65537, %f42759;
	// end inline asm
	// begin inline asm
	fma.rn.f32 %f42767, %f65536, %f65537, %f42755;
	// end inline asm
	// begin inline asm
	fma.rn.f32 %f42771, %f65540, %f65541, %f42767;
	// end inline asm
	// begin inline asm
	fma.rn.f32 %f42775, %f65536, %f65541, %f42763;
	// end inline asm
	// begin inline asm
	fma.rn.f32 %f42779, %f65532, %f65537, %f42775;
	// end inline asm
	// begin inline asm
	fma.rn.f32 %f42783, %f65536, %f65537, %f42771;
	// end inline asm
	// begin inline asm
	fma.rn.f32 %f42787, %f65540, %f65541, %f42783;
	// end inline asm
	// begin inline asm
	fma.rn.f32 %f42791, %f65536, %f65541, %f42779;
	// end inline asm
	// begin inline asm
	fma.rn.f32 %f42795, %f65532, %f65537, %f42791;
	// end inline asm
	// begin inline asm
	fma.rn.f32 %f42799, %f65536, %f65537, %f42787;
	// end inline asm
	// begin inline asm
	fma.rn.f32 %f42803, %f65540, %f65541, %f42799;
	// end inline asm
	// begin inline asm
	fma.rn.f32 %f42807, %f65536, %f65541, %f42795;
	// end inline asm
	// begin inline asm
	fma.rn.f32 %f42811, %f65532, %f65537, %f42807;
	// end inline asm
	// begin inline asm
	fma.rn.f32 %f42815, %f65536, %f65537, %f42803;
	// end inline asm
	// begin inline asm
	fma.rn.f32 %f42819, %f65540, %f65541, %f42815;
	// end inline asm
	// begin inline asm
	fma.rn.f32 %f42823, %f65536, %f65541, %f42811;
	// end inline asm
	// begin inline asm
	fma.rn.f32 %f42827, %f65532, %f65537, %f42823;
	// end inline asm
	// begin inline asm
	fma.rn.f32 %f42831, %f65536, %f65537, %f42819;
	// end inline asm
	// begin inline asm
	fma.rn.f32 %f42835, %f65540, %f65541, %f42831;
	// end inline asm
	// begin inline asm
	fma.rn.f32 %f42839, %f65536, %f65541, %f42827;
	// end inline asm
	// begin inline asm
	fma.rn.f32 %f42843, %f65532, %f65537, %f42839;
	// end inline asm
	// begin inline asm
	fma.rn.f32 %f42847, %f65536, %f65537, %f42835;
	// end inline asm
	// begin inline asm
	fma.rn.f32 %f42851, %f65540, %f65541, %f42847;
	// end inline asm
	// begin inline asm
	fma.rn.f32 %f42855, %f65536, %f65541, %f42843;
	// end inline asm
	// begin inline asm
	fma.rn.f32 %f42859, %f65532, %f65537, %f42855;
	// end inline asm
	// begin inline asm
	fma.rn.f32 %f42863, %f65536, %f65537, %f42851;
	// end inline asm
	// begin inline asm
	fma.rn.f32 %f42867, %f65540, %f65541, %f42863;
	// end inline asm
	// begin inline asm
	fma.rn.f32 %f42871, %f65536, %f65541, %f42859;
	// end inline asm
	// begin inline asm
	fma.rn.f32 %f42875, %f65532, %f65537, %f42871;
	// end inline asm
	// begin inline asm
	fma.rn.f32 %f42879, %f65536, %f65537, %f42867;
	// end inline asm
	// begin inline asm
	fma.rn.f32 %f42883, %f65540, %f65541, %f42879;
	// end inline asm
	// begin inline asm
	fma.rn.f32 %f42887, %f65536, %f65541, %f42875;
	// end inline asm
	// begin inline asm
	fma.rn.f32 %f42891, %f65532, %f65537, %f42887;
	// end inline asm
	// begin inline asm
	fma.rn.f32 %f42895, %f65536, %f65537, %f42883;
	// end inline asm
	// begin inline asm
	fma.rn.f32 %f42899, %f65540, %f65541, %f42895;
	// end inline asm
	// begin inline asm
	fma.rn.f32 %f42903, %f65536, %f65541, %f42891;
	// end inline asm
	// begin inline asm
	fma.rn.f32 %f42907, %f65532, %f65537, %f42903;
	// end inline asm
	// begin inline asm
	fma.rn.f32 %f42911, %f65536, %f65537, %f42899;
	// end inline asm
	// begin inline asm
	fma.rn.f32 %f42915, %f65540, %f65541, %f42911;
	// end inline asm
	// begin inline asm
	fma.rn.f32 %f42919, %f65536, %f65541, %f42907;
	// end inline asm
	// begin inline asm
	fma.rn.f32 %f42923, %f65532, %f65537, %f42919;
	// end inline asm
	// begin inline asm
	fma.rn.f32 %f42927, %f65536, %f65537, %f42915;
	// end inline asm
	// begin inline asm
	fma.rn.f32 %f42931, %f65540, %f65541, %f42927;
	// end inline asm
	// begin inline asm
	fma.rn.f32 %f42935, %f65536, %f65541, %f42923;
	// end inline asm
	// begin inline asm
	fma.rn.f32 %f42939, %f65532, %f65537, %f42935;
	// end inline asm
	// begin inline asm
	fma.rn.f32 %f42943, %f65536, %f65537, %f42931;
	// end inline asm
	// begin inline asm
	fma.rn.f32 %f42947, %f65540, %f65541, %f42943;
	// end inline asm
	// begin inline asm
	fma.rn.f32 %f42951, %f65536, %f65541, %f42939;
	// end inline asm
	// begin inline asm
	fma.rn.f32 %f42955, %f65532, %f65537, %f42951;
	// end inline asm
	// begin inline asm
	fma.rn.f32 %f42959, %f65536, %f65537, %f42947;
	// end inline asm
	// begin inline asm
	fma.rn.f32 %f42963, %f65540, %f65541, %f42959;
	// end inline asm
	// begin inline asm
	fma.rn.f32 %f42967, %f65536, %f65541, %f42955;
	// end inline asm
	// begin inline asm
	fma.rn.f32 %f42971, %f65532, %f65537, %f42967;
	// end inline asm
	// begin inline asm
	fma.rn.f32 %f42975, %f65536, %f65537, %f42963;
	// end inline asm
	// begin inline asm
	fma.rn.f32 %f42979, %f65540, %f65541, %f42975;
	// end inline asm
	// begin inline asm
	fma.rn.f32 %f42983, %f65536, %f65541, %f42971;
	// end inline asm
	// begin inline asm
	fma.rn.f32 %f42987, %f65532, %f65537, %f42983;
	// end inline asm
	// begin inline asm
	fma.rn.f32 %f42991, %f65536, %f65537, %f42979;
	// end inline asm
	// begin inline asm
	fma.rn.f32 %f42995, %f65540, %f65541, %f42991;
	// end inline asm
	// begin inline asm
	fma.rn.f32 %f42999, %f65536, %f65541, %f42987;
	// end inline asm
	// begin inline asm
	fma.rn.f32 %f43003, %f65532, %f65537, %f42999;
	// end inline asm
	// begin inline asm
	fma.rn.f32 %f43007, %f65536, %f65537, %f42995;
	// end inline asm
	// begin inline asm
	fma.rn.f32 %f43011, %f65540, %f65541, %f43007;
	// end inline asm
	// begin inline asm
	fma.rn.f32 %f43015, %f65536, %f65541, %f43003;
	// end inline asm
	// begin inline asm
	fma.rn.f32 %f43019, %f65532, %f65537, %f43015;
	// end inline asm
	// begin inline asm
	fma.rn.f32 %f43023, %f65536, %f65537, %f43011;
	// end inline asm
	// begin inline asm
	fma.rn.f32 %f43027, %f65540, %f65541, %f43023;
	// end inline asm
	// begin inline asm
	fma.rn.f32 %f43031, %f65536, %f65541, %f43019;
	// end inline asm
	// begin inline asm
	fma.rn.f32 %f43035, %f65532, %f65537, %f43031;
	// end inline asm
	// begin inline asm
	fma.rn.f32 %f43039, %f65536, %f65537, %f43027;
	// end inline asm
	// begin inline asm
	fma.rn.f32 %f43043, %f65540, %f65541, %f43039;
	// end inline asm
	// begin inline asm
	fma.rn.f32 %f43047, %f65536, %f65541, %f43035;
	// end inline asm
	// begin inline asm
	fma.rn.f32 %f43051, %f65532, %f65537, %f43047;
	// end inline asm
	// begin inline asm
	fma.rn.f32 %f43055, %f65536, %f65537, %f43043;
	// end inline asm
	// begin inline asm
	fma.rn.f32 %f43059, %f65540, %f65541, %f43055;
	// end inline asm
	// begin inline asm
	fma.rn.f32 %f43063, %f65536, %f65541, %f43051;
	// end inline asm
	// begin inline asm
	fma.rn.f32 %f43067, %f65532, %f65537, %f43063;
	// end inline asm
	// begin inline asm
	fma.rn.f32 %f43071, %f65536, %f65537, %f43059;
	// end inline asm
	// begin inline asm
	fma.rn.f32 %f43075, %f65540, %f65541, %f43071;
	// end inline asm
	// begin inline asm
	fma.rn.f32 %f43079, %f65536, %f65541, %f43067;
	// end inline asm
	// begin inline asm
	fma.rn.f32 %f43083, %f65532, %f65537, %f43079;
	// end inline asm
	// begin inline asm
	fma.rn.f32 %f43087, %f65536, %f65537, %f43075;
	// end inline asm
	// begin inline asm
	fma.rn.f32 %f43091, %f65540, %f65541, %f43087;
	// end inline asm
	// begin inline asm
	fma.rn.f32 %f43095, %f65536, %f65541, %f43083;
	// end inline asm
	// begin inline asm
	fma.rn.f32 %f43099, %f65532, %f65537, %f43095;
	// end inline asm
	// begin inline asm
	fma.rn.f32 %f43103, %f65536, %f65537, %f43091;
	// end inline asm
	// begin inline asm
	fma.rn.f32 %f43107, %f65540, %f65541, %f43103;
	// end inline asm
	// begin inline asm
	fma.rn.f32 %f43111, %f65536, %f65541, %f43099;
	// end inline asm
	// begin inline asm
	fma.rn.f32 %f43115, %f65532, %f65537, %f43111;
	// end inline asm
	// begin inline asm
	fma.rn.f32 %f43119, %f65536, %f65537, %f43107;
	// end inline asm
	// begin inline asm
	fma.rn.f32 %f43123, %f65540, %f65541, %f43119;
	// end inline asm
	// begin inline asm
	fma.rn.f32 %f43127, %f65536, %f65541, %f43115;
	// end inline asm
	// begin inline asm
	fma.rn.f32 %f43131, %f65532, %f65537, %f43127;
	// end inline asm
	// begin inline asm
	fma.rn.f32 %f43135, %f65536, %f65537, %f43123;
	// end inline asm
	// begin inline asm
	fma.rn.f32 %f43139, %f65540, %f65541, %f43135;
	// end inline asm
	// begin inline asm
	fma.rn.f32 %f43143, %f65536, %f65541, %f43131;
	// end inline asm
	// begin inline asm
	fma.rn.f32 %f43147, %f65532, %f65537, %f43143;
	// end inline asm
	// begin inline asm
	fma.rn.f32 %f43151, %f65536, %f65537, %f43139;
	// end inline asm
	// begin inline asm
	fma.rn.f32 %f43155, %f65540, %f65541, %f43151;
	// end inline asm
	// begin inline asm
	fma.rn.f32 %f43159, %f65536, %f65541, %f43147;
	// end inline asm
	// begin inline asm
	fma.rn.f32 %f43163, %f65532, %f65537, %f43159;
	// end inline asm
	// begin inline asm
	fma.rn.f32 %f43167, %f65536, %f65537, %f43155;
	// end inline asm
	// begin inline asm
	fma.rn.f32 %f43171, %f65540, %f65541, %f43167;
	// end inline asm
	// begin inline asm
	fma.rn.f32 %f43175, %f65536, %f65541, %f43163;
	// end inline asm
	// begin inline asm
	fma.rn.f32 %f43179, %f65532, %f65537, %f43175;
	// end inline asm
	// begin inline asm
	fma.rn.f32 %f43183, %f65536, %f65537, %f43171;
	// end inline asm
	// begin inline asm
	fma.rn.f32 %f43187, %f65540, %f65541, %f43183;
	// end inline asm
	// begin inline asm
	fma.rn.f32 %f43191, %f65536, %f65541, %f43179;
	// end inline asm
	// begin inline asm
	fma.rn.f32 %f43195, %f65532, %f65537, %f43191;
	// end inline asm
	// begin inline asm
	fma.rn.f32 %f43199, %f65536, %f65537, %f43187;
	// end inline asm
	// begin inline asm
	fma.rn.f32 %f43203, %f65540, %f65541, %f43199;
	// end inline asm
	// begin inline asm
	fma.rn.f32 %f43207, %f65536, %f65541, %f43195;
	// end inline asm
	// begin inline asm
	fma.rn.f32 %f43211, %f65532, %f65537, %f43207;
	// end inline asm
	// begin inline asm
	fma.rn.f32 %f43215, %f65536, %f65537, %f43203;
	// end inline asm
	// begin inline asm
	fma.rn.f32 %f43219, %f65540, %f65541, %f43215;
	// end inline asm
	// begin inline asm
	fma.rn.f32 %f43223, %f65536, %f65541, %f43211;
	// end inline asm
	// begin inline asm
	fma.rn.f32 %f43227, %f65532, %f65537, %f43223;
	// end inline asm
	// begin inline asm
	fma.rn.f32 %f43231, %f65536, %f65537, %f43219;
	// end inline asm
	// begin inline asm
	fma.rn.f32 %f43235, %f65540, %f65541, %f43231;
	// end inline asm
	// begin inline asm
	fma.rn.f32 %f43239, %f65536, %f65541, %f43227;
	// end inline asm
	// begin inline asm
	fma.rn.f32 %f43243, %f65532, %f65537, %f43239;
	// end inline asm
	// begin inline asm
	fma.rn.f32 %f43247, %f65536, %f65537, %f43235;
	// end inline asm
	// begin inline asm
	fma.rn.f32 %f43251, %f65540, %f65541, %f43247;
	// end inline asm
	// begin inline asm
	fma.rn.f32 %f43255, %f65536, %f65541, %f43243;
	// end inline asm
	// begin inline asm
	fma.rn.f32 %f43259, %f65532, %f65537, %f43255;
	// end inline asm
	// begin inline asm
	fma.rn.f32 %f43263, %f65536, %f65537, %f43251;
	// end inline asm
	// begin inline asm
	fma.rn.f32 %f43267, %f65540, %f65541, %f43263;
	// end inline asm
	// begin inline asm
	fma.rn.f32 %f43271, %f65536, %f65541, %f43259;
	// end inline asm
	// begin inline asm
	fma.rn.f32 %f43275, %f65532, %f65537, %f43271;
	// end inline asm
	// begin inline asm
	fma.rn.f32 %f43279, %f65536, %f65537, %f43267;
	// end inline asm
	// begin inline asm
	fma.rn.f32 %f43283, %f65540, %f65541, %f43279;
	// end inline asm
	// begin inline asm
	fma.rn.f32 %f43287, %f65536, %f65541, %f43275;
	// end inline asm
	// begin inline asm
	fma.rn.f32 %f43291, %f65532, %f65537, %f43287;
	// end inline asm
	// begin inline asm
	fma.rn.f32 %f43295, %f65536, %f65537, %f43283;
	// end inline asm
	// begin inline asm
	fma.rn.f32 %f43299, %f65540, %f65541, %f43295;
	// end inline asm
	// begin inline asm
	fma.rn.f32 %f43303, %f65536, %f65541, %f43291;
	// end inline asm
	// begin inline asm
	fma.rn.f32 %f43307, %f65532, %f65537, %f43303;
	// end inline asm
	// begin inline asm
	fma.rn.f32 %f43311, %f65536, %f65537, %f43299;
	// end inline asm
	// begin inline asm
	fma.rn.f32 %f43315, %f65540, %f65541, %f43311;
	// end inline asm
	// begin inline asm
	fma.rn.f32 %f43319, %f65536, %f65541, %f43307;
	// end inline asm
	// begin inline asm
	fma.rn.f32 %f43323, %f65532, %f65537, %f43319;
	// end inline asm
	// begin inline asm
	fma.rn.f32 %f43327, %f65536, %f65537, %f43315;
	// end inline asm
	// begin inline asm
	fma.rn.f32 %f43331, %f65540, %f65541, %f43327;
	// end inline asm
	// begin inline asm
	fma.rn.f32 %f43335, %f65536, %f65541, %f43323;
	// end inline asm
	// begin inline asm
	fma.rn.f32 %f43339, %f65532, %f65537, %f43335;
	// end inline asm
	// begin inline asm
	fma.rn.f32 %f43343, %f65536, %f65537, %f43331;
	// end inline asm
	// begin inline asm
	fma.rn.f32 %f43347, %f65540, %f65541, %f43343;
	// end inline asm
	// begin inline asm
	fma.rn.f32 %f43351, %f65536, %f65541, %f43339;
	// end inline asm
	// begin inline asm
	fma.rn.f32 %f43355, %f65532, %f65537, %f43351;
	// end inline asm
	// begin inline asm
	fma.rn.f32 %f43359, %f65536, %f65537, %f43347;
	// end inline asm
	// begin inline asm
	fma.rn.f32 %f43363, %f65540, %f65541, %f43359;
	// end inline asm
	// begin inline asm
	fma.rn.f32 %f43367, %f65536, %f65541, %f43355;
	// end inline asm
	// begin inline asm
	fma.rn.f32 %f43371, %f65532, %f65537, %f43367;
	// end inline asm
	// begin inline asm
	fma.rn.f32 %f43375, %f65536, %f65537, %f43363;
	// end inline asm
	// begin inline asm
	fma.rn.f32 %f43379, %f65540, %f65541, %f43375;
	// end inline asm
	// begin inline asm
	fma.rn.f32 %f43383, %f65536, %f65541, %f43371;
	// end inline asm
	// begin inline asm
	fma.rn.f32 %f43387, %f65532, %f65537, %f43383;
	// end inline asm
	// begin inline asm
	fma.rn.f32 %f43391, %f65536, %f65537, %f43379;
	// end inline asm
	// begin inline asm
	fma.rn.f32 %f43395, %f65540, %f65541, %f43391;
	// end inline asm
	// begin inline asm
	fma.rn.f32 %f43399, %f65536, %f65541, %f43387;
	// end inline asm
	// begin inline asm
	fma.rn.f32 %f43403, %f65532, %f65537, %f43399;
	// end inline asm
	// begin inline asm
	fma.rn.f32 %f43407, %f65536, %f65537, %f43395;
	// end inline asm
	// begin inline asm
	fma.rn.f32 %f43411, %f65540, %f65541, %f43407;
	// end inline asm
	// begin inline asm
	fma.rn.f32 %f43415, %f65536, %f65541, %f43403;
	// end inline asm
	// begin inline asm
	fma.rn.f32 %f43419, %f65532, %f65537, %f43415;
	// end inline asm
	// begin inline asm
	fma.rn.f32 %f43423, %f65536, %f65537, %f43411;
	// end inline asm
	// begin inline asm
	fma.rn.f32 %f43427, %f65540, %f65541, %f43423;
	// end inline asm
	// begin inline asm
	fma.rn.f32 %f43431, %f65536, %f65541, %f43419;
	// end inline asm
	// begin inline asm
	fma.rn.f32 %f43435, %f65532, %f65537, %f43431;
	// end inline asm
	// begin inline asm
	fma.rn.f32 %f43439, %f65536, %f65537, %f43427;
	// end inline asm
	// begin inline asm
	fma.rn.f32 %f43443, %f65540, %f65541, %f43439;
	// end inline asm
	// begin inline asm
	fma.rn.f32 %f43447, %f65536, %f65541, %f43435;
	// end inline asm
	// begin inline asm
	fma.rn.f32 %f43451, %f65532, %f65537, %f43447;
	// end inline asm
	// begin inline asm
	fma.rn.f32 %f43455, %f65536, %f65537, %f43443;
	// end inline asm
	// begin inline asm
	fma.rn.f32 %f43459, %f65540, %f65541, %f43455;
	// end inline asm
	// begin inline asm
	fma.rn.f32 %f43463, %f65536, %f65541, %f43451;
	// end inline asm
	// begin inline asm
	fma.rn.f32 %f43467, %f65532, %f65537, %f43463;
	// end inline asm
	// begin inline asm
	fma.rn.f32 %f43471, %f65536, %f65537, %f43459;
	// end inline asm
	// begin inline asm
	fma.rn.f32 %f43475, %f65540, %f65541, %f43471;
	// end inline asm
	// begin inline asm
	fma.rn.f32 %f43479, %f65536, %f65541, %f43467;
	// end inline asm
	// begin inline asm
	fma.rn.f32 %f43483, %f65532, %f65537, %f43479;
	// end inline asm
	// begin inline asm
	fma.rn.f32 %f43487, %f65536, %f65537, %f43475;
	// end inline asm
	// begin inline asm
	fma.rn.f32 %f43491, %f65540, %f65541, %f43487;
	// end inline asm
	// begin inline asm
	fma.rn.f32 %f43495, %f65536, %f65541, %f43483;
	// end inline asm
	// begin inline asm
	fma.rn.f32 %f43499, %f65532, %f65537, %f43495;
	// end inline asm
	// begin inline asm
	fma.rn.f32 %f43503, %f65536, %f65537, %f43491;
	// end inline asm
	// begin inline asm
	fma.rn.f32 %f43507, %f65540, %f65541, %f43503;
	// end inline asm
	// begin inline asm
	fma.rn.f32 %f43511, %f65536, %f65541, %f43499;
	// end inline asm
	// begin inline asm
	fma.rn.f32 %f43515, %f65532, %f65537, %f43511;
	// end inline asm
	// begin inline asm
	fma.rn.f32 %f43519, %f65536, %f65537, %f43507;
	// end inline asm
	// begin inline asm
	fma.rn.f32 %f43523, %f65540, %f65541, %f43519;
	// end inline asm
	// begin inline asm
	fma.rn.f32 %f43527, %f65536, %f65541, %f43515;
	// end inline asm
	// begin inline asm
	fma.rn.f32 %f43531, %f65532, %f65537, %f43527;
	// end inline asm
	// begin inline asm
	fma.rn.f32 %f43535, %f65536, %f65537, %f43523;
	// end inline asm
	// begin inline asm
	fma.rn.f32 %f43539, %f65540, %f65541, %f43535;
	// end inline asm
	// begin inline asm
	fma.rn.f32 %f43543, %f65536, %f65541, %f43531;
	// end inline asm
	// begin inline asm
	fma.rn.f32 %f43547, %f65532, %f65537, %f43543;
	// end inline asm
	// begin inline asm
	fma.rn.f32 %f43551, %f65536, %f65537, %f43539;
	// end inline asm
	// begin inline asm
	fma.rn.f32 %f43555, %f65540, %f65541, %f43551;
	// end inline asm
	// begin inline asm
	fma.rn.f32 %f43559, %f65536, %f65541, %f43547;
	// end inline asm
	// begin inline asm
	fma.rn.f32 %f43563, %f65532, %f65537, %f43559;
	// end inline asm
	// begin inline asm
	fma.rn.f32 %f43567, %f65536, %f65537, %f43555;
	// end inline asm
	// begin inline asm
	fma.rn.f32 %f43571, %f65540, %f65541, %f43567;
	// end inline asm
	// begin inline asm
	fma.rn.f32 %f43575, %f65536, %f65541, %f43563;
	// end inline asm
	// begin inline asm
	fma.rn.f32 %f43579, %f65532, %f65537, %f43575;
	// end inline asm
	// begin inline asm
	fma.rn.f32 %f43583, %f65536, %f65537, %f43571;
	// end inline asm
	// begin inline asm
	fma.rn.f32 %f43587, %f65540, %f65541, %f43583;
	// end inline asm
	// begin inline asm
	fma.rn.f32 %f43591, %f65536, %f65541, %f43579;
	// end inline asm
	// begin inline asm
	fma.rn.f32 %f43595, %f65532, %f65537, %f43591;
	// end inline asm
	// begin inline asm
	fma.rn.f32 %f43599, %f65536, %f65537, %f43587;
	// end inline asm
	// begin inline asm
	fma.rn.f32 %f43603, %f65540, %f65541, %f43599;
	// end inline asm
	// begin inline asm
	fma.rn.f32 %f43607, %f65536, %f65541, %f43595;
	// end inline asm
	// begin inline asm
	fma.rn.f32 %f43611, %f65532, %f65537, %f43607;
	// end inline asm
	// begin inline asm
	fma.rn.f32 %f43615, %f65536, %f65537, %f43603;
	// end inline asm
	// begin inline asm
	fma.rn.f32 %f43619, %f65540, %f65541, %f43615;
	// end inline asm
	// begin inline asm
	fma.rn.f32 %f43623, %f65536, %f65541, %f43611;
	// end inline asm
	// begin inline asm
	fma.rn.f32 %f43627, %f65532, %f65537, %f43623;
	// end inline asm
	// begin inline asm
	fma.rn.f32 %f43631, %f65536, %f65537, %f43619;
	// end inline asm
	// begin inline asm
	fma.rn.f32 %f43635, %f65540, %f65541, %f43631;
	// end inline asm
	// begin inline asm
	fma.rn.f32 %f43639, %f65536, %f65541, %f43627;
	// end inline asm
	// begin inline asm
	fma.rn.f32 %f43643, %f65532, %f65537, %f43639;
	// end inline asm
	// begin inline asm
	fma.rn.f32 %f43647, %f65536, %f65537, %f43635;
	// end inline asm
	// begin inline asm
	fma.rn.f32 %f43651, %f65540, %f65541, %f43647;
	// end inline asm
	// begin inline asm
	fma.rn.f32 %f43655, %f65536, %f65541, %f43643;
	// end inline asm
	// begin inline asm
	fma.rn.f32 %f43659, %f65532, %f65537, %f43655;
	// end inline asm
	// begin inline asm
	fma.rn.f32 %f43663, %f65536, %f65537, %f43651;
	// end inline asm
	// begin inline asm
	fma.rn.f32 %f43667, %f65540, %f65541, %f43663;
	// end inline asm
	// begin inline asm
	fma.rn.f32 %f43671, %f65536, %f65541, %f43659;
	// end inline asm
	// begin inline asm
	fma.rn.f32 %f43675, %f65532, %f65537, %f43671;
	// end inline asm
	// begin inline asm
	fma.rn.f32 %f43679, %f65536, %f65537, %f43667;
	// end inline asm
	// begin inline asm
	fma.rn.f32 %f43683, %f65540, %f65541, %f43679;
	// end inline asm
	// begin inline asm
	fma.rn.f32 %f43687, %f65536, %f65541, %f43675;
	// end inline asm
	// begin inline asm
	fma.rn.f32 %f43691, %f65532, %f65537, %f43687;
	// end inline asm
	// begin inline asm
	fma.rn.f32 %f43695, %f65536, %f65537, %f43683;
	// end inline asm
	// begin inline asm
	fma.rn.f32 %f43699, %f65540, %f65541, %f43695;
	// end inline asm
	// begin inline asm
	fma.rn.f32 %f43703, %f65536, %f65541, %f43691;
	// end inline asm
	// begin inline asm
	fma.rn.f32 %f43707, %f65532, %f65537, %f43703;
	// end inline asm
	// begin inline asm
	fma.rn.f32 %f43711, %f65536, %f65537, %f43699;
	// end inline asm
	// begin inline asm
	fma.rn.f32 %f43715, %f65540, %f65541, %f43711;
	// end inline asm
	// begin inline asm
	fma.rn.f32 %f43719, %f65536, %f65541, %f43707;
	// end inline asm
	// begin inline asm
	fma.rn.f32 %f43723, %f65532, %f65537, %f43719;
	// end inline asm
	// begin inline asm
	fma.rn.f32 %f43727, %f65536, %f65537, %f43715;
	// end inline asm
	// begin inline asm
	fma.rn.f32 %f43731, %f65540, %f65541, %f43727;
	// end inline asm
	// begin inline asm
	fma.rn.f32 %f43735, %f65536, %f65541, %f43723;
	// end inline asm
	// begin inline asm
	fma.rn.f32 %f43739, %f65532, %f65537, %f43735;
	// end inline asm
	// begin inline asm
	fma.rn.f32 %f43743, %f65536, %f65537, %f43731;
	// end inline asm
	// begin inline asm
	fma.rn.f32 %f43747, %f65540, %f65541, %f43743;
	// end inline asm
	// begin inline asm
	fma.rn.f32 %f43751, %f65536, %f65541, %f43739;
	// end inline asm
	// begin inline asm
	fma.rn.f32 %f43755, %f65532, %f65537, %f43751;
	// end inline asm
	// begin inline asm
	fma.rn.f32 %f43759, %f65536, %f65537, %f43747;
	// end inline asm
	// begin inline asm
	fma.rn.f32 %f43763, %f65540, %f65541, %f43759;
	// end inline asm
	// begin inline asm
	fma.rn.f32 %f43767, %f65536, %f65541, %f43755;
	// end inline asm
	// begin inline asm
	fma.rn.f32 %f43771, %f65532, %f65537, %f43767;
	// end inline asm
	// begin inline asm
	fma.rn.f32 %f43775, %f65536, %f65537, %f43763;
	// end inline asm
	// begin inline asm
	fma.rn.f32 %f43779, %f65540, %f65541, %f43775;
	// end inline asm
	// begin inline asm
	fma.rn.f32 %f43783, %f65536, %f65541, %f43771;
	// end inline asm
	// begin inline asm
	fma.rn.f32 %f43787, %f65532, %f65537, %f43783;
	// end inline asm
	// begin inline asm
	fma.rn.f32 %f43791, %f65536, %f65537, %f43779;
	// end inline asm
	// begin inline asm
	fma.rn.f32 %f43795, %f65540, %f65541, %f43791;
	// end inline asm
	// begin inline asm
	fma.rn.f32 %f43799, %f65536, %f65541, %f43787;
	// end inline asm
	// begin inline asm
	fma.rn.f32 %f43803, %f65532, %f65537, %f43799;
	// end inline asm
	// begin inline asm
	fma.rn.f32 %f43807, %f65536, %f65537, %f43795;
	// end inline asm
	// begin inline asm
	fma.rn.f32 %f43811, %f65540, %f65541, %f43807;
	// end inline asm
	// begin inline asm
	fma.rn.f32 %f43815, %f65536, %f65541, %f43803;
	// end inline asm
	// begin inline asm
	fma.rn.f32 %f43819, %f65532, %f65537, %f43815;
	// end inline asm
	// begin inline asm
	fma.rn.f32 %f43823, %f65536, %f65537, %f43811;
	// end inline asm
	// begin inline asm
	fma.rn.f32 %f43827, %f65540, %f65541, %f43823;
	// end inline asm
	// begin inline asm
	fma.rn.f32 %f43831, %f65536, %f65541, %f43819;
	// end inline asm
	// begin inline asm
	fma.rn.f32 %f43835, %f65532, %f65537, %f43831;
	// end inline asm
	// begin inline asm
	fma.rn.f32 %f43839, %f65536, %f65537, %f43827;
	// end inline asm
	// begin inline asm
	fma.rn.f32 %f43843, %f65540, %f65541, %f43839;
	// end inline asm
	// begin inline asm
	fma.rn.f32 %f43847, %f65536, %f65541, %f43835;
	// end inline asm
	// begin inline asm
	fma.rn.f32 %f43851, %f65532, %f65537, %f43847;
	// end inline asm
	// begin inline asm
	fma.rn.f32 %f43855, %f65536, %f65537, %f43843;
	// end inline asm
	// begin inline asm
	fma.rn.f32 %f43859, %f65540, %f65541, %f43855;
	// end inline asm
	// begin inline asm
	fma.rn.f32 %f43863, %f65536, %f65541, %f43851;
	// end inline asm
	// begin inline asm
	fma.rn.f32 %f43867, %f65532, %f65537, %f43863;
	// end inline asm
	// begin inline asm
	fma.rn.f32 %f43871, %f65536, %f65537, %f43859;
	// end inline asm
	// begin inline asm
	fma.rn.f32 %f43875, %f65540, %f65541, %f43871;
	// end inline asm
	// begin inline asm
	fma.rn.f32 %f43879, %f65536, %f65541, %f43867;
	// end inline asm
	// begin inline asm
	fma.rn.f32 %f43883, %f65532, %f65537, %f43879;
	// end inline asm
	// begin inline asm
	fma.rn.f32 %f43887, %f65536, %f65537, %f43875;
	// end inline asm
	// begin inline asm
	fma.rn.f32 %f43891, %f65540, %f65541, %f43887;
	// end inline asm
	// begin inline asm
	fma.rn.f32 %f43895, %f65536, %f65541, %f43883;
	// end inline asm
	// begin inline asm
	fma.rn.f32 %f43899, %f65532, %f65537, %f43895;
	// end inline asm
	// begin inline asm
	fma.rn.f32 %f43903, %f65536, %f65537, %f43891;
	// end inline asm
	// begin inline asm
	fma.rn.f32 %f43907, %f65540, %f65541, %f43903;
	// end inline asm
	// begin inline asm
	fma.rn.f32 %f43911, %f65536, %f65541, %f43899;
	// end inline asm
	// begin inline asm
	fma.rn.f32 %f43915, %f65532, %f65537, %f43911;
	// end inline asm
	// begin inline asm
	fma.rn.f32 %f43919, %f65536, %f65537, %f43907;
	// end inline asm
	// begin inline asm
	fma.rn.f32 %f43923, %f65540, %f65541, %f43919;
	// end inline asm
	// begin inline asm
	fma.rn.f32 %f43927, %f65536, %f65541, %f43915;
	// end inline asm
	// begin inline asm
	fma.rn.f32 %f43931, %f65532, %f65537, %f43927;
	// end inline asm
	// begin inline asm
	fma.rn.f32 %f43935, %f65536, %f65537, %f43923;
	// end inline asm
	// begin inline asm
	fma.rn.f32 %f43939, %f65540, %f65541, %f43935;
	// end inline asm
	// begin inline asm
	fma.rn.f32 %f43943, %f65536, %f65541, %f43931;
	// end inline asm
	// begin inline asm
	fma.rn.f32 %f43947, %f65532, %f65537, %f43943;
	// end inline asm
	// begin inline asm
	fma.rn.f32 %f43951, %f65536, %f65537, %f43939;
	// end inline asm
	// begin inline asm
	fma.rn.f32 %f43955, %f65540, %f65541, %f43951;
	// end inline asm
	// begin inline asm
	fma.rn.f32 %f43959, %f65536, %f65541, %f43947;
	// end inline asm
	// begin inline asm
	fma.rn.f32 %f43963, %f65532, %f65537, %f43959;
	// end inline asm
	// begin inline asm
	fma.rn.f32 %f43967, %f65536, %f65537, %f43955;
	// end inline asm
	// begin inline asm
	fma.rn.f32 %f43971, %f65540, %f65541, %f43967;
	// end inline asm
	// begin inline asm
	fma.rn.f32 %f43975, %f65536, %f65541, %f43963;
	// end inline asm
	// begin inline asm
	fma.rn.f32 %f43979, %f65532, %f65537, %f43975;
	// end inline asm
	// begin inline asm
	fma.rn.f32 %f43983, %f65536, %f65537, %f43971;
	// end inline asm
	// begin inline asm
	fma.rn.f32 %f43987, %f65540, %f65541, %f43983;
	// end inline asm
	// begin inline asm
	fma.rn.f32 %f43991, %f65536, %f65541, %f43979;
	// end inline asm
	// begin inline asm
	fma.rn.f32 %f43995, %f65532, %f65537, %f43991;
	// end inline asm
	// begin inline asm
	fma.rn.f32 %f43999, %f65536, %f65537, %f43987;
	// end inline asm
	// begin inline asm
	fma.rn.f32 %f44003, %f65540, %f65541, %f43999;
	// end inline asm
	// begin inline asm
	fma.rn.f32 %f44007, %f65536, %f65541, %f43995;
	// end inline asm
	// begin inline asm
	fma.rn.f32 %f44011, %f65532, %f65537, %f44007;
	// end inline asm
	// begin inline asm
	fma.rn.f32 %f44015, %f65536, %f65537, %f44003;
	// end inline asm
	// begin inline asm
	fma.rn.f32 %f44019, %f65540, %f65541, %f44015;
	// end inline asm
	// begin inline asm
	fma.rn.f32 %f44023, %f65536, %f65541, %f44011;
	// end inline asm
	// begin inline asm
	fma.rn.f32 %f44027, %f65532, %f65537, %f44023;
	// end inline asm
	// begin inline asm
	fma.rn.f32 %f44031, %f65536, %f65537, %f44019;
	// end inline asm
	// begin inline asm
	fma.rn.f32 %f44035, %f65540, %f65541, %f44031;
	// end inline asm
	// begin inline asm
	fma.rn.f32 %f44039, %f65536, %f65541, %f44027;
	// end inline asm
	// begin inline asm
	fma.rn.f32 %f44043, %f65532, %f65537, %f44039;
	// end inline asm
	// begin inline asm
	fma.rn.f32 %f44047, %f65536, %f65537, %f44035;
	// end inline asm
	// begin inline asm
	fma.rn.f32 %f44051, %f65540, %f65541, %f44047;
	// end inline asm
	// begin inline asm
	fma.rn.f32 %f44055, %f65536, %f65541, %f44043;
	// end inline asm
	// begin inline asm
	fma.rn.f32 %f44059, %f65532, %f65537, %f44055;
	// end inline asm
	// begin inline asm
	fma.rn.f32 %f44063, %f65536, %f65537, %f44051;
	// end inline asm
	// begin inline asm
	fma.rn.f32 %f44067, %f65540, %f65541, %f44063;
	// end inline asm
	// begin inline asm
	fma.rn.f32 %f44071, %f65536, %f65541, %f44059;
	// end inline asm
	// begin inline asm
	fma.rn.f32 %f44075, %f65532, %f65537, %f44071;
	// end inline asm
	// begin inline asm
	fma.rn.f32 %f44079, %f65536, %f65537, %f44067;
	// end inline asm
	// begin inline asm
	fma.rn.f32 %f44083, %f65540, %f65541, %f44079;
	// end inline asm
	// begin inline asm
	fma.rn.f32 %f44087, %f65536, %f65541, %f44075;
	// end inline asm
	// begin inline asm
	fma.rn.f32 %f44091, %f65532, %f65537, %f44087;
	// end inline asm
	// begin inline asm
	fma.rn.f32 %f44095, %f65536, %f65537, %f44083;
	// end inline asm
	// begin inline asm
	fma.rn.f32 %f44099, %f65540, %f65541, %f44095;
	// end inline asm
	// begin inline asm
	fma.rn.f32 %f44103, %f65536, %f65541, %f44091;
	// end inline asm
	// begin inline asm
	fma.rn.f32 %f44107, %f65532, %f65537, %f44103;
	// end inline asm
	// begin inline asm
	fma.rn.f32 %f44111, %f65536, %f65537, %f44099;
	// end inline asm
	// begin inline asm
	fma.rn.f32 %f44115, %f65540, %f65541, %f44111;
	// end inline asm
	// begin inline asm
	fma.rn.f32 %f44119, %f65536, %f65541, %f44107;
	// end inline asm
	// begin inline asm
	fma.rn.f32 %f44123, %f65532, %f65537, %f44119;
	// end inline asm
	// begin inline asm
	fma.rn.f32 %f44127, %f65536, %f65537, %f44115;
	// end inline asm
	// begin inline asm
	fma.rn.f32 %f44131, %f65540, %f65541, %f44127;
	// end inline asm
	// begin inline asm
	fma.rn.f32 %f44135, %f65536, %f65541, %f44123;
	// end inline asm
	// begin inline asm
	fma.rn.f32 %f44139, %f65532, %f65537, %f44135;
	// end inline asm
	// begin inline asm
	fma.rn.f32 %f44143, %f65536, %f65537, %f44131;
	// end inline asm
	// begin inline asm
	fma.rn.f32 %f44147, %f65540, %f65541, %f44143;
	// end inline asm
	// begin inline asm
	fma.rn.f32 %f44151, %f65536, %f65541, %f44139;
	// end inline asm
	// begin inline asm
	fma.rn.f32 %f44155, %f65532, %f65537, %f44151;
	// end inline asm
	// begin inline asm
	fma.rn.f32 %f44159, %f65536, %f65537, %f44147;
	// end inline asm
	// begin inline asm
	fma.rn.f32 %f44163, %f65540, %f65541, %f44159;
	// end inline asm
	// begin inline asm
	fma.rn.f32 %f44167, %f65536, %f65541, %f44155;
	// end inline asm
	// begin inline asm
	fma.rn.f32 %f44171, %f65532, %f65537, %f44167;
	// end inline asm
	// begin inline asm
	fma.rn.f32 %f44175, %f65536, %f65537, %f44163;
	// end inline asm
	// begin inline asm
	fma.rn.f32 %f44179, %f65540, %f65541, %f44175;
	// end inline asm
	// begin inline asm
	fma.rn.f32 %f44183, %f65536, %f65541, %f44171;
	// end inline asm
	// begin inline asm
	fma.rn.f32 %f44187, %f65532, %f65537, %f44183;
	// end inline asm
	// begin inline asm
	fma.rn.f32 %f44191, %f65536, %f65537, %f44179;
	// end inline asm
	// begin inline asm
	fma.rn.f32 %f44195, %f65540, %f65541, %f44191;
	// end inline asm
	// begin inline asm
	fma.rn.f32 %f44199, %f65536, %f65541, %f44187;
	// end inline asm
	// begin inline asm
	fma.rn.f32 %f44203, %f65532, %f65537, %f44199;
	// end inline asm
	// begin inline asm
	fma.rn.f32 %f44207, %f65536, %f65537, %f44195;
	// end inline asm
	// begin inline asm
	fma.rn.f32 %f44211, %f65540, %f65541, %f44207;
	// end inline asm
	// begin inline asm
	fma.rn.f32 %f44215, %f65536, %f65541, %f44203;
	// end inline asm
	// begin inline asm
	fma.rn.f32 %f44219, %f65532, %f65537, %f44215;
	// end inline asm
	// begin inline asm
	fma.rn.f32 %f44223, %f65536, %f65537, %f44211;
	// end inline asm
	// begin inline asm
	fma.rn.f32 %f44227, %f65540, %f65541, %f44223;
	// end inline asm
	// begin inline asm
	fma.rn.f32 %f44231, %f65536, %f65541, %f44219;
	// end inline asm
	// begin inline asm
	fma.rn.f32 %f44235, %f65532, %f65537, %f44231;
	// end inline asm
	// begin inline asm
	fma.rn.f32 %f44239, %f65536, %f65537, %f44227;
	// end inline asm
	// begin inline asm
	fma.rn.f32 %f44243, %f65540, %f65541, %f44239;
	// end inline asm
	// begin inline asm
	fma.rn.f32 %f44247, %f65536, %f65541, %f44235;
	// end inline asm
	// begin inline asm
	fma.rn.f32 %f44251, %f65532, %f65537, %f44247;
	// end inline asm
	// begin inline asm
	fma.rn.f32 %f44255, %f65536, %f65537, %f44243;
	// end inline asm
	// begin inline asm
	fma.rn.f32 %f44259, %f65540, %f65541, %f44255;
	// end inline asm
	// begin inline asm
	fma.rn.f32 %f44263, %f65536, %f65541, %f44251;
	// end inline asm
	// begin inline asm
	fma.rn.f32 %f44267, %f65532, %f65537, %f44263;
	// end inline asm
	// begin inline asm
	fma.rn.f32 %f44271, %f65536, %f65537, %f44259;
	// end inline asm
	// begin inline asm
	fma.rn.f32 %f44275, %f65540, %f65541, %f44271;
	// end inline asm
	// begin inline asm
	fma.rn.f32 %f44279, %f65536, %f65541, %f44267;
	// end inline asm
	// begin inline asm
	fma.rn.f32 %f44283, %f65532, %f65537, %f44279;
	// end inline asm
	// begin inline asm
	fma.rn.f32 %f44287, %f65536, %f65537, %f44275;
	// end inline asm
	// begin inline asm
	fma.rn.f32 %f44291, %f65540, %f65541, %f44287;
	// end inline asm
	// begin inline asm
	fma.rn.f32 %f44295, %f65536, %f65541, %f44283;
	// end inline asm
	// begin inline asm
	fma.rn.f32 %f44299, %f65532, %f65537, %f44295;
	// end inline asm
	// begin inline asm
	fma.rn.f32 %f44303, %f65536, %f65537, %f44291;
	// end inline asm
	// begin inline asm
	fma.rn.f32 %f44307, %f65540, %f65541, %f44303;
	// end inline asm
	// begin inline asm
	fma.rn.f32 %f44311, %f65536, %f65541, %f44299;
	// end inline asm
	// begin inline asm
	fma.rn.f32 %f44315, %f65532, %f65537, %f44311;
	// end inline asm
	// begin inline asm
	fma.rn.f32 %f44319, %f65536, %f65537, %f44307;
	// end inline asm
	// begin inline asm
	fma.rn.f32 %f44323, %f65540, %f65541, %f44319;
	// end inline asm
	// begin inline asm
	fma.rn.f32 %f44327, %f65536, %f65541, %f44315;
	// end inline asm
	// begin inline asm
	fma.rn.f32 %f44331, %f65532, %f65537, %f44327;
	// end inline asm
	// begin inline asm
	fma.rn.f32 %f44335, %f65536, %f65537, %f44323;
	// end inline asm
	// begin inline asm
	fma.rn.f32 %f44339, %f65540, %f65541, %f44335;
	// end inline asm
	// begin inline asm
	fma.rn.f32 %f44343, %f65536, %f65541, %f44331;
	// end inline asm
	// begin inline asm
	fma.rn.f32 %f44347, %f65532, %f65537, %f44343;
	// end inline asm
	// begin inline asm
	fma.rn.f32 %f44351, %f65536, %f65537, %f44339;
	// end inline asm
	// begin inline asm
	fma.rn.f32 %f44355, %f65540, %f65541, %f44351;
	// end inline asm
	// begin inline asm
	fma.rn.f32 %f44359, %f65536, %f65541, %f44347;
	// end inline asm
	// begin inline asm
	fma.rn.f32 %f44363, %f65532, %f65537, %f44359;
	// end inline asm
	// begin inline asm
	fma.rn.f32 %f44367, %f65536, %f65537, %f44355;
	// end inline asm
	// begin inline asm
	fma.rn.f32 %f44371, %f65540, %f65541, %f44367;
	// end inline asm
	// begin inline asm
	fma.rn.f32 %f44375, %f65536, %f65541, %f44363;
	// end inline asm
	// begin inline asm
	fma.rn.f32 %f44379, %f65532, %f65537, %f44375;
	// end inline asm
	// begin inline asm
	fma.rn.f32 %f44383, %f65536, %f65537, %f44371;
	// end inline asm
	// begin inline asm
	fma.rn.f32 %f44387, %f65540, %f65541, %f44383;
	// end inline asm
	// begin inline asm
	fma.rn.f32 %f44391, %f65536, %f65541, %f44379;
	// end inline asm
	// begin inline asm
	fma.rn.f32 %f44395, %f65532, %f65537, %f44391;
	// end inline asm
	// begin inline asm
	fma.rn.f32 %f44399, %f65536, %f65537, %f44387;
	// end inline asm
	// begin inline asm
	fma.rn.f32 %f44403, %f65540, %f65541, %f44399;
	// end inline asm
	// begin inline asm
	fma.rn.f32 %f44407, %f65536, %f65541, %f44395;
	// end inline asm
	// begin inline asm
	fma.rn.f32 %f44411, %f65532, %f65537, %f44407;
	// end inline asm
	// begin inline asm
	fma.rn.f32 %f44415, %f65536, %f65537, %f44403;
	// end inline asm
	// begin inline asm
	fma.rn.f32 %f44419, %f65540, %f65541, %f44415;
	// end inline asm
	// begin inline asm
	fma.rn.f32 %f44423, %f65536, %f65541, %f44411;
	// end inline asm
	// begin inline asm
	fma.rn.f32 %f44427, %f65532, %f65537, %f44423;
	// end inline asm
	// begin inline asm
	fma.rn.f32 %f44431, %f65536, %f65537, %f44419;
	// end inline asm
	// begin inline asm
	fma.rn.f32 %f44435, %f65540, %f65541, %f44431;
	// end inline asm
	// begin inline asm
	fma.rn.f32 %f44439, %f65536, %f65541, %f44427;
	// end inline asm
	// begin inline asm
	fma.rn.f32 %f44443, %f65532, %f65537, %f44439;
	// end inline asm
	// begin inline asm
	fma.rn.f32 %f44447, %f65536, %f65537, %f44435;
	// end inline asm
	// begin inline asm
	fma.rn.f32 %f44451, %f65540, %f65541, %f44447;
	// end inline asm
	// begin inline asm
	fma.rn.f32 %f44455, %f65536, %f65541, %f44443;
	// end inline asm
	// begin inline asm
	fma.rn.f32 %f44459, %f65532, %f65537, %f44455;
	// end inline asm
	// begin inline asm
	fma.rn.f32 %f44463, %f65536, %f65537, %f44451;
	// end inline asm
	// begin inline asm
	fma.rn.f32 %f44467, %f65540, %f65541, %f44463;
	// end inline asm
	// begin inline asm
	fma.rn.f32 %f44471, %f65536, %f65541, %f44459;
	// end inline asm
	// begin inline asm
	fma.rn.f32 %f44475, %f65532, %f65537, %f44471;
	// end inline asm
	// begin inline asm
	fma.rn.f32 %f44479, %f65536, %f65537, %f44467;
	// end inline asm
	// begin inline asm
	fma.rn.f32 %f44483, %f65540, %f65541, %f44479;
	// end inline asm
	// begin inline asm
	fma.rn.f32 %f44487, %f65536, %f65541, %f44475;
	// end inline asm
	// begin inline asm
	fma.rn.f32 %f44491, %f65532, %f65537, %f44487;
	// end inline asm
	// begin inline asm
	fma.rn.f32 %f44495, %f65536, %f65537, %f44483;
	// end inline asm
	// begin inline asm
	fma.rn.f32 %f44499, %f65540, %f65541, %f44495;
	// end inline asm
	// begin inline asm
	fma.rn.f32 %f44503, %f65536, %f65541, %f44491;
	// end inline asm
	// begin inline asm
	fma.rn.f32 %f44507, %f65532, %f65537, %f44503;
	// end inline asm
	// begin inline asm
	fma.rn.f32 %f44511, %f65536, %f65537, %f44499;
	// end inline asm
	// begin inline asm
	fma.rn.f32 %f44515, %f65540, %f65541, %f44511;
	// end inline asm
	// begin inline asm
	fma.rn.f32 %f44519, %f65536, %f65541, %f44507;
	// end inline asm
	// begin inline asm
	fma.rn.f32 %f44523, %f65532, %f65537, %f44519;
	// end inline asm
	// begin inline asm
	fma.rn.f32 %f44527, %f65536, %f65537, %f44515;
	// end inline asm
	// begin inline asm
	fma.rn.f32 %f44531, %f65540, %f65541, %f44527;
	// end inline asm
	// begin inline asm
	fma.rn.f32 %f44535, %f65536, %f65541, %f44523;
	// end inline asm
	// begin inline asm
	fma.rn.f32 %f44539, %f65532, %f65537, %f44535;
	// end inline asm
	// begin inline asm
	fma.rn.f32 %f44543, %f65536, %f65537, %f44531;
	// end inline asm
	// begin inline asm
	fma.rn.f32 %f44547, %f65540, %f65541, %f44543;
	// end inline asm
	// begin inline asm
	fma.rn.f32 %f44551, %f65536, %f65541, %f44539;
	// end inline asm
	// begin inline asm
	fma.rn.f32 %f44555, %f65532, %f65537, %f44551;
	// end inline asm
	// begin inline asm
	fma.rn.f32 %f44559, %f65536, %f65537, %f44547;
	// end inline asm
	// begin inline asm
	fma.rn.f32 %f44563, %f65540, %f65541, %f44559;
	// end inline asm
	// begin inline asm
	fma.rn.f32 %f44567, %f65536, %f65541, %f44555;
	// end inline asm
	// begin inline asm
	fma.rn.f32 %f44571, %f65532, %f65537, %f44567;
	// end inline asm
	// begin inline asm
	fma.rn.f32 %f44575, %f65536, %f65537, %f44563;
	// end inline asm
	// begin inline asm
	fma.rn.f32 %f44579, %f65540, %f65541, %f44575;
	// end inline asm
	// begin inline asm
	fma.rn.f32 %f44583, %f65536, %f65541, %f44571;
	// end inline asm
	// begin inline asm
	fma.rn.f32 %f44587, %f65532, %f65537, %f44583;
	// end inline asm
	// begin inline asm
	fma.rn.f32 %f44591, %f65536, %f65537, %f44579;
	// end inline asm
	// begin inline asm
	fma.rn.f32 %f44595, %f65540, %f65541, %f44591;
	// end inline asm
	// begin inline asm
	fma.rn.f32 %f44599, %f65536, %f65541, %f44587;
	// end inline asm
	// begin inline asm
	fma.rn.f32 %f44603, %f65532, %f65537, %f44599;
	// end inline asm
	// begin inline asm
	fma.rn.f32 %f44607, %f65536, %f65537, %f44595;
	// end inline asm
	// begin inline asm
	fma.rn.f32 %f44611, %f65540, %f65541, %f44607;
	// end inline asm
	// begin inline asm
	fma.rn.f32 %f44615, %f65536, %f65541, %f44603;
	// end inline asm
	// begin inline asm
	fma.rn.f32 %f44619, %f65532, %f65537, %f44615;
	// end inline asm
	// begin inline asm
	fma.rn.f32 %f44623, %f65536, %f65537, %f44611;
	// end inline asm
	// begin inline asm
	fma.rn.f32 %f44627, %f65540, %f65541, %f44623;
	// end inline asm
	// begin inline asm
	fma.rn.f32 %f44631, %f65536, %f65541, %f44619;
	// end inline asm
	// begin inline asm
	fma.rn.f32 %f44635, %f65532, %f65537, %f44631;
	// end inline asm
	// begin inline asm
	fma.rn.f32 %f44639, %f65536, %f65537, %f44627;
	// end inline asm
	// begin inline asm
	fma.rn.f32 %f44643, %f65540, %f65541, %f44639;
	// end inline asm
	// begin inline asm
	fma.rn.f32 %f44647, %f65536, %f65541, %f44635;
	// end inline asm
	// begin inline asm
	fma.rn.f32 %f44651, %f65532, %f65537, %f44647;
	// end inline asm
	// begin inline asm
	fma.rn.f32 %f44655, %f65536, %f65537, %f44643;
	// end inline asm
	// begin inline asm
	fma.rn.f32 %f44659, %f65540, %f65541, %f44655;
	// end inline asm
	// begin inline asm
	fma.rn.f32 %f44663, %f65536, %f65541, %f44651;
	// end inline asm
	// begin inline asm
	fma.rn.f32 %f44667, %f65532, %f65537, %f44663;
	// end inline asm
	// begin inline asm
	fma.rn.f32 %f44671, %f65536, %f65537, %f44659;
	// end inline asm
	// begin inline asm
	fma.rn.f32 %f44675, %f65540, %f65541, %f44671;
	// end inline asm
	// begin inline asm
	fma.rn.f32 %f44679, %f65536, %f65541, %f44667;
	// end inline asm
	// begin inline asm
	fma.rn.f32 %f44683, %f65532, %f65537, %f44679;
	// end inline asm
	// begin inline asm
	fma.rn.f32 %f44687, %f65536, %f65537, %f44675;
	// end inline asm
	// begin inline asm
	fma.rn.f32 %f44691, %f65540, %f65541, %f44687;
	// end inline asm
	// begin inline asm
	fma.rn.f32 %f44695, %f65536, %f65541, %f44683;
	// end inline asm
	// begin inline asm
	fma.rn.f32 %f44699, %f65532, %f65537, %f44695;
	// end inline asm
	// begin inline asm
	fma.rn.f32 %f44703, %f65536, %f65537, %f44691;
	// end inline asm
	// begin inline asm
	fma.rn.f32 %f44707, %f65540, %f65541, %f44703;
	// end inline asm
	// begin inline asm
	fma.rn.f32 %f44711, %f65536, %f65541, %f44699;
	// end inline asm
	// begin inline asm
	fma.rn.f32 %f44715, %f65532, %f65537, %f44711;
	// end inline asm
	// begin inline asm
	fma.rn.f32 %f44719, %f65536, %f65537, %f44707;
	// end inline asm
	// begin inline asm
	fma.rn.f32 %f44723, %f65540, %f65541, %f44719;
	// end inline asm
	// begin inline asm
	fma.rn.f32 %f44727, %f65536, %f65541, %f44715;
	// end inline asm
	// begin inline asm
	fma.rn.f32 %f44731, %f65532, %f65537, %f44727;
	// end inline asm
	// begin inline asm
	fma.rn.f32 %f44735, %f65536, %f65537, %f44723;
	// end inline asm
	// begin inline asm
	fma.rn.f32 %f44739, %f65540, %f65541, %f44735;
	// end inline asm
	// begin inline asm
	fma.rn.f32 %f44743, %f65536, %f65541, %f44731;
	// end inline asm
	// begin inline asm
	fma.rn.f32 %f44747, %f65532, %f65537, %f44743;
	// end inline asm
	// begin inline asm
	fma.rn.f32 %f44751, %f65536, %f65537, %f44739;
	// end inline asm
	// begin inline asm
	fma.rn.f32 %f44755, %f65540, %f65541, %f44751;
	// end inline asm
	// begin inline asm
	fma.rn.f32 %f44759, %f65536, %f65541, %f44747;
	// end inline asm
	// begin inline asm
	fma.rn.f32 %f44763, %f65532, %f65537, %f44759;
	// end inline asm
	// begin inline asm
	fma.rn.f32 %f44767, %f65536, %f65537, %f44755;
	// end inline asm
	// begin inline asm
	fma.rn.f32 %f44771, %f65540, %f65541, %f44767;
	// end inline asm
	// begin inline asm
	fma.rn.f32 %f44775, %f65536, %f65541, %f44763;
	// end inline asm
	// begin inline asm
	fma.rn.f32 %f44779, %f65532, %f65537, %f44775;
	// end inline asm
	// begin inline asm
	fma.rn.f32 %f44783, %f65536, %f65537, %f44771;
	// end inline asm
	// begin inline asm
	fma.rn.f32 %f44787, %f65540, %f65541, %f44783;
	// end inline asm
	// begin inline asm
	fma.rn.f32 %f44791, %f65536, %f65541, %f44779;
	// end inline asm
	// begin inline asm
	fma.rn.f32 %f44795, %f65532, %f65537, %f44791;
	// end inline asm
	// begin inline asm
	fma.rn.f32 %f44799, %f65536, %f65537, %f44787;
	// end inline asm
	// begin inline asm
	fma.rn.f32 %f44803, %f65540, %f65541, %f44799;
	// end inline asm
	// begin inline asm
	fma.rn.f32 %f44807, %f65536, %f65541, %f44795;
	// end inline asm
	// begin inline asm
	fma.rn.f32 %f44811, %f65532, %f65537, %f44807;
	// end inline asm
	// begin inline asm
	fma.rn.f32 %f44815, %f65536, %f65537, %f44803;
	// end inline asm
	// begin inline asm
	fma.rn.f32 %f44819, %f65540, %f65541, %f44815;
	// end inline asm
	// begin inline asm
	fma.rn.f32 %f44823, %f65536, %f65541, %f44811;
	// end inline asm
	// begin inline asm
	fma.rn.f32 %f44827, %f65532, %f65537, %f44823;
	// end inline asm
	// begin inline asm
	fma.rn.f32 %f44831, %f65536, %f65537, %f44819;
	// end inline asm
	// begin inline asm
	fma.rn.f32 %f44835, %f65540, %f65541, %f44831;
	// end inline asm
	// begin inline asm
	fma.rn.f32 %f44839, %f65536, %f65541, %f44827;
	// end inline asm
	// begin inline asm
	fma.rn.f32 %f44843, %f65532, %f65537, %f44839;
	// end inline asm
	// begin inline asm
	fma.rn.f32 %f44847, %f65536, %f65537, %f44835;
	// end inline asm
	// begin inline asm
	fma.rn.f32 %f44851, %f65540, %f65541, %f44847;
	// end inline asm
	// begin inline asm
	fma.rn.f32 %f44855, %f65536, %f65541, %f44843;
	// end inline asm
	// begin inline asm
	fma.rn.f32 %f44859, %f65532, %f65537, %f44855;
	// end inline asm
	// begin inline asm
	fma.rn.f32 %f44863, %f65536, %f65537, %f44851;
	// end inline asm
	// begin inline asm
	fma.rn.f32 %f44867, %f65540, %f65541, %f44863;
	// end inline asm
	// begin inline asm
	fma.rn.f32 %f44871, %f65536, %f65541, %f44859;
	// end inline asm
	// begin inline asm
	fma.rn.f32 %f44875, %f65532, %f65537, %f44871;
	// end inline asm
	// begin inline asm
	fma.rn.f32 %f44879, %f65536, %f65537, %f44867;
	// end inline asm
	// begin inline asm
	fma.rn.f32 %f44883, %f65540, %f65541, %f44879;
	// end inline asm
	// begin inline asm
	fma.rn.f32 %f44887, %f65536, %f65541, %f44875;
	// end inline asm
	// begin inline asm
	fma.rn.f32 %f44891, %f65532, %f65537, %f44887;
	// end inline asm
	// begin inline asm
	fma.rn.f32 %f44895, %f65536, %f65537, %f44883;
	// end inline asm
	// begin inline asm
	fma.rn.f32 %f44899, %f65540, %f65541, %f44895;
	// end inline asm
	// begin inline asm
	fma.rn.f32 %f44903, %f65536, %f65541, %f44891;
	// end inline asm
	// begin inline asm
	fma.rn.f32 %f44907, %f65532, %f65537, %f44903;
	// end inline asm
	// begin inline asm
	fma.rn.f32 %f44911, %f65536, %f65537, %f44899;
	// end inline asm
	// begin inline asm
	fma.rn.f32 %f44915, %f65540, %f65541, %f44911;
	// end inline asm
	// begin inline asm
	fma.rn.f32 %f44919, %f65536, %f65541, %f44907;
	// end inline asm
	// begin inline asm
	fma.rn.f32 %f44923, %f65532, %f65537, %f44919;
	// end inline asm
	// begin inline asm
	fma.rn.f32 %f44927, %f65536, %f65537, %f44915;
	// end inline asm
	// begin inline asm
	fma.rn.f32 %f44931, %f65540, %f65541, %f44927;
	// end inline asm
	// begin inline asm
	fma.rn.f32 %f44935, %f65536, %f65541, %f44923;
	// end inline asm
	// begin inline asm
	fma.rn.f32 %f44939, %f65532, %f65537, %f44935;
	// end inline asm
	// begin inline asm
	fma.rn.f32 %f44943, %f65536, %f65537, %f44931;
	// end inline asm
	// begin inline asm
	fma.rn.f32 %f44947, %f65540, %f65541, %f44943;
	// end inline asm
	// begin inline asm
	fma.rn.f32 %f44951, %f65536, %f65541, %f44939;
	// end inline asm
	// begin inline asm
	fma.rn.f32 %f44955, %f65532, %f65537, %f44951;
	// end inline asm
	// begin inline asm
	fma.rn.f32 %f44959, %f65536, %f65537, %f44947;
	// end inline asm
	// begin inline asm
	fma.rn.f32 %f44963, %f65540, %f65541, %f44959;
	// end inline asm
	// begin inline asm
	fma.rn.f32 %f44967, %f65536, %f65541, %f44955;
	// end inline asm
	// begin inline asm
	fma.rn.f32 %f44971, %f65532, %f65537, %f44967;
	// end inline asm
	// begin inline asm
	fma.rn.f32 %f44975, %f65536, %f65537, %f44963;
	// end inline asm
	// begin inline asm
	fma.rn.f32 %f44979, %f65540, %f65541, %f44975;
	// end inline asm
	// begin inline asm
	fma.rn.f32 %f44983, %f65536, %f65541, %f44971;
	// end inline asm
	// begin inline asm
	fma.rn.f32 %f44987, %f65532, %f65537, %f44983;
	// end inline asm
	// begin inline asm
	fma.rn.f32 %f44991, %f65536, %f65537, %f44979;
	// end inline asm
	// begin inline asm
	fma.rn.f32 %f44995, %f65540, %f65541, %f44991;
	// end inline asm
	// begin inline asm
	fma.rn.f32 %f44999, %f65536, %f65541, %f44987;
	// end inline asm
	// begin inline asm
	fma.rn.f32 %f45003, %f65532, %f65537, %f44999;
	// end inline asm
	// begin inline asm
	fma.rn.f32 %f45007, %f65536, %f65537, %f44995;
	// end inline asm
	// begin inline asm
	fma.rn.f32 %f45011, %f65540, %f65541, %f45007;
	// end inline asm
	// begin inline asm
	fma.rn.f32 %f45015, %f65536, %f65541, %f45003;
	// end inline asm
	// begin inline asm
	fma.rn.f32 %f45019, %f65532, %f65537, %f45015;
	// end inline asm
	// begin inline asm
	fma.rn.f32 %f45023, %f65536, %f65537, %f45011;
	// end inline asm
	// begin inline asm
	fma.rn.f32 %f45027, %f65540, %f65541, %f45023;
	// end inline asm
	// begin inline asm
	fma.rn.f32 %f45031, %f65536, %f65541, %f45019;
	// end inline asm
	// begin inline asm
	fma.rn.f32 %f45035, %f65532, %f65537, %f45031;
	// end inline asm
	// begin inline asm
	fma.rn.f32 %f45039, %f65536, %f65537, %f45027;
	// end inline asm
	// begin inline asm
	fma.rn.f32 %f45043, %f65540, %f65541, %f45039;
	// end inline asm
	// begin inline asm
	fma.rn.f32 %f45047, %f65536, %f65541, %f45035;
	// end inline asm
	// begin inline asm
	fma.rn.f32 %f45051, %f65532, %f65537, %f45047;
	// end inline asm
	// begin inline asm
	fma.rn.f32 %f45055, %f65536, %f65537, %f45043;
	// end inline asm
	// begin inline asm
	fma.rn.f32 %f45059, %f65540, %f65541, %f45055;
	// end inline asm
	// begin inline asm
	fma.rn.f32 %f45063, %f65536, %f65541, %f45051;
	// end inline asm
	// begin inline asm
	fma.rn.f32 %f45067, %f65532, %f65537, %f45063;
	// end inline asm
	// begin inline asm
	fma.rn.f32 %f45071, %f65536, %f65537, %f45059;
	// end inline asm
	// begin inline asm
	fma.rn.f32 %f45075, %f65540, %f65541, %f45071;
	// end inline asm
	// begin inline asm
	fma.rn.f32 %f45079, %f65536, %f65541, %f45067;
	// end inline asm
	// begin inline asm
	fma.rn.f32 %f45083, %f65532, %f65537, %f45079;
	// end inline asm
	// begin inline asm
	fma.rn.f32 %f45087, %f65536, %f65537, %f45075;
	// end inline asm
	// begin inline asm
	fma.rn.f32 %f45091, %f65540, %f65541, %f45087;
	// end inline asm
	// begin inline asm
	fma.rn.f32 %f45095, %f65536, %f65541, %f45083;
	// end inline asm
	// begin inline asm
	fma.rn.f32 %f45099, %f65532, %f65537, %f45095;
	// end inline asm
	// begin inline asm
	fma.rn.f32 %f45103, %f65536, %f65537, %f45091;
	// end inline asm
	// begin inline asm
	fma.rn.f32 %f45107, %f65540, %f65541, %f45103;
	// end inline asm
	// begin inline asm
	fma.rn.f32 %f45111, %f65536, %f65541, %f45099;
	// end inline asm
	// begin inline asm
	fma.rn.f32 %f45115, %f65532, %f65537, %f45111;
	// end inline asm
	// begin inline asm
	fma.rn.f32 %f45119, %f65536, %f65537, %f45107;
	// end inline asm
	// begin inline asm
	fma.rn.f32 %f45123, %f65540, %f65541, %f45119;
	// end inline asm
	// begin inline asm
	fma.rn.f32 %f45127, %f65536, %f65541, %f45115;
	// end inline asm
	// begin inline asm
	fma.rn.f32 %f45131, %f65532, %f65537, %f45127;
	// end inline asm
	// begin inline asm
	fma.rn.f32 %f45135, %f65536, %f65537, %f45123;
	// end inline asm
	// begin inline asm
	fma.rn.f32 %f45139, %f65540, %f65541, %f45135;
	// end inline asm
	// begin inline asm
	fma.rn.f32 %f45143, %f65536, %f65541, %f45131;
	// end inline asm
	// begin inline asm
	fma.rn.f32 %f45147, %f65532, %f65537, %f45143;
	// end inline asm
	// begin inline asm
	fma.rn.f32 %f45151, %f65536, %f65537, %f45139;
	// end inline asm
	// begin inline asm
	fma.rn.f32 %f45155, %f65540, %f65541, %f45151;
	// end inline asm
	// begin inline asm
	fma.rn.f32 %f45159, %f65536, %f65541, %f45147;
	// end inline asm
	// begin inline asm
	fma.rn.f32 %f45163, %f65532, %f65537, %f45159;
	// end inline asm
	// begin inline asm
	fma.rn.f32 %f45167, %f65536, %f65537, %f45155;
	// end inline asm
	// begin inline asm
	fma.rn.f32 %f45171, %f65540, %f65541, %f45167;
	// end inline asm
	// begin inline asm
	fma.rn.f32 %f45175, %f65536, %f65541, %f45163;
	// end inline asm
	// begin inline asm
	fma.rn.f32 %f45179, %f65532, %f65537, %f45175;
	// end inline asm
	// begin inline asm
	fma.rn.f32 %f45183, %f65536, %f65537, %f45171;
	// end inline asm
	// begin inline asm
	fma.rn.f32 %f45187, %f65540, %f65541, %f45183;
	// end inline asm
	// begin inline asm
	fma.rn.f32 %f45191, %f65536, %f65541, %f45179;
	// end inline asm
	// begin inline asm
	fma.rn.f32 %f45195, %f65532, %f65537, %f45191;
	// end inline asm
	// begin inline asm
	fma.rn.f32 %f45199, %f65536, %f65537, %f45187;
	// end inline asm
	// begin inline asm
	fma.rn.f32 %f45203, %f65540, %f65541, %f45199;
	// end inline asm
	// begin inline asm
	fma.rn.f32 %f45207, %f65536, %f65541, %f45195;
	// end inline asm
	// begin inline asm
	fma.rn.f32 %f45211, %f65532, %f65537, %f45207;
	// end inline asm
	// begin inline asm
	fma.rn.f32 %f45215, %f65536, %f65537, %f45203;
	// end inline asm
	// begin inline asm
	fma.rn.f32 %f45219, %f65540, %f65541, %f45215;
	// end inline asm
	// begin inline asm
	fma.rn.f32 %f45223, %f65536, %f65541, %f45211;
	// end inline asm
	// begin inline asm
	fma.rn.f32 %f45227, %f65532, %f65537, %f45223;
	// end inline asm
	// begin inline asm
	fma.rn.f32 %f45231, %f65536, %f65537, %f45219;
	// end inline asm
	// begin inline asm
	fma.rn.f32 %f45235, %f65540, %f65541, %f45231;
	// end inline asm
	// begin inline asm
	fma.rn.f32 %f45239, %f65536, %f65541, %f45227;
	// end inline asm
	// begin inline asm
	fma.rn.f32 %f45243, %f65532, %f65537, %f45239;
	// end inline asm
	// begin inline asm
	fma.rn.f32 %f45247, %f65536, %f65537, %f45235;
	// end inline asm
	// begin inline asm
	fma.rn.f32 %f45251, %f65540, %f65541, %f45247;
	// end inline asm
	// begin inline asm
	fma.rn.f32 %f45255, %f65536, %f65541, %f45243;
	// end inline asm
	// begin inline asm
	fma.rn.f32 %f45259, %f65532, %f65537, %f45255;
	// end inline asm
	// begin inline asm
	fma.rn.f32 %f45263, %f65536, %f65537, %f45251;
	// end inline asm
	// begin inline asm
	fma.rn.f32 %f45267, %f65540, %f65541, %f45263;
	// end inline asm
	// begin inline asm
	fma.rn.f32 %f45271, %f65536, %f65541, %f45259;
	// end inline asm
	// begin inline asm
	fma.rn.f32 %f45275, %f65532, %f65537, %f45271;
	// end inline asm
	// begin inline asm
	fma.rn.f32 %f45279, %f65536, %f65537, %f45267;
	// end inline asm
	// begin inline asm
	fma.rn.f32 %f45283, %f65540, %f65541, %f45279;
	// end inline asm
	// begin inline asm
	fma.rn.f32 %f45287, %f65536, %f65541, %f45275;
	// end inline asm
	// begin inline asm
	fma.rn.f32 %f45291, %f65532, %f65537, %f45287;
	// end inline asm
	// begin inline asm
	fma.rn.f32 %f45295, %f65536, %f65537, %f45283;
	// end inline asm
	// begin inline asm
	fma.rn.f32 %f45299, %f65540, %f65541, %f45295;
	// end inline asm
	// begin inline asm
	fma.rn.f32 %f45303, %f65536, %f65541, %f45291;
	// end inline asm
	// begin inline asm
	fma.rn.f32 %f45307, %f65532, %f65537, %f45303;
	// end inline asm
	// begin inline asm
	fma.rn.f32 %f45311, %f65536, %f65537, %f45299;
	// end inline asm
	// begin inline asm
	fma.rn.f32 %f45315, %f65540, %f65541, %f45311;
	// end inline asm
	// begin inline asm
	fma.rn.f32 %f45319, %f65536, %f65541, %f45307;
	// end inline asm
	// begin inline asm
	fma.rn.f32 %f45323, %f65532, %f65537, %f45319;
	// end inline asm
	// begin inline asm
	fma.rn.f32 %f45327, %f65536, %f65537, %f45315;
	// end inline asm
	// begin inline asm
	fma.rn.f32 %f45331, %f65540, %f65541, %f45327;
	// end inline asm
	// begin inline asm
	fma.rn.f32 %f45335, %f65536, %f65541, %f45323;
	// end inline asm
	// begin inline asm
	fma.rn.f32 %f45339, %f65532, %f65537, %f45335;
	// end inline asm
	// begin inline asm
	fma.rn.f32 %f45343, %f65536, %f65537, %f45331;
	// end inline asm
	// begin inline asm
	fma.rn.f32 %f45347, %f65540, %f65541, %f45343;
	// end inline asm
	// begin inline asm
	fma.rn.f32 %f45351, %f65536, %f65541, %f45339;
	// end inline asm
	// begin inline asm
	fma.rn.f32 %f45355, %f65532, %f65537, %f45351;
	// end inline asm
	// begin inline asm
	fma.rn.f32 %f45359, %f65536, %f65537, %f45347;
	// end inline asm
	// begin inline asm
	fma.rn.f32 %f45363, %f65540, %f65541, %f45359;
	// end inline asm
	// begin inline asm
	fma.rn.f32 %f45367, %f65536, %f65541, %f45355;
	// end inline asm
	// begin inline asm
	fma.rn.f32 %f45371, %f65532, %f65537, %f45367;
	// end inline asm
	// begin inline asm
	fma.rn.f32 %f45375, %f65536, %f65537, %f45363;
	// end inline asm
	// begin inline asm
	fma.rn.f32 %f45379, %f65540, %f65541, %f45375;
	// end inline asm
	// begin inline asm
	fma.rn.f32 %f45383, %f65536, %f65541, %f45371;
	// end inline asm
	// begin inline asm
	fma.rn.f32 %f45387, %f65532, %f65537, %f45383;
	// end inline asm
	// begin inline asm
	fma.rn.f32 %f45391, %f65536, %f65537, %f45379;
	// end inline asm
	// begin inline asm
	fma.rn.f32 %f45395, %f65540, %f65541, %f45391;
	// end inline asm
	// begin inline asm
	fma.rn.f32 %f45399, %f65536, %f65541, %f45387;
	// end inline asm
	// begin inline asm
	fma.rn.f32 %f45403, %f65532, %f65537, %f45399;
	// end inline asm
	// begin inline asm
	fma.rn.f32 %f45407, %f65536, %f65537, %f45395;
	// end inline asm
	// begin inline asm
	fma.rn.f32 %f45411, %f65540, %f65541, %f45407;
	// end inline asm
	// begin inline asm
	fma.rn.f32 %f45415, %f65536, %f65541, %f45403;
	// end inline asm
	// begin inline asm
	fma.rn.f32 %f45419, %f65532, %f65537, %f45415;
	// end inline asm
	// begin inline asm
	fma.rn.f32 %f45423, %f65536, %f65537, %f45411;
	// end inline asm
	// begin inline asm
	fma.rn.f32 %f45427, %f65540, %f65541, %f45423;
	// end inline asm
	// begin inline asm
	fma.rn.f32 %f45431, %f65536, %f65541, %f45419;
	// end inline asm
	// begin inline asm
	fma.rn.f32 %f45435, %f65532, %f65537, %f45431;
	// end inline asm
	// begin inline asm
	fma.rn.f32 %f45439, %f65536, %f65537, %f45427;
	// end inline asm
	// begin inline asm
	fma.rn.f32 %f45443, %f65540, %f65541, %f45439;
	// end inline asm
	// begin inline asm
	fma.rn.f32 %f45447, %f65536, %f65541, %f45435;
	// end inline asm
	// begin inline asm
	fma.rn.f32 %f45451, %f65532, %f65537, %f45447;
	// end inline asm
	// begin inline asm
	fma.rn.f32 %f45455, %f65536, %f65537, %f45443;
	// end inline asm
	// begin inline asm
	fma.rn.f32 %f45459, %f65540, %f65541, %f45455;
	// end inline asm
	// begin inline asm
	fma.rn.f32 %f45463, %f65536, %f65541, %f45451;
	// end inline asm
	// begin inline asm
	fma.rn.f32 %f45467, %f65532, %f65537, %f45463;
	// end inline asm
	// begin inline asm
	fma.rn.f32 %f45471, %f65536, %f65537, %f45459;
	// end inline asm
	// begin inline asm
	fma.rn.f32 %f45475, %f65540, %f65541, %f45471;
	// end inline asm
	// begin inline asm
	fma.rn.f32 %f45479, %f65536, %f65541, %f45467;
	// end inline asm
	// begin inline asm
	fma.rn.f32 %f45483, %f65532, %f65537, %f45479;
	// end inline asm
	// begin inline asm
	fma.rn.f32 %f45487, %f65536, %f65537, %f45475;
	// end inline asm
	// begin inline asm
	fma.rn.f32 %f45491, %f65540, %f65541, %f45487;
	// end inline asm
	// begin inline asm
	fma.rn.f32 %f45495, %f65536, %f65541, %f45483;
	// end inline asm
	// begin inline asm
	fma.rn.f32 %f45499, %f65532, %f65537, %f45495;
	// end inline asm
	// begin inline asm
	fma.rn.f32 %f45503, %f65536, %f65537, %f45491;
	// end inline asm
	// begin inline asm
	fma.rn.f32 %f45507, %f65540, %f65541, %f45503;
	// end inline asm
	// begin inline asm
	fma.rn.f32 %f45511, %f65536, %f65541, %f45499;
	// end inline asm
	// begin inline asm
	fma.rn.f32 %f45515, %f65532, %f65537, %f45511;
	// end inline asm
	// begin inline asm
	fma.rn.f32 %f45519, %f65536, %f65537, %f45507;
	// end inline asm
	// begin inline asm
	fma.rn.f32 %f45523, %f65540, %f65541, %f45519;
	// end inline asm
	// begin inline asm
	fma.rn.f32 %f45527, %f65536, %f65541, %f45515;
	// end inline asm
	// begin inline asm
	fma.rn.f32 %f45531, %f65532, %f65537, %f45527;
	// end inline asm
	// begin inline asm
	fma.rn.f32 %f45535, %f65536, %f65537, %f45523;
	// end inline asm
	// begin inline asm
	fma.rn.f32 %f45539, %f65540, %f65541, %f45535;
	// end inline asm
	// begin inline asm
	fma.rn.f32 %f45543, %f65536, %f65541, %f45531;
	// end inline asm
	// begin inline asm
	fma.rn.f32 %f45547, %f65532, %f65537, %f45543;
	// end inline asm
	// begin inline asm
	fma.rn.f32 %f45551, %f65536, %f65537, %f45539;
	// end inline asm
	// begin inline asm
	fma.rn.f32 %f45555, %f65540, %f65541, %f45551;
	// end inline asm
	// begin inline asm
	fma.rn.f32 %f45559, %f65536, %f65541, %f45547;
	// end inline asm
	// begin inline asm
	fma.rn.f32 %f45563, %f65532, %f65537, %f45559;
	// end inline asm
	// begin inline asm
	fma.rn.f32 %f45567, %f65536, %f65537, %f45555;
	// end inline asm
	// begin inline asm
	fma.rn.f32 %f45571, %f65540, %f65541, %f45567;
	// end inline asm
	// begin inline asm
	fma.rn.f32 %f45575, %f65536, %f65541, %f45563;
	// end inline asm
	// begin inline asm
	fma.rn.f32 %f45579, %f65532, %f65537, %f45575;
	// end inline asm
	// begin inline asm
	fma.rn.f32 %f45583, %f65536, %f65537, %f45571;
	// end inline asm
	// begin inline asm
	fma.rn.f32 %f45587, %f65540, %f65541, %f45583;
	// end inline asm
	// begin inline asm
	fma.rn.f32 %f45591, %f65536, %f65541, %f45579;
	// end inline asm
	// begin inline asm
	fma.rn.f32 %f45595, %f65532, %f65537, %f45591;
	// end inline asm
	// begin inline asm
	fma.rn.f32 %f45599, %f65536, %f65537, %f45587;
	// end inline asm
	// begin inline asm
	fma.rn.f32 %f45603, %f65540, %f65541, %f45599;
	// end inline asm
	// begin inline asm
	fma.rn.f32 %f45607, %f65536, %f65541, %f45595;
	// end inline asm
	// begin inline asm
	fma.rn.f32 %f45611, %f65532, %f65537, %f45607;
	// end inline asm
	// begin inline asm
	fma.rn.f32 %f45615, %f65536, %f65537, %f45603;
	// end inline asm
	// begin inline asm
	fma.rn.f32 %f45619, %f65540, %f65541, %f45615;
	// end inline asm
	// begin inline asm
	fma.rn.f32 %f45623, %f65536, %f65541, %f45611;
	// end inline asm
	// begin inline asm
	fma.rn.f32 %f45627, %f65532, %f65537, %f45623;
	// end inline asm
	// begin inline asm
	fma.rn.f32 %f45631, %f65536, %f65537, %f45619;
	// end inline asm
	// begin inline asm
	fma.rn.f32 %f45635, %f65540, %f65541, %f45631;
	// end inline asm
	// begin inline asm
	fma.rn.f32 %f45639, %f65536, %f65541, %f45627;
	// end inline asm
	// begin inline asm
	fma.rn.f32 %f45643, %f65532, %f65537, %f45639;
	// end inline asm
	// begin inline asm
	fma.rn.f32 %f45647, %f65536, %f65537, %f45635;
	// end inline asm
	// begin inline asm
	fma.rn.f32 %f45651, %f65540, %f65541, %f45647;
	// end inline asm
	// begin inline asm
	fma.rn.f32 %f45655, %f65536, %f65541, %f45643;
	// end inline asm
	// begin inline asm
	fma.rn.f32 %f45659, %f65532, %f65537, %f45655;
	// end inline asm
	// begin inline asm
	fma.rn.f32 %f45663, %f65536, %f65537, %f45651;
	// end inline asm
	// begin inline asm
	fma.rn.f32 %f45667, %f65540, %f65541, %f45663;
	// end inline asm
	// begin inline asm
	fma.rn.f32 %f45671, %f65536, %f65541, %f45659;
	// end inline asm
	// begin inline asm
	fma.rn.f32 %f45675, %f65532, %f65537, %f45671;
	// end inline asm
	// begin inline asm
	fma.rn.f32 %f45679, %f65536, %f65537, %f45667;
	// end inline asm
	// begin inline asm
	fma.rn.f32 %f45683, %f65540, %f65541, %f45679;
	// end inline asm
	// begin inline asm
	fma.rn.f32 %f45687, %f65536, %f65541, %f45675;
	// end inline asm
	// begin inline asm
	fma.rn.f32 %f45691, %f65532, %f65537, %f45687;
	// end inline asm
	// begin inline asm
	fma.rn.f32 %f45695, %f65536, %f65537, %f45683;
	// end inline asm
	// begin inline asm
	fma.rn.f32 %f45699, %f65540, %f65541, %f45695;
	// end inline asm
	// begin inline asm
	fma.rn.f32 %f45703, %f65536, %f65541, %f45691;
	// end inline asm
	// begin inline asm
	fma.rn.f32 %f45707, %f65532, %f65537, %f45703;
	// end inline asm
	// begin inline asm
	fma.rn.f32 %f45711, %f65536, %f65537, %f45699;
	// end inline asm
	// begin inline asm
	fma.rn.f32 %f45715, %f65540, %f65541, %f45711;
	// end inline asm
	// begin inline asm
	fma.rn.f32 %f45719, %f65536, %f65541, %f45707;
	// end inline asm
	// begin inline asm
	fma.rn.f32 %f45723, %f65532, %f65537, %f45719;
	// end inline asm
	// begin inline asm
	fma.rn.f32 %f45727, %f65536, %f65537, %f45715;
	// end inline asm
	// begin inline asm
	fma.rn.f32 %f45731, %f65540, %f65541, %f45727;
	// end inline asm
	// begin inline asm
	fma.rn.f32 %f45735, %f65536, %f65541, %f45723;
	// end inline asm
	// begin inline asm
	fma.rn.f32 %f45739, %f65532, %f65537, %f45735;
	// end inline asm
	// begin inline asm
	fma.rn.f32 %f45743, %f65536, %f65537, %f45731;
	// end inline asm
	// begin inline asm
	fma.rn.f32 %f45747, %f65540, %f65541, %f45743;
	// end inline asm
	// begin inline asm
	fma.rn.f32 %f45751, %f65536, %f65541, %f45739;
	// end inline asm
	// begin inline asm
	fma.rn.f32 %f45755, %f65532, %f65537, %f45751;
	// end inline asm
	// begin inline asm
	fma.rn.f32 %f45759, %f65536, %f65537, %f45747;
	// end inline asm
	// begin inline asm
	fma.rn.f32 %f45763, %f65540, %f65541, %f45759;
	// end inline asm
	// begin inline asm
	fma.rn.f32 %f45767, %f65536, %f65541, %f45755;
	// end inline asm
	// begin inline asm
	fma.rn.f32 %f45771, %f65532, %f65537, %f45767;
	// end inline asm
	// begin inline asm
	fma.rn.f32 %f45775, %f65536, %f65537, %f45763;
	// end inline asm
	// begin inline asm
	fma.rn.f32 %f45779, %f65540, %f65541, %f45775;
	// end inline asm
	// begin inline asm
	fma.rn.f32 %f45783, %f65536, %f65541, %f45771;
	// end inline asm
	// begin inline asm
	fma.rn.f32 %f45787, %f65532, %f65537, %f45783;
	// end inline asm
	// begin inline asm
	fma.rn.f32 %f45791, %f65536, %f65537, %f45779;
	// end inline asm
	// begin inline asm
	fma.rn.f32 %f45795, %f65540, %f65541, %f45791;
	// end inline asm
	// begin inline asm
	fma.rn.f32 %f45799, %f65536, %f65541, %f45787;
	// end inline asm
	// begin inline asm
	fma.rn.f32 %f45803, %f65532, %f65537, %f45799;
	// end inline asm
	// begin inline asm
	fma.rn.f32 %f45807, %f65536, %f65537, %f45795;
	// end inline asm
	// begin inline asm
	fma.rn.f32 %f45811, %f65540, %f65541, %f45807;
	// end inline asm
	// begin inline asm
	fma.rn.f32 %f45815, %f65536, %f65541, %f45803;
	// end inline asm
	// begin inline asm
	fma.rn.f32 %f45819, %f65532, %f65537, %f45815;
	// end inline asm
	// begin inline asm
	fma.rn.f32 %f45823, %f65536, %f65537, %f45811;
	// end inline asm
	// begin inline asm
	fma.rn.f32 %f45827, %f65540, %f65541, %f45823;
	// end inline asm
	// begin inline asm
	fma.rn.f32 %f45831, %f65536, %f65541, %f45819;
	// end inline asm
	// begin inline asm
	fma.rn.f32 %f45835, %f65532, %f65537, %f45831;
	// end inline asm
	// begin inline asm
	fma.rn.f32 %f45839, %f65536, %f65537, %f45827;
	// end inline asm
	// begin inline asm
	fma.rn.f32 %f45843, %f65540, %f65541, %f45839;
	// end inline asm
	// begin inline asm
	fma.rn.f32 %f45847, %f65536, %f65541, %f45835;
	// end inline asm
	// begin inline asm
	fma.rn.f32 %f45851, %f65532, %f65537, %f45847;
	// end inline asm
	// begin inline asm
	fma.rn.f32 %f45855, %f65536, %f65537, %f45843;
	// end inline asm
	// begin inline asm
	fma.rn.f32 %f45859, %f65540, %f65541, %f45855;
	// end inline asm
	// begin inline asm
	fma.rn.f32 %f45863, %f65536, %f65541, %f45851;
	// end inline asm
	// begin inline asm
	fma.rn.f32 %f45867, %f65532, %f65537, %f45863;
	// end inline asm
	// begin inline asm
	fma.rn.f32 %f45871, %f65536, %f65537, %f45859;
	// end inline asm
	// begin inline asm
	fma.rn.f32 %f45875, %f65540, %f65541, %f45871;
	// end inline asm
	// begin inline asm
	fma.rn.f32 %f45879, %f65536, %f65541, %f45867;
	// end inline asm
	// begin inline asm
	fma.rn.f32 %f45883, %f65532, %f65537, %f45879;
	// end inline asm
	// begin inline asm
	fma.rn.f32 %f45887, %f65536, %f65537, %f45875;
	// end inline asm
	// begin inline asm
	fma.rn.f32 %f45891, %f65540, %f65541, %f45887;
	// end inline asm
	// begin inline asm
	fma.rn.f32 %f45895, %f65536, %f65541, %f45883;
	// end inline asm
	// begin inline asm
	fma.rn.f32 %f45899, %f65532, %f65537, %f45895;
	// end inline asm
	// begin inline asm
	fma.rn.f32 %f45903, %f65536, %f65537, %f45891;
	// end inline asm
	// begin inline asm
	fma.rn.f32 %f45907, %f65540, %f65541, %f45903;
	// end inline asm
	// begin inline asm
	fma.rn.f32 %f45911, %f65536, %f65541, %f45899;
	// end inline asm
	// begin inline asm
	fma.rn.f32 %f45915, %f65532, %f65537, %f45911;
	// end inline asm
	// begin inline asm
	fma.rn.f32 %f45919, %f65536, %f65537, %f45907;
	// end inline asm
	// begin inline asm
	fma.rn.f32 %f45923, %f65540, %f65541, %f45919;
	// end inline asm
	// begin inline asm
	fma.rn.f32 %f45927, %f65536, %f65541, %f45915;
	// end inline asm
	// begin inline asm
	fma.rn.f32 %f45931, %f65532, %f65537, %f45927;
	// end inline asm
	// begin inline asm
	fma.rn.f32 %f45935, %f65536, %f65537, %f45923;
	// end inline asm
	// begin inline asm
	fma.rn.f32 %f45939, %f65540, %f65541, %f45935;
	// end inline asm
	// begin inline asm
	fma.rn.f32 %f45943, %f65536, %f65541, %f45931;
	// end inline asm
	// begin inline asm
	fma.rn.f32 %f45947, %f65532, %f65537, %f45943;
	// end inline asm
	// begin inline asm
	fma.rn.f32 %f45951, %f65536, %f65537, %f45939;
	// end inline asm
	// begin inline asm
	fma.rn.f32 %f45955, %f65540, %f65541, %f45951;
	// end inline asm
	// begin inline asm
	fma.rn.f32 %f45959, %f65536, %f65541, %f45947;
	// end inline asm
	// begin inline asm
	fma.rn.f32 %f45963, %f65532, %f65537, %f45959;
	// end inline asm
	// begin inline asm
	fma.rn.f32 %f45967, %f65536, %f65537, %f45955;
	// end inline asm
	// begin inline asm
	fma.rn.f32 %f45971, %f65540, %f65541, %f45967;
	// end inline asm
	// begin inline asm
	fma.rn.f32 %f45975, %f65536, %f65541, %f45963;
	// end inline asm
	// begin inline asm
	fma.rn.f32 %f45979, %f65532, %f65537, %f45975;
	// end inline asm
	// begin inline asm
	fma.rn.f32 %f45983, %f65536, %f65537, %f45971;
	// end inline asm
	// begin inline asm
	fma.rn.f32 %f45987, %f65540, %f65541, %f45983;
	// end inline asm
	// begin inline asm
	fma.rn.f32 %f45991, %f65536, %f65541, %f45979;
	// end inline asm
	// begin inline asm
	fma.rn.f32 %f45995, %f65532, %f65537, %f45991;
	// end inline asm
	// begin inline asm
	fma.rn.f32 %f45999, %f65536, %f65537, %f45987;
	// end inline asm
	// begin inline asm
	fma.rn.f32 %f46003, %f65540, %f65541, %f45999;
	// end inline asm
	// begin inline asm
	fma.rn.f32 %f46007, %f65536, %f65541, %f45995;
	// end inline asm
	// begin inline asm
	fma.rn.f32 %f46011, %f65532, %f65537, %f46007;
	// end inline asm
	// begin inline asm
	fma.rn.f32 %f46015, %f65536, %f65537, %f46003;
	// end inline asm
	// begin inline asm
	fma.rn.f32 %f46019, %f65540, %f65541, %f46015;
	// end inline asm
	// begin inline asm
	fma.rn.f32 %f46023, %f65536, %f65541, %f46011;
	// end inline asm
	// begin inline asm
	fma.rn.f32 %f46027, %f65532, %f65537, %f46023;
	// end inline asm
	// begin inline asm
	fma.rn.f32 %f46031, %f65536, %f65537, %f46019;
	// end inline asm
	// begin inline asm
	fma.rn.f32 %f46035, %f65540, %f65541, %f46031;
	// end inline asm
	// begin inline asm
	fma.rn.f32 %f46039, %f65536, %f65541, %f46027;
	// end inline asm
	// begin inline asm
	fma.rn.f32 %f46043, %f65532, %f65537, %f46039;
	// end inline asm
	// begin inline asm
	fma.rn.f32 %f46047, %f65536, %f65537, %f46035;
	// end inline asm
	// begin inline asm
	fma.rn.f32 %f46051, %f65540, %f65541, %f46047;
	// end inline asm
	// begin inline asm
	fma.rn.f32 %f46055, %f65536, %f65541, %f46043;
	// end inline asm
	// begin inline asm
	fma.rn.f32 %f46059, %f65532, %f65537, %f46055;
	// end inline asm
	// begin inline asm
	fma.rn.f32 %f46063, %f65536, %f65537, %f46051;
	// end inline asm
	// begin inline asm
	fma.rn.f32 %f46067, %f65540, %f65541, %f46063;
	// end inline asm
	// begin inline asm
	fma.rn.f32 %f46071, %f65536, %f65541, %f46059;
	// end inline asm
	// begin inline asm
	fma.rn.f32 %f46075, %f65532, %f65537, %f46071;
	// end inline asm
	// begin inline asm
	fma.rn.f32 %f46079, %f65536, %f65537, %f46067;
	// end inline asm
	// begin inline asm
	fma.rn.f32 %f46083, %f65540, %f65541, %f46079;
	// end inline asm
	// begin inline asm
	fma.rn.f32 %f46087, %f65536, %f65541, %f46075;
	// end inline asm
	// begin inline asm
	fma.rn.f32 %f46091, %f65532, %f65537, %f46087;
	// end inline asm
	// begin inline asm
	fma.rn.f32 %f46095, %f65536, %f65537, %f46083;
	// end inline asm
	// begin inline asm
	fma.rn.f32 %f46099, %f65540, %f65541, %f46095;
	// end inline asm
	// begin inline asm
	fma.rn.f32 %f46103, %f65536, %f65541, %f46091;
	// end inline asm
	// begin inline asm
	fma.rn.f32 %f46107, %f65532, %f65537, %f46103;
	// end inline asm
	// begin inline asm
	fma.rn.f32 %f46111, %f65536, %f65537, %f46099;
	// end inline asm
	// begin inline asm
	fma.rn.f32 %f46115, %f65540, %f65541, %f46111;
	// end inline asm
	// begin inline asm
	fma.rn.f32 %f46119, %f65536, %f65541, %f46107;
	// end inline asm
	// begin inline asm
	fma.rn.f32 %f46123, %f65532, %f65537, %f46119;
	// end inline asm
	// begin inline asm
	fma.rn.f32 %f46127, %f65536, %f65537, %f46115;
	// end inline asm
	// begin inline asm
	fma.rn.f32 %f46131, %f65540, %f65541, %f46127;
	// end inline asm
	// begin inline asm
	fma.rn.f32 %f46135, %f65536, %f65541, %f46123;
	// end inline asm
	// begin inline asm
	fma.rn.f32 %f46139, %f65532, %f65537, %f46135;
	// end inline asm
	// begin inline asm
	fma.rn.f32 %f46143, %f65536, %f65537, %f46131;
	// end inline asm
	// begin inline asm
	fma.rn.f32 %f46147, %f65540, %f65541, %f46143;
	// end inline asm
	// begin inline asm
	fma.rn.f32 %f46151, %f65536, %f65541, %f46139;
	// end inline asm
	// begin inline asm
	fma.rn.f32 %f46155, %f65532, %f65537, %f46151;
	// end inline asm
	// begin inline asm
	fma.rn.f32 %f46159, %f65536, %f65537, %f46147;
	// end inline asm
	// begin inline asm
	fma.rn.f32 %f46163, %f65540, %f65541, %f46159;
	// end inline asm
	// begin inline asm
	fma.rn.f32 %f46167, %f65536, %f65541, %f46155;
	// end inline asm
	// begin inline asm
	fma.rn.f32 %f46171, %f65532, %f65537, %f46167;
	// end inline asm
	// begin inline asm
	fma.rn.f32 %f46175, %f65536, %f65537, %f46163;
	// end inline asm
	// begin inline asm
	fma.rn.f32 %f46179, %f65540, %f65541, %f46175;
	// end inline asm
	// begin inline asm
	fma.rn.f32 %f46183, %f65536, %f65541, %f46171;
	// end inline asm
	// begin inline asm
	fma.rn.f32 %f46187, %f65532, %f65537, %f46183;
	// end inline asm
	// begin inline asm
	fma.rn.f32 %f46191, %f65536, %f65537, %f46179;
	// end inline asm
	// begin inline asm
	fma.rn.f32 %f46195, %f65540, %f65541, %f46191;
	// end inline asm
	// begin inline asm
	fma.rn.f32 %f46199, %f65536, %f65541, %f46187;
	// end inline asm
	// begin inline asm
	fma.rn.f32 %f46203, %f65532, %f65537, %f46199;
	// end inline asm
	// begin inline asm
	fma.rn.f32 %f46207, %f65536, %f65537, %f46195;
	// end inline asm
	// begin inline asm
	fma.rn.f32 %f46211, %f65540, %f65541, %f46207;
	// end inline asm
	// begin inline asm
	fma.rn.f32 %f46215, %f65536, %f65541, %f46203;
	// end inline asm
	// begin inline asm
	fma.rn.f32 %f46219, %f65532, %f65537, %f46215;
	// end inline asm
	// begin inline asm
	fma.rn.f32 %f46223, %f65536, %f65537, %f46211;
	// end inline asm
	// begin inline asm
	fma.rn.f32 %f46227, %f65540, %f65541, %f46223;
	// end inline asm
	// begin inline asm
	fma.rn.f32 %f46231, %f65536, %f65541, %f46219;
	// end inline asm
	// begin inline asm
	fma.rn.f32 %f46235, %f65532, %f65537, %f46231;
	// end inline asm
	// begin inline asm
	fma.rn.f32 %f46239, %f65536, %f65537, %f46227;
	// end inline asm
	// begin inline asm
	fma.rn.f32 %f46243, %f65540, %f65541, %f46239;
	// end inline asm
	// begin inline asm
	fma.rn.f32 %f46247, %f65536, %f65541, %f46235;
	// end inline asm
	// begin inline asm
	fma.rn.f32 %f46251, %f65532, %f65537, %f46247;
	// end inline asm
	// begin inline asm
	fma.rn.f32 %f46255, %f65536, %f65537, %f46243;
	// end inline asm
	// begin inline asm
	fma.rn.f32 %f46259, %f65540, %f65541, %f46255;
	// end inline asm
	// begin inline asm
	fma.rn.f32 %f46263, %f65536, %f65541, %f46251;
	// end inline asm
	// begin inline asm
	fma.rn.f32 %f46267, %f65532, %f65537, %f46263;
	// end inline asm
	// begin inline asm
	fma.rn.f32 %f46271, %f65536, %f65537, %f46259;
	// end inline asm
	// begin inline asm
	fma.rn.f32 %f46275, %f65540, %f65541, %f46271;
	// end inline asm
	// begin inline asm
	fma.rn.f32 %f46279, %f65536, %f65541, %f46267;
	// end inline asm
	// begin inline asm
	fma.rn.f32 %f46283, %f65532, %f65537, %f46279;
	// end inline asm
	// begin inline asm
	fma.rn.f32 %f46287, %f65536, %f65537, %f46275;
	// end inline asm
	// begin inline asm
	fma.rn.f32 %f46291, %f65540, %f65541, %f46287;
	// end inline asm
	// begin inline asm
	fma.rn.f32 %f46295, %f65536, %f65541, %f46283;
	// end inline asm
	// begin inline asm
	fma.rn.f32 %f46299, %f65532, %f65537, %f46295;
	// end inline asm
	// begin inline asm
	fma.rn.f32 %f46303, %f65536, %f65537, %f46291;
	// end inline asm
	// begin inline asm
	fma.rn.f32 %f46307, %f65540, %f65541, %f46303;
	// end inline asm
	// begin inline asm
	fma.rn.f32 %f46311, %f65536, %f65541, %f46299;
	// end inline asm
	// begin inline asm
	fma.rn.f32 %f46315, %f65532, %f65537, %f46311;
	// end inline asm
	// begin inline asm
	fma.rn.f32 %f46319, %f65536, %f65537, %f46307;
	// end inline asm
	// begin inline asm
	fma.rn.f32 %f46323, %f65540, %f65541, %f46319;
	// end inline asm
	// begin inline asm
	fma.rn.f32 %f46327, %f65536, %f65541, %f46315;
	// end inline asm
	// begin inline asm
	fma.rn.f32 %f46331, %f65532, %f65537, %f46327;
	// end inline asm
	// begin inline asm
	fma.rn.f32 %f46335, %f65536, %f65537, %f46323;
	// end inline asm
	// begin inline asm
	fma.rn.f32 %f46339, %f65540, %f65541, %f46335;
	// end inline asm
	// begin inline asm
	fma.rn.f32 %f46343, %f65536, %f65541, %f46331;
	// end inline asm
	// begin inline asm
	fma.rn.f32 %f46347, %f65532, %f65537, %f46343;
	// end inline asm
	// begin inline asm
	fma.rn.f32 %f46351, %f65536, %f65537, %f46339;
	// end inline asm
	// begin inline asm
	fma.rn.f32 %f46355, %f65540, %f65541, %f46351;
	// end inline asm
	// begin inline asm
	fma.rn.f32 %f46359, %f65536, %f65541, %f46347;
	// end inline asm
	// begin inline asm
	fma.rn.f32 %f46363, %f65532, %f65537, %f46359;
	// end inline asm
	// begin inline asm
	fma.rn.f32 %f46367, %f65536, %f65537, %f46355;
	// end inline asm
	// begin inline asm
	fma.rn.f32 %f46371, %f65540, %f65541, %f46367;
	// end inline asm
	// begin inline asm
	fma.rn.f32 %f46375, %f65536, %f65541, %f46363;
	// end inline asm
	// begin inline asm
	fma.rn.f32 %f46379, %f65532, %f65537, %f46375;
	// end inline asm
	// begin inline asm
	fma.rn.f32 %f46383, %f65536, %f65537, %f46371;
	// end inline asm
	// begin inline asm
	fma.rn.f32 %f46387, %f65540, %f65541, %f46383;
	// end inline asm
	// begin inline asm
	fma.rn.f32 %f46391, %f65536, %f65541, %f46379;
	// end inline asm
	// begin inline asm
	fma.rn.f32 %f46395, %f65532, %f65537, %f46391;
	// end inline asm
	// begin inline asm
	fma.rn.f32 %f46399, %f65536, %f65537, %f46387;
	// end inline asm
	// begin inline asm
	fma.rn.f32 %f46403, %f65540, %f65541, %f46399;
	// end inline asm
	// begin inline asm
	fma.rn.f32 %f46407, %f65536, %f65541, %f46395;
	// end inline asm
	// begin inline asm
	fma.rn.f32 %f46411, %f65532, %f65537, %f46407;
	// end inline asm
	// begin inline asm
	fma.rn.f32 %f46415, %f65536, %f65537, %f46403;
	// end inline asm
	// begin inline asm
	fma.rn.f32 %f46419, %f65540, %f65541, %f46415;
	// end inline asm
	// begin inline asm
	fma.rn.f32 %f46423, %f65536, %f65541, %f46411;
	// end inline asm
	// begin inline asm
	fma.rn.f32 %f46427, %f65532, %f65537, %f46423;
	// end inline asm
	// begin inline asm
	fma.rn.f32 %f46431, %f65536, %f65537, %f46419;
	// end inline asm
	// begin inline asm
	fma.rn.f32 %f46435, %f65540, %f65541, %f46431;
	// end inline asm
	// begin inline asm
	fma.rn.f32 %f46439, %f65536, %f65541, %f46427;
	// end inline asm
	// begin inline asm
	fma.rn.f32 %f46443, %f65532, %f65537, %f46439;
	// end inline asm
	// begin inline asm
	fma.rn.f32 %f46447, %f65536, %f65537, %f46435;
	// end inline asm
	// begin inline asm
	fma.rn.f32 %f46451, %f65540, %f65541, %f46447;
	// end inline asm
	// begin inline asm
	fma.rn.f32 %f46455, %f65536, %f65541, %f46443;
	// end inline asm
	// begin inline asm
	fma.rn.f32 %f46459, %f65532, %f65537, %f46455;
	// end inline asm
	// begin inline asm
	fma.rn.f32 %f46463, %f65536, %f65537, %f46451;
	// end inline asm
	// begin inline asm
	fma.rn.f32 %f46467, %f65540, %f65541, %f46463;
	// end inline asm
	// begin inline asm
	fma.rn.f32 %f46471, %f65536, %f65541, %f46459;
	// end inline asm
	// begin inline asm
	fma.rn.f32 %f46475, %f65532, %f65537, %f46471;
	// end inline asm
	// begin inline asm
	fma.rn.f32 %f46479, %f65536, %f65537, %f46467;
	// end inline asm
	// begin inline asm
	fma.rn.f32 %f46483, %f65540, %f65541, %f46479;
	// end inline asm
	// begin inline asm
	fma.rn.f32 %f46487, %f65536, %f65541, %f46475;
	// end inline asm
	// begin inline asm
	fma.rn.f32 %f46491, %f65532, %f65537, %f46487;
	// end inline asm
	// begin inline asm
	fma.rn.f32 %f46495, %f65536, %f65537, %f46483;
	// end inline asm
	// begin inline asm
	fma.rn.f32 %f46499, %f65540, %f65541, %f46495;
	// end inline asm
	// begin inline asm
	fma.rn.f32 %f46503, %f65536, %f65541, %f46491;
	// end inline asm
	// begin inline asm
	fma.rn.f32 %f46507, %f65532, %f65537, %f46503;
	// end inline asm
	// begin inline asm
	fma.rn.f32 %f46511, %f65536, %f65537, %f46499;
	// end inline asm
	// begin inline asm
	fma.rn.f32 %f46515, %f65540, %f65541, %f46511;
	// end inline asm
	// begin inline asm
	fma.rn.f32 %f46519, %f65536, %f65541, %f46507;
	// end inline asm
	// begin inline asm
	fma.rn.f32 %f46523, %f65532, %f65537, %f46519;
	// end inline asm
	// begin inline asm
	fma.rn.f32 %f46527, %f65536, %f65537, %f46515;
	// end inline asm
	// begin inline asm
	fma.rn.f32 %f46531, %f65540, %f65541, %f46527;
	// end inline asm
	// begin inline asm
	fma.rn.f32 %f46535, %f65536, %f65541, %f46523;
	// end inline asm
	// begin inline asm
	fma.rn.f32 %f46539, %f65532, %f65537, %f46535;
	// end inline asm
	// begin inline asm
	fma.rn.f32 %f46543, %f65536, %f65537, %f46531;
	// end inline asm
	// begin inline asm
	fma.rn.f32 %f46547, %f65540, %f65541, %f46543;
	// end inline asm
	// begin inline asm
	fma.rn.f32 %f46551, %f65536, %f65541, %f46539;
	// end inline asm
	// begin inline asm
	fma.rn.f32 %f46555, %f65532, %f65537, %f46551;
	// end inline asm
	// begin inline asm
	fma.rn.f32 %f46559, %f65536, %f65537, %f46547;
	// end inline asm
	// begin inline asm
	fma.rn.f32 %f46563, %f65540, %f65541, %f46559;
	// end inline asm
	// begin inline asm
	fma.rn.f32 %f46567, %f65536, %f65541, %f46555;
	// end inline asm
	// begin inline asm
	fma.rn.f32 %f46571, %f65532, %f65537, %f46567;
	// end inline asm
	// begin inline asm
	fma.rn.f32 %f46575, %f65536, %f65537, %f46563;
	// end inline asm
	// begin inline asm
	fma.rn.f32 %f46579, %f65540, %f65541, %f46575;
	// end inline asm
	// begin inline asm
	fma.rn.f32 %f46583, %f65536, %f65541, %f46571;
	// end inline asm
	// begin inline asm
	fma.rn.f32 %f46587, %f65532, %f65537, %f46583;
	// end inline asm
	// begin inline asm
	fma.rn.f32 %f46591, %f65536, %f65537, %f46579;
	// end inline asm
	// begin inline asm
	fma.rn.f32 %f46595, %f65540, %f65541, %f46591;
	// end inline asm
	// begin inline asm
	fma.rn.f32 %f46599, %f65536, %f65541, %f46587;
	// end inline asm
	// begin inline asm
	fma.rn.f32 %f46603, %f65532, %f65537, %f46599;
	// end inline asm
	// begin inline asm
	fma.rn.f32 %f46607, %f65536, %f65537, %f46595;
	// end inline asm
	// begin inline asm
	fma.rn.f32 %f46611, %f65540, %f65541, %f46607;
	// end inline asm
	// begin inline asm
	fma.rn.f32 %f46615, %f65536, %f65541, %f46603;
	// end inline asm
	// begin inline asm
	fma.rn.f32 %f46619, %f65532, %f65537, %f46615;
	// end inline asm
	// begin inline asm
	fma.rn.f32 %f46623, %f65536, %f65537, %f46611;
	// end inline asm
	// begin inline asm
	fma.rn.f32 %f46627, %f65540, %f65541, %f46623;
	// end inline asm
	// begin inline asm
	fma.rn.f32 %f46631, %f65536, %f65541, %f46619;
	// end inline asm
	// begin inline asm
	fma.rn.f32 %f46635, %f65532, %f65537, %f46631;
	// end inline asm
	// begin inline asm
	fma.rn.f32 %f46639, %f65536, %f65537, %f46627;
	// end inline asm
	// begin inline asm
	fma.rn.f32 %f46643, %f65540, %f65541, %f46639;
	// end inline asm
	// begin inline asm
	fma.rn.f32 %f46647, %f65536, %f65541, %f46635;
	// end inline asm
	// begin inline asm
	fma.rn.f32 %f46651, %f65532, %f65537, %f46647;
	// end inline asm
	// begin inline asm
	fma.rn.f32 %f46655, %f65536, %f65537, %f46643;
	// end inline asm
	// begin inline asm
	fma.rn.f32 %f46659, %f65540, %f65541, %f46655;
	// end inline asm
	// begin inline asm
	fma.rn.f32 %f46663, %f65536, %f65541, %f46651;
	// end inline asm
	// begin inline asm
	fma.rn.f32 %f46667, %f65532, %f65537, %f46663;
	// end inline asm
	// begin inline asm
	fma.rn.f32 %f46671, %f65536, %f65537, %f46659;
	// end inline asm
	// begin inline asm
	fma.rn.f32 %f46675, %f65540, %f65541, %f46671;
	// end inline asm
	// begin inline asm
	fma.rn.f32 %f46679, %f65536, %f65541, %f46667;
	// end inline asm
	// begin inline asm
	fma.rn.f32 %f46683, %f65532, %f65537, %f46679;
	// end inline asm
	// begin inline asm
	fma.rn.f32 %f46687, %f65536, %f65537, %f46675;
	// end inline asm
	// begin inline asm
	fma.rn.f32 %f46691, %f65540, %f65541, %f46687;
	// end inline asm
	// begin inline asm
	fma.rn.f32 %f46695, %f65536, %f65541, %f46683;
	// end inline asm
	// begin inline asm
	fma.rn.f32 %f46699, %f65532, %f65537, %f46695;
	// end inline asm
	// begin inline asm
	fma.rn.f32 %f46703, %f65536, %f65537, %f46691;
	// end inline asm
	// begin inline asm
	fma.rn.f32 %f46707, %f65540, %f65541, %f46703;
	// end inline asm
	// begin inline asm
	fma.rn.f32 %f46711, %f65536, %f65541, %f46699;
	// end inline asm
	// begin inline asm
	fma.rn.f32 %f46715, %f65532, %f65537, %f46711;
	// end inline asm
	// begin inline asm
	fma.rn.f32 %f46719, %f65536, %f65537, %f46707;
	// end inline asm
	// begin inline asm
	fma.rn.f32 %f46723, %f65540, %f65541, %f46719;
	// end inline asm
	// begin inline asm
	fma.rn.f32 %f46727, %f65536, %f65541, %f46715;
	// end inline asm
	// begin inline asm
	fma.rn.f32 %f46731, %f65532, %f65537, %f46727;
	// end inline asm
	// begin inline asm
	fma.rn.f32 %f46735, %f65536, %f65537, %f46723;
	// end inline asm
	// begin inline asm
	fma.rn.f32 %f46739, %f65540, %f65541, %f46735;
	// end inline asm
	// begin inline asm
	fma.rn.f32 %f46743, %f65536, %f65541, %f46731;
	// end inline asm
	// begin inline asm
	fma.rn.f32 %f46747, %f65532, %f65537, %f46743;
	// end inline asm
	// begin inline asm
	fma.rn.f32 %f46751, %f65536, %f65537, %f46739;
	// end inline asm
	// begin inline asm
	fma.rn.f32 %f46755, %f65540, %f65541, %f46751;
	// end inline asm
	// begin inline asm
	fma.rn.f32 %f46759, %f65536, %f65541, %f46747;
	// end inline asm
	// begin inline asm
	fma.rn.f32 %f46763, %f65532, %f65537, %f46759;
	// end inline asm
	// begin inline asm
	fma.rn.f32 %f46767, %f65536, %f65537, %f46755;
	// end inline asm
	// begin inline asm
	fma.rn.f32 %f46771, %f65540, %f65541, %f46767;
	// end inline asm
	// begin inline asm
	fma.rn.f32 %f46775, %f65536, %f65541, %f46763;
	// end inline asm
	// begin inline asm
	fma.rn.f32 %f46779, %f65532, %f65537, %f46775;
	// end inline asm
	// begin inline asm
	fma.rn.f32 %f46783, %f65536, %f65537, %f46771;
	// end inline asm
	// begin inline asm
	fma.rn.f32 %f46787, %f65540, %f65541, %f46783;
	// end inline asm
	// begin inline asm
	fma.rn.f32 %f46791, %f65536, %f65541, %f46779;
	// end inline asm
	// begin inline asm
	fma.rn.f32 %f46795, %f65532, %f65537, %f46791;
	// end inline asm
	// begin inline asm
	fma.rn.f32 %f46799, %f65536, %f65537, %f46787;
	// end inline asm
	// begin inline asm
	fma.rn.f32 %f46803, %f65540, %f65541, %f46799;
	// end inline asm
	// begin inline asm
	fma.rn.f32 %f46807, %f65536, %f65541, %f46795;
	// end inline asm
	// begin inline asm
	fma.rn.f32 %f46811, %f65532, %f65537, %f46807;
	// end inline asm
	// begin inline asm
	fma.rn.f32 %f46815, %f65536, %f65537, %f46803;
	// end inline asm
	// begin inline asm
	fma.rn.f32 %f46819, %f65540, %f65541, %f46815;
	// end inline asm
	// begin inline asm
	fma.rn.f32 %f46823, %f65536, %f65541, %f46811;
	// end inline asm
	// begin inline asm
	fma.rn.f32 %f46827, %f65532, %f65537, %f46823;
	// end inline asm
	// begin inline asm
	fma.rn.f32 %f46831, %f65536, %f65537, %f46819;
	// end inline asm
	// begin inline asm
	fma.rn.f32 %f46835, %f65540, %f65541, %f46831;
	// end inline asm
	// begin inline asm
	fma.rn.f32 %f46839, %f65536, %f65541, %f46827;
	// end inline asm
	// begin inline asm
	fma.rn.f32 %f46843, %f65532, %f65537, %f46839;
	// end inline asm
	// begin inline asm
	fma.rn.f32 %f46847, %f65536, %f65537, %f46835;
	// end inline asm
	// begin inline asm
	fma.rn.f32 %f46851, %f65540, %f65541, %f46847;
	// end inline asm
	// begin inline asm
	fma.rn.f32 %f46855, %f65536, %f65541, %f46843;
	// end inline asm
	// begin inline asm
	fma.rn.f32 %f46859, %f65532, %f65537, %f46855;
	// end inline asm
	// begin inline asm
	fma.rn.f32 %f46863, %f65536, %f65537, %f46851;
	// end inline asm
	// begin inline asm
	fma.rn.f32 %f46867, %f65540, %f65541, %f46863;
	// end inline asm
	// begin inline asm
	fma.rn.f32 %f46871, %f65536, %f65541, %f46859;
	// end inline asm
	// begin inline asm
	fma.rn.f32 %f46875, %f65532, %f65537, %f46871;
	// end inline asm
	// begin inline asm
	fma.rn.f32 %f46879, %f65536, %f65537, %f46867;
	// end inline asm
	// begin inline asm
	fma.rn.f32 %f46883, %f65540, %f65541, %f46879;
	// end inline asm
	// begin inline asm
	fma.rn.f32 %f46887, %f65536, %f65541, %f46875;
	// end inline asm
	// begin inline asm
	fma.rn.f32 %f46891, %f65532, %f65537, %f46887;
	// end inline asm
	// begin inline asm
	fma.rn.f32 %f46895, %f65536, %f65537, %f46883;
	// end inline asm
	// begin inline asm
	fma.rn.f32 %f46899, %f65540, %f65541, %f46895;
	// end inline asm
	// begin inline asm
	fma.rn.f32 %f46903, %f65536, %f65541, %f46891;
	// end inline asm
	// begin inline asm
	fma.rn.f32 %f46907, %f65532, %f65537, %f46903;
	// end inline asm
	// begin inline asm
	fma.rn.f32 %f46911, %f65536, %f65537, %f46899;
	// end inline asm
	// begin inline asm
	fma.rn.f32 %f46915, %f65540, %f65541, %f46911;
	// end inline asm
	// begin inline asm
	fma.rn.f32 %f46919, %f65536, %f65541, %f46907;
	// end inline asm
	// begin inline asm
	fma.rn.f32 %f46923, %f65532, %f65537, %f46919;
	// end inline asm
	// begin inline asm
	fma.rn.f32 %f46927, %f65536, %f65537, %f46915;
	// end inline asm
	// begin inline asm
	fma.rn.f32 %f46931, %f65540, %f65541, %f46927;
	// end inline asm
	// begin inline asm
	fma.rn.f32 %f46935, %f65536, %f65541, %f46923;
	// end inline asm
	// begin inline asm
	fma.rn.f32 %f46939, %f65532, %f65537, %f46935;
	// end inline asm
	// begin inline asm
	fma.rn.f32 %f46943, %f65536, %f65537, %f46931;
	// end inline asm
	// begin inline asm
	fma.rn.f32 %f46947, %f65540, %f65541, %f46943;
	// end inline asm
	// begin inline asm
	fma.rn.f32 %f46951, %f65536, %f65541, %f46939;
	// end inline asm
	// begin inline asm
	fma.rn.f32 %f46955, %f65532, %f65537, %f46951;
	// end inline asm
	// begin inline asm
	fma.rn.f32 %f46959, %f65536, %f65537, %f46947;
	// end inline asm
	// begin inline asm
	fma.rn.f32 %f46963, %f65540, %f65541, %f46959;
	// end inline asm
	// begin inline asm
	fma.rn.f32 %f46967, %f65536, %f65541, %f46955;
	// end inline asm
	// begin inline asm
	fma.rn.f32 %f46971, %f65532, %f65537, %f46967;
	// end inline asm
	// begin inline asm
	fma.rn.f32 %f46975, %f65536, %f65537, %f46963;
	// end inline asm
	// begin inline asm
	fma.rn.f32 %f46979, %f65540, %f65541, %f46975;
	// end inline asm
	// begin inline asm
	fma.rn.f32 %f46983, %f65536, %f65541, %f46971;
	// end inline asm
	// begin inline asm
	fma.rn.f32 %f46987, %f65532, %f65537, %f46983;
	// end inline asm
	// begin inline asm
	fma.rn.f32 %f46991, %f65536, %f65537, %f46979;
	// end inline asm
	// begin inline asm
	fma.rn.f32 %f46995, %f65540, %f65541, %f46991;
	// end inline asm
	// begin inline asm
	fma.rn.f32 %f46999, %f65536, %f65541, %f46987;
	// end inline asm
	// begin inline asm
	fma.rn.f32 %f47003, %f65532, %f65537, %f46999;
	// end inline asm
	// begin inline asm
	fma.rn.f32 %f47007, %f65536, %f65537, %f46995;
	// end inline asm
	// begin inline asm
	fma.rn.f32 %f47011, %f65540, %f65541, %f47007;
	// end inline asm
	// begin inline asm
	fma.rn.f32 %f47015, %f65536, %f65541, %f47003;
	// end inline asm
	// begin inline asm
	fma.rn.f32 %f47019, %f65532, %f65537, %f47015;
	// end inline asm
	// begin inline asm
	fma.rn.f32 %f47023, %f65536, %f65537, %f47011;
	// end inline asm
	// begin inline asm
	fma.rn.f32 %f47027, %f65540, %f65541, %f47023;
	// end inline asm
	// begin inline asm
	fma.rn.f32 %f47031, %f65536, %f65541, %f47019;
	// end inline asm
	// begin inline asm
	fma.rn.f32 %f47035, %f65532, %f65537, %f47031;
	// end inline asm
	// begin inline asm
	fma.rn.f32 %f47039, %f65536, %f65537, %f47027;
	// end inline asm
	// begin inline asm
	fma.rn.f32 %f47043, %f65540, %f65541, %f47039;
	// end inline asm
	// begin inline asm
	fma.rn.f32 %f47047, %f65536, %f65541, %f47035;
	// end inline asm
	// begin inline asm
	fma.rn.f32 %f47051, %f65532, %f65537, %f47047;
	// end inline asm
	// begin inline asm
	fma.rn.f32 %f47055, %f65536, %f65537, %f47043;
	// end inline asm
	// begin inline asm
	fma.rn.f32 %f47059, %f65540, %f65541, %f47055;
	// end inline asm
	// begin inline asm
	fma.rn.f32 %f47063, %f65536, %f65541, %f47051;
	// end inline asm
	// begin inline asm
	fma.rn.f32 %f47067, %f65532, %f65537, %f47063;
	// end inline asm
	// begin inline asm
	fma.rn.f32 %f47071, %f65536, %f65537, %f47059;
	// end inline asm
	// begin inline asm
	fma.rn.f32 %f47075, %f65540, %f65541, %f47071;
	// end inline asm
	// begin inline asm
	fma.rn.f32 %f47079, %f65536, %f65541, %f47067;
	// end inline asm
	// begin inline asm
	fma.rn.f32 %f47083, %f65532, %f65537, %f47079;
	// end inline asm
	// begin inline asm
	fma.rn.f32 %f47087, %f65536, %f65537, %f47075;
	// end inline asm
	// begin inline asm
	fma.rn.f32 %f47091, %f65540, %f65541, %f47087;
	// end inline asm
	// begin inline asm
	fma.rn.f32 %f47095, %f65536, %f65541, %f47083;
	// end inline asm
	// begin inline asm
	fma.rn.f32 %f47099, %f65532, %f65537, %f47095;
	// end inline asm
	// begin inline asm
	fma.rn.f32 %f47103, %f65536, %f65537, %f47091;
	// end inline asm
	// begin inline asm
	fma.rn.f32 %f47107, %f65540, %f65541, %f47103;
	// end inline asm
	// begin inline asm
	fma.rn.f32 %f47111, %f65536, %f65541, %f47099;
	// end inline asm
	// begin inline asm
	fma.rn.f32 %f47115, %f65532, %f65537, %f47111;
	// end inline asm
	// begin inline asm
	fma.rn.f32 %f47119, %f65536, %f65537, %f47107;
	// end inline asm
	// begin inline asm
	fma.rn.f32 %f47123, %f65540, %f65541, %f47119;
	// end inline asm
	// begin inline asm
	fma.rn.f32 %f47127, %f65536, %f65541, %f47115;
	// end inline asm
	// begin inline asm
	fma.rn.f32 %f47131, %f65532, %f65537, %f47127;
	// end inline asm
	// begin inline asm
	fma.rn.f32 %f47135, %f65536, %f65537, %f47123;
	// end inline asm
	// begin inline asm
	fma.rn.f32 %f47139, %f65540, %f65541, %f47135;
	// end inline asm
	// begin inline asm
	fma.rn.f32 %f47143, %f65536, %f65541, %f47131;
	// end inline asm
	// begin inline asm
	fma.rn.f32 %f47147, %f65532, %f65537, %f47143;
	// end inline asm
	// begin inline asm
	fma.rn.f32 %f47151, %f65536, %f65537, %f47139;
	// end inline asm
	// begin inline asm
	fma.rn.f32 %f47155, %f65540, %f65541, %f47151;
	// end inline asm
	// begin inline asm
	fma.rn.f32 %f47159, %f65536, %f65541, %f47147;
	// end inline asm
	// begin inline asm
	fma.rn.f32 %f47163, %f65532, %f65537, %f47159;
	// end inline asm
	// begin inline asm
	fma.rn.f32 %f47167, %f65536, %f65537, %f47155;
	// end inline asm
	// begin inline asm
	fma.rn.f32 %f47171, %f65540, %f65541, %f47167;
	// end inline asm
	// begin inline asm
	fma.rn.f32 %f47175, %f65536, %f65541, %f47163;
	// end inline asm
	// begin inline asm
	fma.rn.f32 %f47179, %f65532, %f65537, %f47175;
	// end inline asm
	// begin inline asm
	fma.rn.f32 %f47183, %f65536, %f65537, %f47171;
	// end inline asm
	// begin inline asm
	fma.rn.f32 %f47187, %f65540, %f65541, %f47183;
	// end inline asm
	// begin inline asm
	fma.rn.f32 %f47191, %f65536, %f65541, %f47179;
	// end inline asm
	// begin inline asm
	fma.rn.f32 %f47195, %f65532, %f65537, %f47191;
	// end inline asm
	// begin inline asm
	fma.rn.f32 %f47199, %f65536, %f65537, %f47187;
	// end inline asm
	// begin inline asm
	fma.rn.f32 %f47203, %f65540, %f65541, %f47199;
	// end inline asm
	// begin inline asm
	fma.rn.f32 %f47207, %f65536, %f65541, %f47195;
	// end inline asm
	// begin inline asm
	fma.rn.f32 %f47211, %f65532, %f65537, %f47207;
	// end inline asm
	// begin inline asm
	fma.rn.f32 %f47215, %f65536, %f65537, %f47203;
	// end inline asm
	// begin inline asm
	fma.rn.f32 %f47219, %f65540, %f65541, %f47215;
	// end inline asm
	// begin inline asm
	fma.rn.f32 %f47223, %f65536, %f65541, %f47211;
	// end inline asm
	// begin inline asm
	fma.rn.f32 %f47227, %f65532, %f65537, %f47223;
	// end inline asm
	// begin inline asm
	fma.rn.f32 %f47231, %f65536, %f65537, %f47219;
	// end inline asm
	// begin inline asm
	fma.rn.f32 %f47235, %f65540, %f65541, %f47231;
	// end inline asm
	// begin inline asm
	fma.rn.f32 %f47239, %f65536, %f65541, %f47227;
	// end inline asm
	// begin inline asm
	fma.rn.f32 %f47243, %f65532, %f65537, %f47239;
	// end inline asm
	// begin inline asm
	fma.rn.f32 %f47247, %f65536, %f65537, %f47235;
	// end inline asm
	// begin inline asm
	fma.rn.f32 %f47251, %f65540, %f65541, %f47247;
	// end inline asm
	// begin inline asm
	fma.rn.f32 %f47255, %f65536, %f65541, %f47243;
	// end inline asm
	// begin inline asm
	fma.rn.f32 %f47259, %f65532, %f65537, %f47255;
	// end inline asm
	// begin inline asm
	fma.rn.f32 %f47263, %f65536, %f65537, %f47251;
	// end inline asm
	// begin inline asm
	fma.rn.f32 %f47267, %f65540, %f65541, %f47263;
	// end inline asm
	// begin inline asm
	fma.rn.f32 %f47271, %f65536, %f65541, %f47259;
	// end inline asm
	// begin inline asm
	fma.rn.f32 %f47275, %f65532, %f65537, %f47271;
	// end inline asm
	// begin inline asm
	fma.rn.f32 %f47279, %f65536, %f65537, %f47267;
	// end inline asm
	// begin inline asm
	fma.rn.f32 %f47283, %f65540, %f65541, %f47279;
	// end inline asm
	// begin inline asm
	fma.rn.f32 %f47287, %f65536, %f65541, %f47275;
	// end inline asm
	// begin inline asm
	fma.rn.f32 %f47291, %f65532, %f65537, %f47287;
	// end inline asm
	// begin inline asm
	fma.rn.f32 %f47295, %f65536, %f65537, %f47283;
	// end inline asm
	// begin inline asm
	fma.rn.f32 %f47299, %f65540, %f65541, %f47295;
	// end inline asm
	// begin inline asm
	fma.rn.f32 %f47303, %f65536, %f65541, %f47291;
	// end inline asm
	// begin inline asm
	fma.rn.f32 %f47307, %f65532, %f65537, %f47303;
	// end inline asm
	// begin inline asm
	fma.rn.f32 %f47311, %f65536, %f65537, %f47299;
	// end inline asm
	// begin inline asm
	fma.rn.f32 %f47315, %f65540, %f65541, %f47311;
	// end inline asm
	// begin inline asm
	fma.rn.f32 %f47319, %f65536, %f65541, %f47307;
	// end inline asm
	// begin inline asm
	fma.rn.f32 %f47323, %f65532, %f65537, %f47319;
	// end inline asm
	// begin inline asm
	fma.rn.f32 %f47327, %f65536, %f65537, %f47315;
	// end inline asm
	// begin inline asm
	fma.rn.f32 %f47331, %f65540, %f65541, %f47327;
	// end inline asm
	// begin inline asm
	fma.rn.f32 %f47335, %f65536, %f65541, %f47323;
	// end inline asm
	// begin inline asm
	fma.rn.f32 %f47339, %f65532, %f65537, %f47335;
	// end inline asm
	// begin inline asm
	fma.rn.f32 %f47343, %f65536, %f65537, %f47331;
	// end inline asm
	// begin inline asm
	fma.rn.f32 %f47347, %f65540, %f65541, %f47343;
	// end inline asm
	// begin inline asm
	fma.rn.f32 %f47351, %f65536, %f65541, %f47339;
	// end inline asm
	// begin inline asm
	fma.rn.f32 %f47355, %f65532, %f65537, %f47351;
	// end inline asm
	// begin inline asm
	fma.rn.f32 %f47359, %f65536, %f65537, %f47347;
	// end inline asm
	// begin inline asm
	fma.rn.f32 %f47363, %f65540, %f65541, %f47359;
	// end inline asm
	// begin inline asm
	fma.rn.f32 %f47367, %f65536, %f65541, %f47355;
	// end inline asm
	// begin inline asm
	fma.rn.f32 %f47371, %f65532, %f65537, %f47367;
	// end inline asm
	// begin inline asm
	fma.rn.f32 %f47375, %f65536, %f65537, %f47363;
	// end inline asm
	// begin inline asm
	fma.rn.f32 %f47379, %f65540, %f65541, %f47375;
	// end inline asm
	// begin inline asm
	fma.rn.f32 %f47383, %f65536, %f65541, %f47371;
	// end inline asm
	// begin inline asm
	fma.rn.f32 %f47387, %f65532, %f65537, %f47383;
	// end inline asm
	// begin inline asm
	fma.rn.f32 %f47391, %f65536, %f65537, %f47379;
	// end inline asm
	// begin inline asm
	fma.rn.f32 %f47395, %f65540, %f65541, %f47391;
	// end inline asm
	// begin inline asm
	fma.rn.f32 %f47399, %f65536, %f65541, %f47387;
	// end inline asm
	// begin inline asm
	fma.rn.f32 %f47403, %f65532, %f65537, %f47399;
	// end inline asm
	// begin inline asm
	fma.rn.f32 %f47407, %f65536, %f65537, %f47395;
	// end inline asm
	// begin inline asm
	fma.rn.f32 %f47411, %f65540, %f65541, %f47407;
	// end inline asm
	// begin inline asm
	fma.rn.f32 %f47415, %f65536, %f65541, %f47403;
	// end inline asm
	// begin inline asm
	fma.rn.f32 %f47419, %f65532, %f65537, %f47415;
	// end inline asm
	// begin inline asm
	fma.rn.f32 %f47423, %f65536, %f65537, %f47411;
	// end inline asm
	// begin inline asm
	fma.rn.f32 %f47427, %f65540, %f65541, %f47423;
	// end inline asm
	// begin inline asm
	fma.rn.f32 %f47431, %f65536, %f65541, %f47419;
	// end inline asm
	// begin inline asm
	fma.rn.f32 %f47435, %f65532, %f65537, %f47431;
	// end inline asm
	// begin inline asm
	fma.rn.f32 %f47439, %f65536, %f65537, %f47427;
	// end inline asm
	// begin inline asm
	fma.rn.f32 %f47443, %f65540, %f65541, %f47439;
	// end inline asm
	// begin inline asm
	fma.rn.f32 %f47447, %f65536, %f65541, %f47435;
	// end inline asm
	// begin inline asm
	fma.rn.f32 %f47451, %f65532, %f65537, %f47447;
	// end inline asm
	// begin inline asm
	fma.rn.f32 %f47455, %f65536, %f65537, %f47443;
	// end inline asm
	// begin inline asm
	fma.rn.f32 %f47459, %f65540, %f65541, %f47455;
	// end inline asm
	// begin inline asm
	fma.rn.f32 %f47463, %f65536, %f65541, %f47451;
	// end inline asm
	// begin inline asm
	fma.rn.f32 %f47467, %f65532, %f65537, %f47463;
	// end inline asm
	// begin inline asm
	fma.rn.f32 %f47471, %f65536, %f65537, %f47459;
	// end inline asm
	// begin inline asm
	fma.rn.f32 %f47475, %f65540, %f65541, %f47471;
	// end inline asm
	// begin inline asm
	fma.rn.f32 %f47479, %f65536, %f65541, %f47467;
	// end inline asm
	// begin inline asm
	fma.rn.f32 %f47483, %f65532, %f65537, %f47479;
	// end inline asm
	// begin inline asm
	fma.rn.f32 %f47487, %f65536, %f65537, %f47475;
	// end inline asm
	// begin inline asm
	fma.rn.f32 %f47491, %f65540, %f65541, %f47487;
	// end inline asm
	// begin inline asm
	fma.rn.f32 %f47495, %f65536, %f65541, %f47483;
	// end inline asm
	// begin inline asm
	fma.rn.f32 %f47499, %f65532, %f65537, %f47495;
	// end inline asm
	// begin inline asm
	fma.rn.f32 %f47503, %f65536, %f65537, %f47491;
	// end inline asm
	// begin inline asm
	fma.rn.f32 %f47507, %f65540, %f65541, %f47503;
	// end inline asm
	// begin inline asm
	fma.rn.f32 %f47511, %f65536, %f65541, %f47499;
	// end inline asm
	// begin inline asm
	fma.rn.f32 %f47515, %f65532, %f65537, %f47511;
	// end inline asm
	// begin inline asm
	fma.rn.f32 %f47519, %f65536, %f65537, %f47507;
	// end inline asm
	// begin inline asm
	fma.rn.f32 %f47523, %f65540, %f65541, %f47519;
	// end inline asm
	// begin inline asm
	fma.rn.f32 %f47527, %f65536, %f65541, %f47515;
	// end inline asm
	// begin inline asm
	fma.rn.f32 %f47531, %f65532, %f65537, %f47527;
	// end inline asm
	// begin inline asm
	fma.rn.f32 %f47535, %f65536, %f65537, %f47523;
	// end inline asm
	// begin inline asm
	fma.rn.f32 %f47539, %f65540, %f65541, %f47535;
	// end inline asm
	// begin inline asm
	fma.rn.f32 %f47543, %f65536, %f65541, %f47531;
	// end inline asm
	// begin inline asm
	fma.rn.f32 %f47547, %f65532, %f65537, %f47543;
	// end inline asm
	// begin inline asm
	fma.rn.f32 %f47551, %f65536, %f65537, %f47539;
	// end inline asm
	// begin inline asm
	fma.rn.f32 %f47555, %f65540, %f65541, %f47551;
	// end inline asm
	// begin inline asm
	fma.rn.f32 %f47559, %f65536, %f65541, %f47547;
	// end inline asm
	// begin inline asm
	fma.rn.f32 %f47563, %f65532, %f65537, %f47559;
	// end inline asm
	// begin inline asm
	fma.rn.f32 %f47567, %f65536, %f65537, %f47555;
	// end inline asm
	// begin inline asm
	fma.rn.f32 %f47571, %f65540, %f65541, %f47567;
	// end inline asm
	// begin inline asm
	fma.rn.f32 %f47575, %f65536, %f65541, %f47563;
	// end inline asm
	// begin inline asm
	fma.rn.f32 %f47579, %f65532, %f65537, %f47575;
	// end inline asm
	// begin inline asm
	fma.rn.f32 %f47583, %f65536, %f65537, %f47571;
	// end inline asm
	// begin inline asm
	fma.rn.f32 %f47587, %f65540, %f65541, %f47583;
	// end inline asm
	// begin inline asm
	fma.rn.f32 %f47591, %f65536, %f65541, %f47579;
	// end inline asm
	// begin inline asm
	fma.rn.f32 %f47595, %f65532, %f65537, %f47591;
	// end inline asm
	// begin inline asm
	fma.rn.f32 %f47599, %f65536, %f65537, %f47587;
	// end inline asm
	// begin inline asm
	fma.rn.f32 %f47603, %f65540, %f65541, %f47599;
	// end inline asm
	// begin inline asm
	fma.rn.f32 %f47607, %f65536, %f65541, %f47595;
	// end inline asm
	// begin inline asm
	fma.rn.f32 %f47611, %f65532, %f65537, %f47607;
	// end inline asm
	// begin inline asm
	fma.rn.f32 %f47615, %f65536, %f65537, %f47603;
	// end inline asm
	// begin inline asm
	fma.rn.f32 %f47619, %f65540, %f65541, %f47615;
	// end inline asm
	// begin inline asm
	fma.rn.f32 %f47623, %f65536, %f65541, %f47611;
	// end inline asm
	// begin inline asm
	fma.rn.f32 %f47627, %f65532, %f65537, %f47623;
	// end inline asm
	// begin inline asm
	fma.rn.f32 %f47631, %f65536, %f65537, %f47619;
	// end inline asm
	// begin inline asm
	fma.rn.f32 %f47635, %f65540, %f65541, %f47631;
	// end inline asm
	// begin inline asm
	fma.rn.f32 %f47639, %f65536, %f65541, %f47627;
	// end inline asm
	// begin inline asm
	fma.rn.f32 %f47643, %f65532, %f65537, %f47639;
	// end inline asm
	// begin inline asm
	fma.rn.f32 %f47647, %f65536, %f65537, %f47635;
	// end inline asm
	// begin inline asm
	fma.rn.f32 %f47651, %f65540, %f65541, %f47647;
	// end inline asm
	// begin inline asm
	fma.rn.f32 %f47655, %f65536, %f65541, %f47643;
	// end inline asm
	// begin inline asm
	fma.rn.f32 %f47659, %f65532, %f65537, %f47655;
	// end inline asm
	// begin inline asm
	fma.rn.f32 %f47663, %f65536, %f65537, %f47651;
	// end inline asm
	// begin inline asm
	fma.rn.f32 %f47667, %f65540, %f65541, %f47663;
	// end inline asm
	// begin inline asm
	fma.rn.f32 %f47671, %f65536, %f65541, %f47659;
	// end inline asm
	// begin inline asm
	fma.rn.f32 %f47675, %f65532, %f65537, %f47671;
	// end inline asm
	// begin inline asm
	fma.rn.f32 %f47679, %f65536, %f65537, %f47667;
	// end inline asm
	// begin inline asm
	fma.rn.f32 %f47683, %f65540, %f65541, %f47679;
	// end inline asm
	// begin inline asm
	fma.rn.f32 %f47687, %f65536, %f65541, %f47675;
	// end inline asm
	// begin inline asm
	fma.rn.f32 %f47691, %f65532, %f65537, %f47687;
	// end inline asm
	// begin inline asm
	fma.rn.f32 %f47695, %f65536, %f65537, %f47683;
	// end inline asm
	// begin inline asm
	fma.rn.f32 %f47699, %f65540, %f65541, %f47695;
	// end inline asm
	// begin inline asm
	fma.rn.f32 %f47703, %f65536, %f65541, %f47691;
	// end inline asm
	// begin inline asm
	fma.rn.f32 %f47707, %f65532, %f65537, %f47703;
	// end inline asm
	// begin inline asm
	fma.rn.f32 %f47711, %f65536, %f65537, %f47699;
	// end inline asm
	// begin inline asm
	fma.rn.f32 %f47715, %f65540, %f65541, %f47711;
	// end inline asm
	// begin inline asm
	fma.rn.f32 %f47719, %f65536, %f65541, %f47707;
	// end inline asm
	// begin inline asm
	fma.rn.f32 %f47723, %f65532, %f65537, %f47719;
	// end inline asm
	// begin inline asm
	fma.rn.f32 %f47727, %f65536, %f65537, %f47715;
	// end inline asm
	// begin inline asm
	fma.rn.f32 %f47731, %f65540, %f65541, %f47727;
	// end inline asm
	// begin inline asm
	fma.rn.f32 %f47735, %f65536, %f65541, %f47723;
	// end inline asm
	// begin inline asm
	fma.rn.f32 %f47739, %f65532, %f65537, %f47735;
	// end inline asm
	// begin inline asm
	fma.rn.f32 %f47743, %f65536, %f65537, %f47731;
	// end inline asm
	// begin inline asm
	fma.rn.f32 %f47747, %f65540, %f65541, %f47743;
	// end inline asm
	// begin inline asm
	fma.rn.f32 %f47751, %f65536, %f65541, %f47739;
	// end inline asm
	// begin inline asm
	fma.rn.f32 %f47755, %f65532, %f65537, %f47751;
	// end inline asm
	// begin inline asm
	fma.rn.f32 %f47759, %f65536, %f65537, %f47747;
	// end inline asm
	// begin inline asm
	fma.rn.f32 %f47763, %f65540, %f65541, %f47759;
	// end inline asm
	// begin inline asm
	fma.rn.f32 %f47767, %f65536, %f65541, %f47755;
	// end inline asm
	// begin inline asm
	fma.rn.f32 %f47771, %f65532, %f65537, %f47767;
	// end inline asm
	// begin inline asm
	fma.rn.f32 %f47775, %f65536, %f65537, %f47763;
	// end inline asm
	// begin inline asm
	fma.rn.f32 %f47779, %f65540, %f65541, %f47775;
	// end inline asm
	// begin inline asm
	fma.rn.f32 %f47783, %f65536, %f65541, %f47771;
	// end inline asm
	// begin inline asm
	fma.rn.f32 %f47787, %f65532, %f65537, %f47783;
	// end inline asm
	// begin inline asm
	fma.rn.f32 %f47791, %f65536, %f65537, %f47779;
	// end inline asm
	// begin inline asm
	fma.rn.f32 %f47795, %f65540, %f65541, %f47791;
	// end inline asm
	// begin inline asm
	fma.rn.f32 %f47799, %f65536, %f65541, %f47787;
	// end inline asm
	// begin inline asm
	fma.rn.f32 %f47803, %f65532, %f65537, %f47799;
	// end inline asm
	// begin inline asm
	fma.rn.f32 %f47807, %f65536, %f65537, %f47795;
	// end inline asm
	// begin inline asm
	fma.rn.f32 %f47811, %f65540, %f65541, %f47807;
	// end inline asm
	// begin inline asm
	fma.rn.f32 %f47815, %f65536, %f65541, %f47803;
	// end inline asm
	// begin inline asm
	fma.rn.f32 %f47819, %f65532, %f65537, %f47815;
	// end inline asm
	// begin inline asm
	fma.rn.f32 %f47823, %f65536, %f65537, %f47811;
	// end inline asm
	// begin inline asm
	fma.rn.f32 %f47827, %f65540, %f65541, %f47823;
	// end inline asm
	// begin inline asm
	fma.rn.f32 %f47831, %f65536, %f65541, %f47819;
	// end inline asm
	// begin inline asm
	fma.rn.f32 %f47835, %f65532, %f65537, %f47831;
	// end inline asm
	// begin inline asm
	fma.rn.f32 %f47839, %f65536, %f65537, %f47827;
	// end inline asm
	// begin inline asm
	fma.rn.f32 %f47843, %f65540, %f65541, %f47839;
	// end inline asm
	// begin inline asm
	fma.rn.f32 %f47847, %f65536, %f65541, %f47835;
	// end inline asm
	// begin inline asm
	fma.rn.f32 %f47851, %f65532, %f65537, %f47847;
	// end inline asm
	// begin inline asm
	fma.rn.f32 %f47855, %f65536, %f65537, %f47843;
	// end inline asm
	// begin inline asm
	fma.rn.f32 %f47859, %f65540, %f65541, %f47855;
	// end inline asm
	// begin inline asm
	fma.rn.f32 %f47863, %f65536, %f65541, %f47851;
	// end inline asm
	// begin inline asm
	fma.rn.f32 %f47867, %f65532, %f65537, %f47863;
	// end inline asm
	// begin inline asm
	fma.rn.f32 %f47871, %f65536, %f65537, %f47859;
	// end inline asm
	// begin inline asm
	fma.rn.f32 %f47875, %f65540, %f65541, %f47871;
	// end inline asm
	// begin inline asm
	fma.rn.f32 %f47879, %f65536, %f65541, %f47867;
	// end inline asm
	// begin inline asm
	fma.rn.f32 %f47883, %f65532, %f65537, %f47879;
	// end inline asm
	// begin inline asm
	fma.rn.f32 %f47887, %f65536, %f65537, %f47875;
	// end inline asm
	// begin inline asm
	fma.rn.f32 %f47891, %f65540, %f65541, %f47887;
	// end inline asm
	// begin inline asm
	fma.rn.f32 %f47895, %f65536, %f65541, %f47883;
	// end inline asm
	// begin inline asm
	fma.rn.f32 %f47899, %f65532, %f65537, %f47895;
	// end inline asm
	// begin inline asm
	fma.rn.f32 %f47903, %f65536, %f65537, %f47891;
	// end inline asm
	// begin inline asm
	fma.rn.f32 %f47907, %f65540, %f65541, %f47903;
	// end inline asm
	// begin inline asm
	fma.rn.f32 %f47911, %f65536, %f65541, %f47899;
	// end inline asm
	// begin inline asm
	fma.rn.f32 %f47915, %f65532, %f65537, %f47911;
	// end inline asm
	// begin inline asm
	fma.rn.f32 %f47919, %f65536, %f65537, %f47907;
	// end inline asm
	// begin inline asm
	fma.rn.f32 %f47923, %f65540, %f65541, %f47919;
	// end inline asm
	// begin inline asm
	fma.rn.f32 %f47927, %f65536, %f65541, %f47915;
	// end inline asm
	// begin inline asm
	fma.rn.f32 %f47931, %f65532, %f65537, %f47927;
	// end inline asm
	// begin inline asm
	fma.rn.f32 %f47935, %f65536, %f65537, %f47923;
	// end inline asm
	// begin inline asm
	fma.rn.f32 %f47939, %f65540, %f65541, %f47935;
	// end inline asm
	// begin inline asm
	fma.rn.f32 %f47943, %f65536, %f65541, %f47931;
	// end inline asm
	// begin inline asm
	fma.rn.f32 %f47947, %f65532, %f65537, %f47943;
	// end inline asm
	// begin inline asm
	fma.rn.f32 %f47951, %f65536, %f65537, %f47939;
	// end inline asm
	// begin inline asm
	fma.rn.f32 %f47955, %f65540, %f65541, %f47951;
	// end inline asm
	// begin inline asm
	fma.rn.f32 %f47959, %f65536, %f65541, %f47947;
	// end inline asm
	// begin inline asm
	fma.rn.f32 %f47963, %f65532, %f65537, %f47959;
	// end inline asm
	// begin inline asm
	fma.rn.f32 %f47967, %f65536, %f65537, %f47955;
	// end inline asm
	// begin inline asm
	fma.rn.f32 %f47971, %f65540, %f65541, %f47967;
	// end inline asm
	// begin inline asm
	fma.rn.f32 %f47975, %f65536, %f65541, %f47963;
	// end inline asm
	// begin inline asm
	fma.rn.f32 %f47979, %f65532, %f65537, %f47975;
	// end inline asm
	// begin inline asm
	fma.rn.f32 %f47983, %f65536, %f65537, %f47971;
	// end inline asm
	// begin inline asm
	fma.rn.f32 %f47987, %f65540, %f65541, %f47983;
	// end inline asm
	// begin inline asm
	fma.rn.f32 %f47991, %f65536, %f65541, %f47979;
	// end inline asm
	// begin inline asm
	fma.rn.f32 %f47995, %f65532, %f65537, %f47991;
	// end inline asm
	// begin inline asm
	fma.rn.f32 %f47999, %f65536, %f65537, %f47987;
	// end inline asm
	// begin inline asm
	fma.rn.f32 %f48003, %f65540, %f65541, %f47999;
	// end inline asm
	// begin inline asm
	fma.rn.f32 %f48007, %f65536, %f65541, %f47995;
	// end inline asm
	// begin inline asm
	fma.rn.f32 %f48011, %f65532, %f65537, %f48007;
	// end inline asm
	// begin inline asm
	fma.rn.f32 %f48015, %f65536, %f65537, %f48003;
	// end inline asm
	// begin inline asm
	fma.rn.f32 %f48019, %f65540, %f65541, %f48015;
	// end inline asm
	// begin inline asm
	fma.rn.f32 %f48023, %f65536, %f65541, %f48011;
	// end inline asm
	// begin inline asm
	fma.rn.f32 %f48027, %f65532, %f65537, %f48023;
	// end inline asm
	// begin inline asm
	fma.rn.f32 %f48031, %f65536, %f65537, %f48019;
	// end inline asm
	// begin inline asm
	fma.rn.f32 %f48035, %f65540, %f65541, %f48031;
	// end inline asm
	// begin inline asm
	fma.rn.f32 %f48039, %f65536, %f65541, %f48027;
	// end inline asm
	// begin inline asm
	fma.rn.f32 %f48043, %f65532, %f65537, %f48039;
	// end inline asm
	// begin inline asm
	fma.rn.f32 %f48047, %f65536, %f65537, %f48035;
	// end inline asm
	// begin inline asm
	fma.rn.f32 %f48051, %f65540, %f65541, %f48047;
	// end inline asm
	// begin inline asm
	fma.rn.f32 %f48055, %f65536, %f65541, %f48043;
	// end inline asm
	// begin inline asm
	fma.rn.f32 %f48059, %f65532, %f65537, %f48055;
	// end inline asm
	// begin inline asm
	fma.rn.f32 %f48063, %f65536, %f65537, %f48051;
	// end inline asm
	// begin inline asm
	fma.rn.f32 %f48067, %f65540, %f65541, %f48063;
	// end inline asm
	// begin inline asm
	fma.rn.f32 %f48071, %f65536, %f65541, %f48059;
	// end inline asm
	// begin inline asm
	fma.rn.f32 %f48075, %f65532, %f65537, %f48071;
	// end inline asm
	// begin inline asm
	fma.rn.f32 %f48079, %f65536, %f65537, %f48067;
	// end inline asm
	// begin inline asm
	fma.rn.f32 %f48083, %f65540, %f65541, %f48079;
	// end inline asm
	// begin inline asm
	fma.rn.f32 %f48087, %f65536, %f65541, %f48075;
	// end inline asm
	// begin inline asm
	fma.rn.f32 %f48091, %f65532, %f65537, %f48087;
	// end inline asm
	// begin inline asm
	fma.rn.f32 %f48095, %f65536, %f65537, %f48083;
	// end inline asm
	// begin inline asm
	fma.rn.f32 %f48099, %f65540, %f65541, %f48095;
	// end inline asm
	// begin inline asm
	fma.rn.f32 %f48103, %f65536, %f65541, %f48091;
	// end inline asm
	// begin inline asm
	fma.rn.f32 %f48107, %f65532, %f65537, %f48103;
	// end inline asm
	// begin inline asm
	fma.rn.f32 %f48111, %f65536, %f65537, %f48099;
	// end inline asm
	// begin inline asm
	fma.rn.f32 %f48115, %f65540, %f65541, %f48111;
	// end inline asm
	// begin inline asm
	fma.rn.f32 %f48119, %f65536, %f65541, %f48107;
	// end inline asm
	// begin inline asm
	fma.rn.f32 %f48123, %f65532, %f65537, %f48119;
	// end inline asm
	// begin inline asm
	fma.rn.f32 %f48127, %f65536, %f65537, %f48115;
	// end inline asm
	// begin inline asm
	fma.rn.f32 %f48131, %f65540, %f65541, %f48127;
	// end inline asm
	// begin inline asm
	fma.rn.f32 %f48135, %f65536, %f65541, %f48123;
	// end inline asm
	// begin inline asm
	fma.rn.f32 %f48139, %f65532, %f65537, %f48135;
	// end inline asm
	// begin inline asm
	fma.rn.f32 %f48143, %f65536, %f65537, %f48131;
	// end inline asm
	// begin inline asm
	fma.rn.f32 %f48147, %f65540, %f65541, %f48143;
	// end inline asm
	// begin inline asm
	fma.rn.f32 %f48151, %f65536, %f65541, %f48139;
	// end inline asm
	// begin inline asm
	fma.rn.f32 %f48155, %f65532, %f65537, %f48151;
	// end inline asm
	// begin inline asm
	fma.rn.f32 %f48159, %f65536, %f65537, %f48147;
	// end inline asm
	// begin inline asm
	fma.rn.f32 %f48163, %f65540, %f65541, %f48159;
	// end inline asm
	// begin inline asm
	fma.rn.f32 %f48167, %f65536, %f65541, %f48155;
	// end inline asm
	// begin inline asm
	fma.rn.f32 %f48171, %f65532, %f65537, %f48167;
	// end inline asm
	// begin inline asm
	fma.rn.f32 %f48175, %f65536, %f65537, %f48163;
	// end inline asm
	// begin inline asm
	fma.rn.f32 %f48179, %f65540, %f65541, %f48175;
	// end inline asm
	// begin inline asm
	fma.rn.f32 %f48183, %f65536, %f65541, %f48171;
	// end inline asm
	// begin inline asm
	fma.rn.f32 %f48187, %f65532, %f65537, %f48183;
	// end inline asm
	// begin inline asm
	fma.rn.f32 %f48191, %f65536, %f65537, %f48179;
	// end inline asm
	// begin inline asm
	fma.rn.f32 %f48195, %f65540, %f65541, %f48191;
	// end inline asm
	// begin inline asm
	fma.rn.f32 %f48199, %f65536, %f65541, %f48187;
	// end inline asm
	// begin inline asm
	fma.rn.f32 %f48203, %f65532, %f65537, %f48199;
	// end inline asm
	// begin inline asm
	fma.rn.f32 %f48207, %f65536, %f65537, %f48195;
	// end inline asm
	// begin inline asm
	fma.rn.f32 %f48211, %f65540, %f65541, %f48207;
	// end inline asm
	// begin inline asm
	fma.rn.f32 %f48215, %f65536, %f65541, %f48203;
	// end inline asm
	// begin inline asm
	fma.rn.f32 %f48219, %f65532, %f65537, %f48215;
	// end inline asm
	// begin inline asm
	fma.rn.f32 %f48223, %f65536, %f65537, %f48211;
	// end inline asm
	// begin inline asm
	fma.rn.f32 %f48227, %f65540, %f65541, %f48223;
	// end inline asm
	// begin inline asm
	fma.rn.f32 %f48231, %f65536, %f65541, %f48219;
	// end inline asm
	// begin inline asm
	fma.rn.f32 %f48235, %f65532, %f65537, %f48231;
	// end inline asm
	// begin inline asm
	fma.rn.f32 %f48239, %f65536, %f65537, %f48227;
	// end inline asm
	// begin inline asm
	fma.rn.f32 %f48243, %f65540, %f65541, %f48239;
	// end inline asm
	// begin inline asm
	fma.rn.f32 %f48247, %f65536, %f65541, %f48235;
	// end inline asm
	// begin inline asm
	fma.rn.f32 %f48251, %f65532, %f65537, %f48247;
	// end inline asm
	// begin inline asm
	fma.rn.f32 %f48255, %f65536, %f65537, %f48243;
	// end inline asm
	// begin inline asm
	fma.rn.f32 %f48259, %f65540, %f65541, %f48255;
	// end inline asm
	// begin inline asm
	fma.rn.f32 %f48263, %f65536, %f65541, %f48251;
	// end inline asm
	// begin inline asm
	fma.rn.f32 %f48267, %f65532, %f65537, %f48263;
	// end inline asm
	// begin inline asm
	fma.rn.f32 %f48271, %f65536, %f65537, %f48259;
	// end inline asm
	// begin inline asm
	fma.rn.f32 %f48275, %f65540, %f65541, %f48271;
	// end inline asm
	// begin inline asm
	fma.rn.f32 %f48279, %f65536, %f65541, %f48267;
	// end inline asm
	// begin inline asm
	fma.rn.f32 %f48283, %f65532, %f65537, %f48279;
	// end inline asm
	// begin inline asm
	fma.rn.f32 %f48287, %f65536, %f65537, %f48275;
	// end inline asm
	// begin inline asm
	fma.rn.f32 %f48291, %f65540, %f65541, %f48287;
	// end inline asm
	// begin inline asm
	fma.rn.f32 %f48295, %f65536, %f65541, %f48283;
	// end inline asm
	// begin inline asm
	fma.rn.f32 %f48299, %f65532, %f65537, %f48295;
	// end inline asm
	// begin inline asm
	fma.rn.f32 %f48303, %f65536, %f65537, %f48291;
	// end inline asm
	// begin inline asm
	fma.rn.f32 %f48307, %f65540, %f65541, %f48303;
	// end inline asm
	// begin inline asm
	fma.rn.f32 %f48311, %f65536, %f65541, %f48299;
	// end inline asm
	// begin inline asm
	fma.rn.f32 %f48315, %f65532, %f65537, %f48311;
	// end inline asm
	// begin inline asm
	fma.rn.f32 %f48319, %f65536, %f65537, %f48307;
	// end inline asm
	// begin inline asm
	fma.rn.f32 %f48323, %f65540, %f65541, %f48319;
	// end inline asm
	// begin inline asm
	fma.rn.f32 %f48327, %f65536, %f65541, %f48315;
	// end inline asm
	// begin inline asm
	fma.rn.f32 %f48331, %f65532, %f65537, %f48327;
	// end inline asm
	// begin inline asm
	fma.rn.f32 %f48335, %f65536, %f65537, %f48323;
	// end inline asm
	// begin inline asm
	fma.rn.f32 %f48339, %f65540, %f65541, %f48335;
	// end inline asm
	// begin inline asm
	fma.rn.f32 %f48343, %f65536, %f65541, %f48331;
	// end inline asm
	// begin inline asm
	fma.rn.f32 %f48347, %f65532, %f65537, %f48343;
	// end inline asm
	// begin inline asm
	fma.rn.f32 %f48351, %f65536, %f65537, %f48339;
	// end inline asm
	// begin inline asm
	fma.rn.f32 %f48355, %f65540, %f65541, %f48351;
	// end inline asm
	// begin inline asm
	fma.rn.f32 %f48359, %f65536, %f65541, %f48347;
	// end inline asm
	// begin inline asm
	fma.rn.f32 %f48363, %f65532, %f65537, %f48359;
	// end inline asm
	// begin inline asm
	fma.rn.f32 %f48367, %f65536, %f65537, %f48355;
	// end inline asm
	// begin inline asm
	fma.rn.f32 %f48371, %f65540, %f65541, %f48367;
	// end inline asm
	// begin inline asm
	fma.rn.f32 %f48375, %f65536, %f65541, %f48363;
	// end inline asm
	// begin inline asm
	fma.rn.f32 %f48379, %f65532, %f65537, %f48375;
	// end inline asm
	// begin inline asm
	fma.rn.f32 %f48383, %f65536, %f65537, %f48371;
	// end inline asm
	// begin inline asm
	fma.rn.f32 %f48387, %f65540, %f65541, %f48383;
	// end inline asm
	// begin inline asm
	fma.rn.f32 %f48391, %f65536, %f65541, %f48379;
	// end inline asm
	// begin inline asm
	fma.rn.f32 %f48395, %f65532, %f65537, %f48391;
	// end inline asm
	// begin inline asm
	fma.rn.f32 %f48399, %f65536, %f65537, %f48387;
	// end inline asm
	// begin inline asm
	fma.rn.f32 %f48403, %f65540, %f65541, %f48399;
	// end inline asm
	// begin inline asm
	fma.rn.f32 %f48407, %f65536, %f65541, %f48395;
	// end inline asm
	// begin inline asm
	fma.rn.f32 %f48411, %f65532, %f65537, %f48407;
	// end inline asm
	// begin inline asm
	fma.rn.f32 %f48415, %f65536, %f65537, %f48403;
	// end inline asm
	// begin inline asm
	fma.rn.f32 %f48419, %f65540, %f65541, %f48415;
	// end inline asm
	// begin inline asm
	fma.rn.f32 %f48423, %f65536, %f65541, %f48411;
	// end inline asm
	// begin inline asm
	fma.rn.f32 %f48427, %f65532, %f65537, %f48423;
	// end inline asm
	// begin inline asm
	fma.rn.f32 %f48431, %f65536, %f65537, %f48419;
	// end inline asm
	// begin inline asm
	fma.rn.f32 %f48435, %f65540, %f65541, %f48431;
	// end inline asm
	// begin inline asm
	fma.rn.f32 %f48439, %f65536, %f65541, %f48427;
	// end inline asm
	// begin inline asm
	fma.rn.f32 %f48443, %f65532, %f65537, %f48439;
	// end inline asm
	// begin inline asm
	fma.rn.f32 %f48447, %f65536, %f65537, %f48435;
	// end inline asm
	// begin inline asm
	fma.rn.f32 %f48451, %f65540, %f65541, %f48447;
	// end inline asm
	// begin inline asm
	fma.rn.f32 %f48455, %f65536, %f65541, %f48443;
	// end inline asm
	// begin inline asm
	fma.rn.f32 %f48459, %f65532, %f65537, %f48455;
	// end inline asm
	// begin inline asm
	fma.rn.f32 %f48463, %f65536, %f65537, %f48451;
	// end inline asm
	// begin inline asm
	fma.rn.f32 %f48467, %f65540, %f65541, %f48463;
	// end inline asm
	// begin inline asm
	fma.rn.f32 %f48471, %f65536, %f65541, %f48459;
	// end inline asm
	// begin inline asm
	fma.rn.f32 %f48475, %f65532, %f65537, %f48471;
	// end inline asm
	// begin inline asm
	fma.rn.f32 %f48479, %f65536, %f65537, %f48467;
	// end inline asm
	// begin inline asm
	fma.rn.f32 %f48483, %f65540, %f65541, %f48479;
	// end inline asm
	// begin inline asm
	fma.rn.f32 %f48487, %f65536, %f65541, %f48475;
	// end inline asm
	// begin inline asm
	fma.rn.f32 %f48491, %f65532, %f65537, %f48487;
	// end inline asm
	// begin inline asm
	fma.rn.f32 %f48495, %f65536, %f65537, %f48483;
	// end inline asm
	// begin inline asm
	fma.rn.f32 %f48499, %f65540, %f65541, %f48495;
	// end inline asm
	// begin inline asm
	fma.rn.f32 %f48503, %f65536, %f65541, %f48491;
	// end inline asm
	// begin inline asm
	fma.rn.f32 %f48507, %f65532, %f65537, %f48503;
	// end inline asm
	// begin inline asm
	fma.rn.f32 %f48511, %f65536, %f65537, %f48499;
	// end inline asm
	// begin inline asm
	fma.rn.f32 %f48515, %f65540, %f65541, %f48511;
	// end inline asm
	// begin inline asm
	fma.rn.f32 %f48519, %f65536, %f65541, %f48507;
	// end inline asm
	// begin inline asm
	fma.rn.f32 %f48523, %f65532, %f65537, %f48519;
	// end inline asm
	// begin inline asm
	fma.rn.f32 %f48527, %f65536, %f65537, %f48515;
	// end inline asm
	// begin inline asm
	fma.rn.f32 %f48531, %f65540, %f65541, %f48527;
	// end inline asm
	// begin inline asm
	fma.rn.f32 %f48535, %f65536, %f65541, %f48523;
	// end inline asm
	// begin inline asm
	fma.rn.f32 %f48539, %f65532, %f65537, %f48535;
	// end inline asm
	// begin inline asm
	fma.rn.f32 %f48543, %f65536, %f65537, %f48531;
	// end inline asm
	// begin inline asm
	fma.rn.f32 %f48547, %f65540, %f65541, %f48543;
	// end inline asm
	// begin inline asm
	fma.rn.f32 %f48551, %f65536, %f65541, %f48539;
	// end inline asm
	// begin inline asm
	fma.rn.f32 %f48555, %f65532, %f65537, %f48551;
	// end inline asm
	// begin inline asm
	fma.rn.f32 %f48559, %f65536, %f65537, %f48547;
	// end inline asm
	// begin inline asm
	fma.rn.f32 %f48563, %f65540, %f65541, %f48559;
	// end inline asm
	// begin inline asm
	fma.rn.f32 %f48567, %f65536, %f65541, %f48555;
	// end inline asm
	// begin inline asm
	fma.rn.f32 %f48571, %f65532, %f65537, %f48567;
	// end inline asm
	// begin inline asm
	fma.rn.f32 %f48575, %f65536, %f65537, %f48563;
	// end inline asm
	// begin inline asm
	fma.rn.f32 %f48579, %f65540, %f65541, %f48575;
	// end inline asm
	// begin inline asm
	fma.rn.f32 %f48583, %f65536, %f65541, %f48571;
	// end inline asm
	// begin inline asm
	fma.rn.f32 %f48587, %f65532, %f65537, %f48583;
	// end inline asm
	// begin inline asm
	fma.rn.f32 %f48591, %f65536, %f65537, %f48579;
	// end inline asm
	// begin inline asm
	fma.rn.f32 %f48595, %f65540, %f65541, %f48591;
	// end inline asm
	// begin inline asm
	fma.rn.f32 %f48599, %f65536, %f65541, %f48587;
	// end inline asm
	// begin inline asm
	fma.rn.f32 %f48603, %f65532, %f65537, %f48599;
	// end inline asm
	// begin inline asm
	fma.rn.f32 %f48607, %f65536, %f65537, %f48595;
	// end inline asm
	// begin inline asm
	fma.rn.f32 %f48611, %f65540, %f65541, %f48607;
	// end inline asm
	// begin inline asm
	fma.rn.f32 %f48615, %f65536, %f65541, %f48603;
	// end inline asm
	// begin inline asm
	fma.rn.f32 %f48619, %f65532, %f65537, %f48615;
	// end inline asm
	// begin inline asm
	fma.rn.f32 %f48623, %f65536, %f65537, %f48611;
	// end inline asm
	// begin inline asm
	fma.rn.f32 %f48627, %f65540, %f65541, %f48623;
	// end inline asm
	// begin inline asm
	fma.rn.f32 %f48631, %f65536, %f65541, %f48619;
	// end inline asm
	// begin inline asm
	fma.rn.f32 %f48635, %f65532, %f65537, %f48631;
	// end inline asm
	// begin inline asm
	fma.rn.f32 %f48639, %f65536, %f65537, %f48627;
	// end inline asm
	// begin inline asm
	fma.rn.f32 %f48643, %f65540, %f65541, %f48639;
	// end inline asm
	// begin inline asm
	fma.rn.f32 %f48647, %f65536, %f65541, %f48635;
	// end inline asm
	// begin inline asm
	fma.rn.f32 %f48651, %f65532, %f65537, %f48647;
	// end inline asm
	// begin inline asm
	fma.rn.f32 %f48655, %f65536, %f65537, %f48643;
	// end inline asm
	// begin inline asm
	fma.rn.f32 %f48659, %f65540, %f65541, %f48655;
	// end inline asm
	// begin inline asm
	fma.rn.f32 %f48663, %f65536, %f65541, %f48651;
	// end inline asm
	// begin inline asm
	fma.rn.f32 %f48667, %f65532, %f65537, %f48663;
	// end inline asm
	// begin inline asm
	fma.rn.f32 %f48671, %f65536, %f65537, %f48659;
	// end inline asm
	// begin inline asm
	fma.rn.f32 %f48675, %f65540, %f65541, %f48671;
	// end inline asm
	// begin inline asm
	fma.rn.f32 %f48679, %f65536, %f65541, %f48667;
	// end inline asm
	// begin inline asm
	fma.rn.f32 %f48683, %f65532, %f65537, %f48679;
	// end inline asm
	// begin inline asm
	fma.rn.f32 %f48687, %f65536, %f65537, %f48675;
	// end inline asm
	// begin inline asm
	fma.rn.f32 %f48691, %f65540, %f65541, %f48687;
	// end inline asm
	// begin inline asm
	fma.rn.f32 %f48695, %f65536, %f65541, %f48683;
	// end inline asm
	// begin inline asm
	fma.rn.f32 %f48699, %f65532, %f65537, %f48695;
	// end inline asm
	// begin inline asm
	fma.rn.f32 %f48703, %f65536, %f65537, %f48691;
	// end inline asm
	// begin inline asm
	fma.rn.f32 %f48707, %f65540, %f65541, %f48703;
	// end inline asm
	// begin inline asm
	fma.rn.f32 %f48711, %f65536, %f65541, %f48699;
	// end inline asm
	// begin inline asm
	fma.rn.f32 %f48715, %f65532, %f65537, %f48711;
	// end inline asm
	// begin inline asm
	fma.rn.f32 %f48719, %f65536, %f65537, %f48707;
	// end inline asm
	// begin inline asm
	fma.rn.f32 %f48723, %f65540, %f65541, %f48719;
	// end inline asm
	// begin inline asm
	fma.rn.f32 %f48727, %f65536, %f65541, %f48715;
	// end inline asm
	// begin inline asm
	fma.rn.f32 %f48731, %f65532, %f65537, %f48727;
	// end inline asm
	// begin inline asm
	fma.rn.f32 %f48735, %f65536, %f65537, %f48723;
	// end inline asm
	// begin inline asm
	fma.rn.f32 %f48739, %f65540, %f65541, %f48735;
	// end inline asm
	// begin inline asm
	fma.rn.f32 %f48743, %f65536, %f65541, %f48731;
	// end inline asm
	// begin inline asm
	fma.rn.f32 %f48747, %f65532, %f65537, %f48743;
	// end inline asm
	// begin inline asm
	fma.rn.f32 %f48751, %f65536, %f65537, %f48739;
	// end inline asm
	// begin inline asm
	fma.rn.f32 %f48755, %f65540, %f65541, %f48751;
	// end inline asm
	// begin inline asm
	fma.rn.f32 %f48759, %f65536, %f65541, %f48747;
	// end inline asm
	// begin inline asm
	fma.rn.f32 %f48763, %f65532, %f65537, %f48759;
	// end inline asm
	// begin inline asm
	fma.rn.f32 %f48767, %f65536, %f65537, %f48755;
	// end inline asm
	// begin inline asm
	fma.rn.f32 %f48771, %f65540, %f65541, %f48767;
	// end inline asm
	// begin inline asm
	fma.rn.f32 %f48775, %f65536, %f65541, %f48763;
	// end inline asm
	// begin inline asm
	fma.rn.f32 %f48779, %f65532, %f65537, %f48775;
	// end inline asm
	// begin inline asm
	fma.rn.f32 %f48783, %f65536, %f65537, %f48771;
	// end inline asm
	// begin inline asm
	fma.rn.f32 %f48787, %f65540, %f65541, %f48783;
	// end inline asm
	// begin inline asm
	fma.rn.f32 %f48791, %f65536, %f65541, %f48779;
	// end inline asm
	// begin inline asm
	fma.rn.f32 %f48795, %f65532, %f65537, %f48791;
	// end inline asm
	// begin inline asm
	fma.rn.f32 %f48799, %f65536, %f65537, %f48787;
	// end inline asm
	// begin inline asm
	fma.rn.f32 %f48803, %f65540, %f65541, %f48799;
	// end inline asm
	// begin inline asm
	fma.rn.f32 %f48807, %f65536, %f65541, %f48795;
	// end inline asm
	// begin inline asm
	fma.rn.f32 %f48811, %f65532, %f65537, %f48807;
	// end inline asm
	// begin inline asm
	fma.rn.f32 %f48815, %f65536, %f65537, %f48803;
	// end inline asm
	// begin inline asm
	fma.rn.f32 %f48819, %f65540, %f65541, %f48815;
	// end inline asm
	// begin inline asm
	fma.rn.f32 %f48823, %f65536, %f65541, %f48811;
	// end inline asm
	// begin inline asm
	fma.rn.f32 %f48827, %f65532, %f65537, %f48823;
	// end inline asm
	// begin inline asm
	fma.rn.f32 %f48831, %f65536, %f65537, %f48819;
	// end inline asm
	// begin inline asm
	fma.rn.f32 %f48835, %f65540, %f65541, %f48831;
	// end inline asm
	// begin inline asm
	fma.rn.f32 %f48839, %f65536, %f65541, %f48827;
	// end inline asm
	// begin inline asm
	fma.rn.f32 %f48843, %f65532, %f65537, %f48839;
	// end inline asm
	// begin inline asm
	fma.rn.f32 %f48847, %f65536, %f65537, %f48835;
	// end inline asm
	// begin inline asm
	fma.rn.f32 %f48851, %f65540, %f65541, %f48847;
	// end inline asm
	// begin inline asm
	fma.rn.f32 %f48855, %f65536, %f65541, %f48843;
	// end inline asm
	// begin inline asm
	fma.rn.f32 %f48859, %f65532, %f65537, %f48855;
	// end inline asm
	// begin inline asm
	fma.rn.f32 %f48863, %f65536, %f65537, %f48851;
	// end inline asm
	// begin inline asm
	fma.rn.f32 %f48867, %f65540, %f65541, %f48863;
	// end inline asm
	// begin inline asm
	fma.rn.f32 %f48871, %f65536, %f65541, %f48859;
	// end inline asm
	// begin inline asm
	fma.rn.f32 %f48875, %f65532, %f65537, %f48871;
	// end inline asm
	// begin inline asm
	fma.rn.f32 %f48879, %f65536, %f65537, %f48867;
	// end inline asm
	// begin inline asm
	fma.rn.f32 %f48883, %f65540, %f65541, %f48879;
	// end inline asm
	// begin inline asm
	fma.rn.f32 %f48887, %f65536, %f65541, %f48875;
	// end inline asm
	// begin inline asm
	fma.rn.f32 %f48891, %f65532, %f65537, %f48887;
	// end inline asm
	// begin inline asm
	fma.rn.f32 %f48895, %f65536, %f65537, %f48883;
	// end inline asm
	// begin inline asm
	fma.rn.f32 %f48899, %f65540, %f65541, %f48895;
	// end inline asm
	// begin inline asm
	fma.rn.f32 %f48903, %f65536, %f65541, %f48891;
	// end inline asm
	// begin inline asm
	fma.rn.f32 %f48907, %f65532, %f65537, %f48903;
	// end inline asm
	// begin inline asm
	fma.rn.f32 %f48911, %f65536, %f65537, %f48899;
	// end inline asm
	// begin inline asm
	fma.rn.f32 %f48915, %f65540, %f65541, %f48911;
	// end inline asm
	// begin inline asm
	fma.rn.f32 %f48919, %f65536, %f65541, %f48907;
	// end inline asm
	// begin inline asm
	fma.rn.f32 %f48923, %f65532, %f65537, %f48919;
	// end inline asm
	// begin inline asm
	fma.rn.f32 %f48927, %f65536, %f65537, %f48915;
	// end inline asm
	// begin inline asm
	fma.rn.f32 %f48931, %f65540, %f65541, %f48927;
	// end inline asm
	// begin inline asm
	fma.rn.f32 %f48935, %f65536, %f65541, %f48923;
	// end inline asm
	// begin inline asm
	fma.rn.f32 %f48939, %f65532, %f65537, %f48935;
	// end inline asm
	// begin inline asm
	fma.rn.f32 %f48943, %f65536, %f65537, %f48931;
	// end inline asm
	// begin inline asm
	fma.rn.f32 %f48947, %f65540, %f65541, %f48943;
	// end inline asm
	// begin inline asm
	fma.rn.f32 %f48951, %f65536, %f65541, %f48939;
	// end inline asm
	// begin inline asm
	fma.rn.f32 %f48955, %f65532, %f65537, %f48951;
	// end inline asm
	// begin inline asm
	fma.rn.f32 %f48959, %f65536, %f65537, %f48947;
	// end inline asm
	// begin inline asm
	fma.rn.f32 %f48963, %f65540, %f65541, %f48959;
	// end inline asm
	// begin inline asm
	fma.rn.f32 %f48967, %f65536, %f65541, %f48955;
	// end inline asm
	// begin inline asm
	fma.rn.f32 %f48971, %f65532, %f65537, %f48967;
	// end inline asm
	// begin inline asm
	fma.rn.f32 %f48975, %f65536, %f65537, %f48963;
	// end inline asm
	// begin inline asm
	fma.rn.f32 %f48979, %f65540, %f65541, %f48975;
	// end inline asm
	// begin inline asm
	fma.rn.f32 %f48983, %f65536, %f65541, %f48971;
	// end inline asm
	// begin inline asm
	fma.rn.f32 %f48987, %f65532, %f65537, %f48983;
	// end inline asm
	// begin inline asm
	fma.rn.f32 %f48991, %f65536, %f65537, %f48979;
	// end inline asm
	// begin inline asm
	fma.rn.f32 %f48995, %f65540, %f65541, %f48991;
	// end inline asm
	// begin inline asm
	fma.rn.f32 %f48999, %f65536, %f65541, %f48987;
	// end inline asm
	// begin inline asm
	fma.rn.f32 %f49003, %f65532, %f65537, %f48999;
	// end inline asm
	// begin inline asm
	fma.rn.f32 %f49007, %f65536, %f65537, %f48995;
	// end inline asm
	// begin inline asm
	fma.rn.f32 %f49011, %f65540, %f65541, %f49007;
	// end inline asm
	// begin inline asm
	fma.rn.f32 %f49015, %f65536, %f65541, %f49003;
	// end inline asm
	// begin inline asm
	fma.rn.f32 %f49019, %f65532, %f65537, %f49015;
	// end inline asm
	// begin inline asm
	fma.rn.f32 %f49023, %f65536, %f65537, %f49011;
	// end inline asm
	// begin inline asm
	fma.rn.f32 %f49027, %f65540, %f65541, %f49023;
	// end inline asm
	// begin inline asm
	fma.rn.f32 %f49031, %f65536, %f65541, %f49019;
	// end inline asm
	// begin inline asm
	fma.rn.f32 %f49035, %f65532, %f65537, %f49031;
	// end inline asm
	// begin inline asm
	fma.rn.f32 %f49039, %f65536, %f65537, %f49027;
	// end inline asm
	// begin inline asm
	fma.rn.f32 %f49043, %f65540, %f65541, %f49039;
	// end inline asm
	// begin inline asm
	fma.rn.f32 %f49047, %f65536, %f65541, %f49035;
	// end inline asm
	// begin inline asm
	fma.rn.f32 %f49051, %f65532, %f65537, %f49047;
	// end inline asm
	// begin inline asm
	fma.rn.f32 %f49055, %f65536, %f65537, %f49043;
	// end inline asm
	// begin inline asm
	fma.rn.f32 %f49059, %f65540, %f65541, %f49055;
	// end inline asm
	// begin inline asm
	fma.rn.f32 %f49063, %f65536, %f65541, %f49051;
	// end inline asm
	// begin inline asm
	fma.rn.f32 %f49067, %f65532, %f65537, %f49063;
	// end inline asm
	// begin inline asm
	fma.rn.f32 %f49071, %f65536, %f65537, %f49059;
	// end inline asm
	// begin inline asm
	fma.rn.f32 %f49075, %f65540, %f65541, %f49071;
	// end inline asm
	// begin inline asm
	fma.rn.f32 %f49079, %f65536, %f65541, %f49067;
	// end inline asm
	// begin inline asm
	fma.rn.f32 %f49083, %f65532, %f65537, %f49079;
	// end inline asm
	// begin inline asm
	fma.rn.f32 %f49087, %f65536, %f65537, %f49075;
	// end inline asm
	// begin inline asm
	fma.rn.f32 %f49091, %f65540, %f65541, %f49087;
	// end inline asm
	// begin inline asm
	fma.rn.f32 %f49095, %f65536, %f65541, %f49083;
	// end inline asm
	// begin inline asm
	fma.rn.f32 %f49099, %f65532, %f65537, %f49095;
	// end inline asm
	// begin inline asm
	fma.rn.f32 %f49103, %f65536, %f65537, %f49091;
	// end inline asm
	// begin inline asm
	fma.rn.f32 %f49107, %f65540, %f65541, %f49103;
	// end inline asm
	// begin inline asm
	fma.rn.f32 %f49111, %f65536, %f65541, %f49099;
	// end inline asm
	// begin inline asm
	fma.rn.f32 %f49115, %f65532, %f65537, %f49111;
	// end inline asm
	// begin inline asm
	fma.rn.f32 %f49119, %f65536, %f65537, %f49107;
	// end inline asm
	// begin inline asm
	fma.rn.f32 %f49123, %f65540, %f65541, %f49119;
	// end inline asm
	// begin inline asm
	fma.rn.f32 %f49127, %f65536, %f65541, %f49115;
	// end inline asm
	// begin inline asm
	fma.rn.f32 %f49131, %f65532, %f65537, %f49127;
	// end inline asm
	// begin inline asm
	fma.rn.f32 %f49135, %f65536, %f65537, %f49123;
	// end inline asm
	// begin inline asm
	fma.rn.f32 %f49139, %f65540, %f65541, %f49135;
	// end inline asm
	// begin inline asm
	fma.rn.f32 %f49143, %f65536, %f65541, %f49131;
	// end inline asm
	// begin inline asm
	fma.rn.f32 %f49147, %f65532, %f65537, %f49143;
	// end inline asm
	// begin inline asm
	fma.rn.f32 %f49151, %f65536, %f65537, %f49139;
	// end inline asm
	// begin inline asm
	fma.rn.f32 %f49155, %f65540, %f65541, %f49151;
	// end inline asm
	// begin inline asm
	fma.rn.f32 %f49159, %f65536, %f65541, %f49147;
	// end inline asm
	// begin inline asm
	fma.rn.f32 %f49163, %f65532, %f65537, %f49159;
	// end inline asm
	// begin inline asm
	fma.rn.f32 %f49167, %f65536, %f65537, %f49155;
	// end inline asm
	// begin inline asm
	fma.rn.f32 %f49171, %f65540, %f65541, %f49167;
	// end inline asm
	// begin inline asm
	fma.rn.f32 %f49175, %f65536, %f65541, %f49163;
	// end inline asm
	// begin inline asm
	fma.rn.f32 %f49179, %f65532, %f65537, %f49175;
	// end inline asm
	// begin inline asm
	fma.rn.f32 %f49183, %f65536, %f65537, %f49171;
	// end inline asm
	// begin inline asm
	fma.rn.f32 %f49187, %f65540, %f65541, %f49183;
	// end inline asm
	// begin inline asm
	fma.rn.f32 %f49191, %f65536, %f65541, %f49179;
	// end inline asm
	// begin inline asm
	fma.rn.f32 %f49195, %f65532, %f65537, %f49191;
	// end inline asm
	// begin inline asm
	fma.rn.f32 %f49199, %f65536, %f65537, %f49187;
	// end inline asm
	// begin inline asm
	fma.rn.f32 %f49203, %f65540, %f65541, %f49199;
	// end inline asm
	// begin inline asm
	fma.rn.f32 %f49207, %f65536, %f65541, %f49195;
	// end inline asm
	// begin inline asm
	fma.rn.f32 %f49211, %f65532, %f65537, %f49207;
	// end inline asm
	// begin inline asm
	fma.rn.f32 %f49215, %f65536, %f65537, %f49203;
	// end inline asm
	// begin inline asm
	fma.rn.f32 %f49219, %f65540, %f65541, %f49215;
	// end inline asm
	// begin inline asm
	fma.rn.f32 %f49223, %f65536, %f65541, %f49211;
	// end inline asm
	// begin inline asm
	fma.rn.f32 %f49227, %f65532, %f65537, %f49223;
	// end inline asm
	// begin inline asm
	fma.rn.f32 %f49231, %f65536, %f65537, %f49219;
	// end inline asm
	// begin inline asm
	fma.rn.f32 %f49235, %f65540, %f65541, %f49231;
	// end inline asm
	// begin inline asm
	fma.rn.f32 %f49239, %f65536, %f65541, %f49227;
	// end inline asm
	// begin inline asm
	fma.rn.f32 %f49243, %f65532, %f65537, %f49239;
	// end inline asm
	// begin inline asm
	fma.rn.f32 %f49247, %f65536, %f65537, %f49235;
	// end inline asm
	// begin inline asm
	fma.rn.f32 %f49251, %f65540, %f65541, %f49247;
	// end inline asm
	// begin inline asm
	fma.rn.f32 %f49255, %f65536, %f65541, %f49243;
	// end inline asm
	// begin inline asm
	fma.rn.f32 %f49259, %f65532, %f65537, %f49255;
	// end inline asm
	// begin inline asm
	fma.rn.f32 %f49263, %f65536, %f65537, %f49251;
	// end inline asm
	// begin inline asm
	fma.rn.f32 %f49267, %f65540, %f65541, %f49263;
	// end inline asm
	// begin inline asm
	fma.rn.f32 %f49271, %f65536, %f65541, %f49259;
	// end inline asm
	// begin inline asm
	fma.rn.f32 %f49275, %f65532, %f65537, %f49271;
	// end inline asm
	// begin inline asm
	fma.rn.f32 %f49279, %f65536, %f65537, %f49267;
	// end inline asm
	// begin inline asm
	fma.rn.f32 %f49283, %f65540, %f65541, %f49279;
	// end inline asm
	// begin inline asm
	fma.rn.f32 %f49287, %f65536, %f65541, %f49275;
	// end inline asm
	// begin inline asm
	fma.rn.f32 %f49291, %f65532, %f65537, %f49287;
	// end inline asm
	// begin inline asm
	fma.rn.f32 %f49295, %f65536, %f65537, %f49283;
	// end inline asm
	// begin inline asm
	fma.rn.f32 %f49299, %f65540, %f65541, %f49295;
	// end inline asm
	// begin inline asm
	fma.rn.f32 %f49303, %f65536, %f65541, %f49291;
	// end inline asm
	// begin inline asm
	fma.rn.f32 %f49307, %f65532, %f65537, %f49303;
	// end inline asm
	// begin inline asm
	fma.rn.f32 %f49311, %f65536, %f65537, %f49299;
	// end inline asm
	// begin inline asm
	fma.rn.f32 %f49315, %f65540, %f65541, %f49311;
	// end inline asm
	// begin inline asm
	fma.rn.f32 %f49319, %f65536, %f65541, %f49307;
	// end inline asm
	// begin inline asm
	fma.rn.f32 %f49323, %f65532, %f65537, %f49319;
	// end inline asm
	// begin inline asm
	fma.rn.f32 %f49327, %f65536, %f65537, %f49315;
	// end inline asm
	// begin inline asm
	fma.rn.f32 %f49331, %f65540, %f65541, %f49327;
	// end inline asm
	// begin inline asm
	fma.rn.f32 %f49335, %f65536, %f65541, %f49323;
	// end inline asm
	// begin inline asm
	fma.rn.f32 %f49339, %f65532, %f65537, %f49335;
	// end inline asm
	// begin inline asm
	fma.rn.f32 %f49343, %f65536, %f65537, %f49331;
	// end inline asm
	// begin inline asm
	fma.rn.f32 %f49347, %f65540, %f65541, %f49343;
	// end inline asm
	// begin inline asm
	fma.rn.f32 %f49351, %f65536, %f65541, %f49339;
	// end inline asm
	// begin inline asm
	fma.rn.f32 %f49355, %f65532, %f65537, %f49351;
	// end inline asm
	// begin inline asm
	fma.rn.f32 %f49359, %f65536, %f65537, %f49347;
	// end inline asm
	// begin inline asm
	fma.rn.f32 %f49363, %f65540, %f65541, %f49359;
	// end inline asm
	// begin inline asm
	fma.rn.f32 %f49367, %f65536, %f65541, %f49355;
	// end inline asm
	// begin inline asm
	fma.rn.f32 %f49371, %f65532, %f65537, %f49367;
	// end inline asm
	// begin inline asm
	fma.rn.f32 %f49375, %f65536, %f65537, %f49363;
	// end inline asm
	// begin inline asm
	fma.rn.f32 %f49379, %f65540, %f65541, %f49375;
	// end inline asm
	// begin inline asm
	fma.rn.f32 %f49383, %f65536, %f65541, %f49371;
	// end inline asm
	// begin inline asm
	fma.rn.f32 %f49387, %f65532, %f65537, %f49383;
	// end inline asm
	// begin inline asm
	fma.rn.f32 %f49391, %f65536, %f65537, %f49379;
	// end inline asm
	// begin inline asm
	fma.rn.f32 %f49395, %f65540, %f65541, %f49391;
	// end inline asm
	// begin inline asm
	fma.rn.f32 %f49399, %f65536, %f65541, %f49387;
	// end inline asm
	// begin inline asm
	fma.rn.f32 %f49403, %f65532, %f65537, %f49399;
	// end inline asm
	// begin inline asm
	fma.rn.f32 %f49407, %f65536, %f65537, %f49395;
	// end inline asm
	// begin inline asm
	fma.rn.f32 %f49411, %f65540, %f65541, %f49407;
	// end inline asm
	// begin inline asm
	fma.rn.f32 %f49415, %f65536, %f65541, %f49403;
	// end inline asm
	// begin inline asm
	fma.rn.f32 %f49419, %f65532, %f65537, %f49415;
	// end inline asm
	// begin inline asm
	fma.rn.f32 %f49423, %f65536, %f65537, %f49411;
	// end inline asm
	// begin inline asm
	fma.rn.f32 %f49427, %f65540, %f65541, %f49423;
	// end inline asm
	// begin inline asm
	fma.rn.f32 %f49431, %f65536, %f65541, %f49419;
	// end inline asm
	// begin inline asm
	fma.rn.f32 %f49435, %f65532, %f65537, %f49431;
	// end inline asm
	// begin inline asm
	fma.rn.f32 %f49439, %f65536, %f65537, %f49427;
	// end inline asm
	// begin inline asm
	fma.rn.f32 %f49443, %f65540, %f65541, %f49439;
	// end inline asm
	// begin inline asm
	fma.rn.f32 %f49447, %f65536, %f65541, %f49435;
	// end inline asm
	// begin inline asm
	fma.rn.f32 %f49451, %f65532, %f65537, %f49447;
	// end inline asm
	// begin inline asm
	fma.rn.f32 %f49455, %f65536, %f65537, %f49443;
	// end inline asm
	// begin inline asm
	fma.rn.f32 %f49459, %f65540, %f65541, %f49455;
	// end inline asm
	// begin inline asm
	fma.rn.f32 %f49463, %f65536, %f65541, %f49451;
	// end inline asm
	// begin inline asm
	fma.rn.f32 %f49467, %f65532, %f65537, %f49463;
	// end inline asm
	// begin inline asm
	fma.rn.f32 %f49471, %f65536, %f65537, %f49459;
	// end inline asm
	// begin inline asm
	fma.rn.f32 %f49475, %f65540, %f65541, %f49471;
	// end inline asm
	// begin inline asm
	fma.rn.f32 %f49479, %f65536, %f65541, %f49467;
	// end inline asm
	// begin inline asm
	fma.rn.f32 %f49483, %f65532, %f65537, %f49479;
	// end inline asm
	// begin inline asm
	fma.rn.f32 %f49487, %f65536, %f65537, %f49475;
	// end inline asm
	// begin inline asm
	fma.rn.f32 %f49491, %f65540, %f65541, %f49487;
	// end inline asm
	// begin inline asm
	fma.rn.f32 %f49495, %f65536, %f65541, %f49483;
	// end inline asm
	// begin inline asm
	fma.rn.f32 %f49499, %f65532, %f65537, %f49495;
	// end inline asm
	// begin inline asm
	fma.rn.f32 %f49503, %f65536, %f65537, %f49491;
	// end inline asm
	// begin inline asm
	fma.rn.f32 %f49507, %f65540, %f65541, %f49503;
	// end inline asm
	// begin inline asm
	fma.rn.f32 %f49511, %f65536, %f65541, %f49499;
	// end inline asm
	// begin inline asm
	fma.rn.f32 %f49515, %f65532, %f65537, %f49511;
	// end inline asm
	// begin inline asm
	fma.rn.f32 %f49519, %f65536, %f65537, %f49507;
	// end inline asm
	// begin inline asm
	fma.rn.f32 %f49523, %f65540, %f65541, %f49519;
	// end inline asm
	// begin inline asm
	fma.rn.f32 %f49527, %f65536, %f65541, %f49515;
	// end inline asm
	// begin inline asm
	fma.rn.f32 %f49531, %f65532, %f65537, %f49527;
	// end inline asm
	// begin inline asm
	fma.rn.f32 %f49535, %f65536, %f65537, %f49523;
	// end inline asm
	// begin inline asm
	fma.rn.f32 %f49539, %f65540, %f65541, %f49535;
	// end inline asm
	// begin inline asm
	fma.rn.f32 %f49543, %f65536, %f65541, %f49531;
	// end inline asm
	// begin inline asm
	fma.rn.f32 %f49547, %f65532, %f65537, %f49543;
	// end inline asm
	// begin inline asm
	fma.rn.f32 %f49551, %f65536, %f65537, %f49539;
	// end inline asm
	// begin inline asm
	fma.rn.f32 %f49555, %f65540, %f65541, %f49551;
	// end inline asm
	// begin inline asm
	fma.rn.f32 %f49559, %f65536, %f65541, %f49547;
	// end inline asm
	// begin inline asm
	fma.rn.f32 %f49563, %f65532, %f65537, %f49559;
	// end inline asm
	// begin inline asm
	fma.rn.f32 %f49567, %f65536, %f65537, %f49555;
	// end inline asm
	// begin inline asm
	fma.rn.f32 %f49571, %f65540, %f65541, %f49567;
	// end inline asm
	// begin inline asm
	fma.rn.f32 %f49575, %f65536, %f65541, %f49563;
	// end inline asm
	// begin inline asm
	fma.rn.f32 %f49579, %f65532, %f65537, %f49575;
	// end inline asm
	// begin inline asm
	fma.rn.f32 %f49583, %f65536, %f65537, %f49571;
	// end inline asm
	// begin inline asm
	fma.rn.f32 %f49587, %f65540, %f65541, %f49583;
	// end inline asm
	// begin inline asm
	fma.rn.f32 %f49591, %f65536, %f65541, %f49579;
	// end inline asm
	// begin inline asm
	fma.rn.f32 %f49595, %f65532, %f65537, %f49591;
	// end inline asm
	// begin inline asm
	fma.rn.f32 %f49599, %f65536, %f65537, %f49587;
	// end inline asm
	// begin inline asm
	fma.rn.f32 %f49603, %f65540, %f65541, %f49599;
	// end inline asm
	// begin inline asm
	fma.rn.f32 %f49607, %f65536, %f65541, %f49595;
	// end inline asm
	// begin inline asm
	fma.rn.f32 %f49611, %f65532, %f65537, %f49607;
	// end inline asm
	// begin inline asm
	fma.rn.f32 %f49615, %f65536, %f65537, %f49603;
	// end inline asm
	// begin inline asm
	fma.rn.f32 %f49619, %f65540, %f65541, %f49615;
	// end inline asm
	// begin inline asm
	fma.rn.f32 %f49623, %f65536, %f65541, %f49611;
	// end inline asm
	// begin inline asm
	fma.rn.f32 %f49627, %f65532, %f65537, %f49623;
	// end inline asm
	// begin inline asm
	fma.rn.f32 %f49631, %f65536, %f65537, %f49619;
	// end inline asm
	// begin inline asm
	fma.rn.f32 %f49635, %f65540, %f65541, %f49631;
	// end inline asm
	// begin inline asm
	fma.rn.f32 %f49639, %f65536, %f65541, %f49627;
	// end inline asm
	// begin inline asm
	fma.rn.f32 %f49643, %f65532, %f65537, %f49639;
	// end inline asm
	// begin inline asm
	fma.rn.f32 %f49647, %f65536, %f65537, %f49635;
	// end inline asm
	// begin inline asm
	fma.rn.f32 %f49651, %f65540, %f65541, %f49647;
	// end inline asm
	// begin inline asm
	fma.rn.f32 %f49655, %f65536, %f65541, %f49643;
	// end inline asm
	// begin inline asm
	fma.rn.f32 %f49659, %f65532, %f65537, %f49655;
	// end inline asm
	// begin inline asm
	fma.rn.f32 %f49663, %f65536, %f65537, %f49651;
	// end inline asm
	// begin inline asm
	fma.rn.f32 %f49667, %f65540, %f65541, %f49663;
	// end inline asm
	// begin inline asm
	fma.rn.f32 %f49671, %f65536, %f65541, %f49659;
	// end inline asm
	// begin inline asm
	fma.rn.f32 %f49675, %f65532, %f65537, %f49671;
	// end inline asm
	// begin inline asm
	fma.rn.f32 %f49679, %f65536, %f65537, %f49667;
	// end inline asm
	// begin inline asm
	fma.rn.f32 %f49683, %f65540, %f65541, %f49679;
	// end inline asm
	// begin inline asm
	fma.rn.f32 %f49687, %f65536, %f65541, %f49675;
	// end inline asm
	// begin inline asm
	fma.rn.f32 %f49691, %f65532, %f65537, %f49687;
	// end inline asm
	// begin inline asm
	fma.rn.f32 %f49695, %f65536, %f65537, %f49683;
	// end inline asm
	// begin inline asm
	fma.rn.f32 %f49699, %f65540, %f65541, %f49695;
	// end inline asm
	// begin inline asm
	fma.rn.f32 %f49703, %f65536, %f65541, %f49691;
	// end inline asm
	// begin inline asm
	fma.rn.f32 %f49707, %f65532, %f65537, %f49703;
	// end inline asm
	// begin inline asm
	fma.rn.f32 %f49711, %f65536, %f65537, %f49699;
	// end inline asm
	// begin inline asm
	fma.rn.f32 %f49715, %f65540, %f65541, %f49711;
	// end inline asm
	// begin inline asm
	fma.rn.f32 %f49719, %f65536, %f65541, %f49707;
	// end inline asm
	// begin inline asm
	fma.rn.f32 %f49723, %f65532, %f65537, %f49719;
	// end inline asm
	// begin inline asm
	fma.rn.f32 %f49727, %f65536, %f65537, %f49715;
	// end inline asm
	// begin inline asm
	fma.rn.f32 %f49731, %f65540, %f65541, %f49727;
	// end inline asm
	// begin inline asm
	fma.rn.f32 %f49735, %f65536, %f65541, %f49723;
	// end inline asm
	// begin inline asm
	fma.rn.f32 %f49739, %f65532, %f65537, %f49735;
	// end inline asm
	// begin inline asm
	fma.rn.f32 %f49743, %f65536, %f65537, %f49731;
	// end inline asm
	// begin inline asm
	fma.rn.f32 %f49747, %f65540, %f65541, %f49743;
	// end inline asm
	// begin inline asm
	fma.rn.f32 %f49751, %f65536, %f65541, %f49739;
	// end inline asm
	// begin inline asm
	fma.rn.f32 %f49755, %f65532, %f65537, %f49751;
	// end inline asm
	// begin inline asm
	fma.rn.f32 %f49759, %f65536, %f65537, %f49747;
	// end inline asm
	// begin inline asm
	fma.rn.f32 %f49763, %f65540, %f65541, %f49759;
	// end inline asm
	// begin inline asm
	fma.rn.f32 %f49767, %f65536, %f65541, %f49755;
	// end inline asm
	// begin inline asm
	fma.rn.f32 %f49771, %f65532, %f65537, %f49767;
	// end inline asm
	// begin inline asm
	fma.rn.f32 %f49775, %f65536, %f65537, %f49763;
	// end inline asm
	// begin inline asm
	fma.rn.f32 %f49779, %f65540, %f65541, %f49775;
	// end inline asm
	// begin inline asm
	fma.rn.f32 %f49783, %f65536, %f65541, %f49771;
	// end inline asm
	// begin inline asm
	fma.rn.f32 %f49787, %f65532, %f65537, %f49783;
	// end inline asm
	// begin inline asm
	fma.rn.f32 %f49791, %f65536, %f65537, %f49779;
	// end inline asm
	// begin inline asm
	fma.rn.f32 %f49795, %f65540, %f65541, %f49791;
	// end inline asm
	// begin inline asm
	fma.rn.f32 %f49799, %f65536, %f65541, %f49787;
	// end inline asm
	// begin inline asm
	fma.rn.f32 %f49803, %f65532, %f65537, %f49799;
	// end inline asm
	// begin inline asm
	fma.rn.f32 %f49807, %f65536, %f65537, %f49795;
	// end inline asm
	// begin inline asm
	fma.rn.f32 %f49811, %f65540, %f65541, %f49807;
	// end inline asm
	// begin inline asm
	fma.rn.f32 %f49815, %f65536, %f65541, %f49803;
	// end inline asm
	// begin inline asm
	fma.rn.f32 %f49819, %f65532, %f65537, %f49815;
	// end inline asm
	// begin inline asm
	fma.rn.f32 %f49823, %f65536, %f65537, %f49811;
	// end inline asm
	// begin inline asm
	fma.rn.f32 %f49827, %f65540, %f65541, %f49823;
	// end inline asm
	// begin inline asm
	fma.rn.f32 %f49831, %f65536, %f65541, %f49819;
	// end inline asm
	// begin inline asm
	fma.rn.f32 %f49835, %f65532, %f65537, %f49831;
	// end inline asm
	// begin inline asm
	fma.rn.f32 %f49839, %f65536, %f65537, %f49827;
	// end inline asm
	// begin inline asm
	fma.rn.f32 %f49843, %f65540, %f65541, %f49839;
	// end inline asm
	// begin inline asm
	fma.rn.f32 %f49847, %f65536, %f65541, %f49835;
	// end inline asm
	// begin inline asm
	fma.rn.f32 %f49851, %f65532, %f65537, %f49847;
	// end inline asm
	// begin inline asm
	fma.rn.f32 %f49855, %f65536, %f65537, %f49843;
	// end inline asm
	// begin inline asm
	fma.rn.f32 %f49859, %f65540, %f65541, %f49855;
	// end inline asm
	// begin inline asm
	fma.rn.f32 %f49863, %f65536, %f65541, %f49851;
	// end inline asm
	// begin inline asm
	fma.rn.f32 %f49867, %f65532, %f65537, %f49863;
	// end inline asm
	// begin inline asm
	fma.rn.f32 %f49871, %f65536, %f65537, %f49859;
	// end inline asm
	// begin inline asm
	fma.rn.f32 %f49875, %f65540, %f65541, %f49871;
	// end inline asm
	// begin inline asm
	fma.rn.f32 %f49879, %f65536, %f65541, %f49867;
	// end inline asm
	// begin inline asm
	fma.rn.f32 %f49883, %f65532, %f65537, %f49879;
	// end inline asm
	// begin inline asm
	fma.rn.f32 %f49887, %f65536, %f65537, %f49875;
	// end inline asm
	// begin inline asm
	fma.rn.f32 %f49891, %f65540, %f65541, %f49887;
	// end inline asm
	// begin inline asm
	fma.rn.f32 %f49895, %f65536, %f65541, %f49883;
	// end inline asm
	// begin inline asm
	fma.rn.f32 %f49899, %f65532, %f65537, %f49895;
	// end inline asm
	// begin inline asm
	fma.rn.f32 %f49903, %f65536, %f65537, %f49891;
	// end inline asm
	// begin inline asm
	fma.rn.f32 %f49907, %f65540, %f65541, %f49903;
	// end inline asm
	// begin inline asm
	fma.rn.f32 %f49911, %f65536, %f65541, %f49899;
	// end inline asm
	// begin inline asm
	fma.rn.f32 %f49915, %f65532, %f65537, %f49911;
	// end inline asm
	// begin inline asm
	fma.rn.f32 %f49919, %f65536, %f65537, %f49907;
	// end inline asm
	// begin inline asm
	fma.rn.f32 %f49923, %f65540, %f65541, %f49919;
	// end inline asm
	// begin inline asm
	fma.rn.f32 %f49927, %f65536, %f65541, %f49915;
	// end inline asm
	// begin inline asm
	fma.rn.f32 %f49931, %f65532, %f65537, %f49927;
	// end inline asm
	// begin inline asm
	fma.rn.f32 %f49935, %f65536, %f65537, %f49923;
	// end inline asm
	// begin inline asm
	fma.rn.f32 %f49939, %f65540, %f65541, %f49935;
	// end inline asm
	// begin inline asm
	fma.rn.f32 %f49943, %f65536, %f65541, %f49931;
	// end inline asm
	// begin inline asm
	fma.rn.f32 %f49947, %f65532, %f65537, %f49943;
	// end inline asm
	// begin inline asm
	fma.rn.f32 %f49951, %f65536, %f65537, %f49939;
	// end inline asm
	// begin inline asm
	fma.rn.f32 %f49955, %f65540, %f65541, %f49951;
	// end inline asm
	// begin inline asm
	fma.rn.f32 %f49959, %f65536, %f65541, %f49947;
	// end inline asm
	// begin inline asm
	fma.rn.f32 %f49963, %f65532, %f65537, %f49959;
	// end inline asm
	// begin inline asm
	fma.rn.f32 %f49967, %f65536, %f65537, %f49955;
	// end inline asm
	// begin inline asm
	fma.rn.f32 %f49971, %f65540, %f65541, %f49967;
	// end inline asm
	// begin inline asm
	fma.rn.f32 %f49975, %f65536, %f65541, %f49963;
	// end inline asm
	// begin inline asm
	fma.rn.f32 %f49979, %f65532, %f65537, %f49975;
	// end inline asm
	// begin inline asm
	fma.rn.f32 %f49983, %f65536, %f65537, %f49971;
	// end inline asm
	// begin inline asm
	fma.rn.f32 %f49987, %f65540, %f65541, %f49983;
	// end inline asm
	// begin inline asm
	fma.rn.f32 %f49991, %f65536, %f65541, %f49979;
	// end inline asm
	// begin inline asm
	fma.rn.f32 %f49995, %f65532, %f65537, %f49991;
	// end inline asm
	// begin inline asm
	fma.rn.f32 %f49999, %f65536, %f65537, %f49987;
	// end inline asm
	// begin inline asm
	fma.rn.f32 %f50003, %f65540, %f65541, %f49999;
	// end inline asm
	// begin inline asm
	fma.rn.f32 %f50007, %f65536, %f65541, %f49995;
	// end inline asm
	// begin inline asm
	fma.rn.f32 %f50011, %f65532, %f65537, %f50007;
	// end inline asm
	// begin inline asm
	fma.rn.f32 %f50015, %f65536, %f65537, %f50003;
	// end inline asm
	// begin inline asm
	fma.rn.f32 %f50019, %f65540, %f65541, %f50015;
	// end inline asm
	// begin inline asm
	fma.rn.f32 %f50023, %f65536, %f65541, %f50011;
	// end inline asm
	// begin inline asm
	fma.rn.f32 %f50027, %f65532, %f65537, %f50023;
	// end inline asm
	// begin inline asm
	fma.rn.f32 %f50031, %f65536, %f65537, %f50019;
	// end inline asm
	// begin inline asm
	fma.rn.f32 %f50035, %f65540, %f65541, %f50031;
	// end inline asm
	// begin inline asm
	fma.rn.f32 %f50039, %f65536, %f65541, %f50027;
	// end inline asm
	// begin inline asm
	fma.rn.f32 %f50043, %f65532, %f65537, %f50039;
	// end inline asm
	// begin inline asm
	fma.rn.f32 %f50047, %f65536, %f65537, %f50035;
	// end inline asm
	// begin inline asm
	fma.rn.f32 %f50051, %f65540, %f65541, %f50047;
	// end inline asm
	// begin inline asm
	fma.rn.f32 %f50055, %f65536, %f65541, %f50043;
	// end inline asm
	// begin inline asm
	fma.rn.f32 %f50059, %f65532, %f65537, %f50055;
	// end inline asm
	// begin inline asm
	fma.rn.f32 %f50063, %f65536, %f65537, %f50051;
	// end inline asm
	// begin inline asm
	fma.rn.f32 %f50067, %f65540, %f65541, %f50063;
	// end inline asm
	// begin inline asm
	fma.rn.f32 %f50071, %f65536, %f65541, %f50059;
	// end inline asm
	// begin inline asm
	fma.rn.f32 %f50075, %f65532, %f65537, %f50071;
	// end inline asm
	// begin inline asm
	fma.rn.f32 %f50079, %f65536, %f65537, %f50067;
	// end inline asm
	// begin inline asm
	fma.rn.f32 %f50083, %f65540, %f65541, %f50079;
	// end inline asm
	// begin inline asm
	fma.rn.f32 %f50087, %f65536, %f65541, %f50075;
	// end inline asm
	// begin inline asm
	fma.rn.f32 %f50091, %f65532, %f65537, %f50087;
	// end inline asm
	// begin inline asm
	fma.rn.f32 %f50095, %f65536, %f65537, %f50083;
	// end inline asm
	// begin inline asm
	fma.rn.f32 %f50099, %f65540, %f65541, %f50095;
	// end inline asm
	// begin inline asm
	fma.rn.f32 %f50103, %f65536, %f65541, %f50091;
	// end inline asm
	// begin inline asm
	fma.rn.f32 %f50107, %f65532, %f65537, %f50103;
	// end inline asm
	// begin inline asm
	fma.rn.f32 %f50111, %f65536, %f65537, %f50099;
	// end inline asm
	// begin inline asm
	fma.rn.f32 %f50115, %f65540, %f65541, %f50111;
	// end inline asm
	// begin inline asm
	fma.rn.f32 %f50119, %f65536, %f65541, %f50107;
	// end inline asm
	// begin inline asm
	fma.rn.f32 %f50123, %f65532, %f65537, %f50119;
	// end inline asm
	// begin inline asm
	fma.rn.f32 %f50127, %f65536, %f65537, %f50115;
	// end inline asm
	// begin inline asm
	fma.rn.f32 %f50131, %f65540, %f65541, %f50127;
	// end inline asm
	// begin inline asm
	fma.rn.f32 %f50135, %f65536, %f65541, %f50123;
	// end inline asm
	// begin inline asm
	fma.rn.f32 %f50139, %f65532, %f65537, %f50135;
	// end inline asm
	// begin inline asm
	fma.rn.f32 %f50143, %f65536, %f65537, %f50131;
	// end inline asm
	// begin inline asm
	fma.rn.f32 %f50147, %f65540, %f65541, %f50143;
	// end inline asm
	// begin inline asm
	fma.rn.f32 %f50151, %f65536, %f65541, %f50139;
	// end inline asm
	// begin inline asm
	fma.rn.f32 %f50155, %f65532, %f65537, %f50151;
	// end inline asm
	// begin inline asm
	fma.rn.f32 %f50159, %f65536, %f65537, %f50147;
	// end inline asm
	// begin inline asm
	fma.rn.f32 %f50163, %f65540, %f65541, %f50159;
	// end inline asm
	// begin inline asm
	fma.rn.f32 %f50167, %f65536, %f65541, %f50155;
	// end inline asm
	// begin inline asm
	fma.rn.f32 %f50171, %f65532, %f65537, %f50167;
	// end inline asm
	// begin inline asm
	fma.rn.f32 %f50175, %f65536, %f65537, %f50163;
	// end inline asm
	// begin inline asm
	fma.rn.f32 %f50179, %f65540, %f65541, %f50175;
	// end inline asm
	// begin inline asm
	fma.rn.f32 %f50183, %f65536, %f65541, %f50171;
	// end inline asm
	// begin inline asm
	fma.rn.f32 %f50187, %f65532, %f65537, %f50183;
	// end inline asm
	// begin inline asm
	fma.rn.f32 %f50191, %f65536, %f65537, %f50179;
	// end inline asm
	// begin inline asm
	fma.rn.f32 %f50195, %f65540, %f65541, %f50191;
	// end inline asm
	// begin inline asm
	fma.rn.f32 %f50199, %f65536, %f65541, %f50187;
	// end inline asm
	// begin inline asm
	fma.rn.f32 %f50203, %f65532, %f65537, %f50199;
	// end inline asm
	// begin inline asm
	fma.rn.f32 %f50207, %f65536, %f65537, %f50195;
	// end inline asm
	// begin inline asm
	fma.rn.f32 %f50211, %f65540, %f65541, %f50207;
	// end inline asm
	// begin inline asm
	fma.rn.f32 %f50215, %f65536, %f65541, %f50203;
	// end inline asm
	// begin inline asm
	fma.rn.f32 %f50219, %f65532, %f65537, %f50215;
	// end inline asm
	// begin inline asm
	fma.rn.f32 %f50223, %f65536, %f65537, %f50211;
	// end inline asm
	// begin inline asm
	fma.rn.f32 %f50227, %f65540, %f65541, %f50223;
	// end inline asm
	// begin inline asm
	fma.rn.f32 %f50231, %f65536, %f65541, %f50219;
	// end inline asm
	// begin inline asm
	fma.rn.f32 %f50235, %f65532, %f65537, %f50231;
	// end inline asm
	// begin inline asm
	fma.rn.f32 %f50239, %f65536, %f65537, %f50227;
	// end inline asm
	// begin inline asm
	fma.rn.f32 %f50243, %f65540, %f65541, %f50239;
	// end inline asm
	// begin inline asm
	fma.rn.f32 %f50247, %f65536, %f65541, %f50235;
	// end inline asm
	// begin inline asm
	fma.rn.f32 %f50251, %f65532, %f65537, %f50247;
	// end inline asm
	// begin inline asm
	fma.rn.f32 %f50255, %f65536, %f65537, %f50243;
	// end inline asm
	// begin inline asm
	fma.rn.f32 %f50259, %f65540, %f65541, %f50255;
	// end inline asm
	// begin inline asm
	fma.rn.f32 %f50263, %f65536, %f65541, %f50251;
	// end inline asm
	// begin inline asm
	fma.rn.f32 %f50267, %f65532, %f65537, %f50263;
	// end inline asm
	// begin inline asm
	fma.rn.f32 %f50271, %f65536, %f65537, %f50259;
	// end inline asm
	// begin inline asm
	fma.rn.f32 %f50275, %f65540, %f65541, %f50271;
	// end inline asm
	// begin inline asm
	fma.rn.f32 %f50279, %f65536, %f65541, %f50267;
	// end inline asm
	// begin inline asm
	fma.rn.f32 %f50283, %f65532, %f65537, %f50279;
	// end inline asm
	// begin inline asm
	fma.rn.f32 %f50287, %f65536, %f65537, %f50275;
	// end inline asm
	// begin inline asm
	fma.rn.f32 %f50291, %f65540, %f65541, %f50287;
	// end inline asm
	// begin inline asm
	fma.rn.f32 %f50295, %f65536, %f65541, %f50283;
	// end inline asm
	// begin inline asm
	fma.rn.f32 %f50299, %f65532, %f65537, %f50295;
	// end inline asm
	// begin inline asm
	fma.rn.f32 %f50303, %f65536, %f65537, %f50291;
	// end inline asm
	// begin inline asm
	fma.rn.f32 %f50307, %f65540, %f65541, %f50303;
	// end inline asm
	// begin inline asm
	fma.rn.f32 %f50311, %f65536, %f65541, %f50299;
	// end inline asm
	// begin inline asm
	fma.rn.f32 %f50315, %f65532, %f65537, %f50311;
	// end inline asm
	// begin inline asm
	fma.rn.f32 %f50319, %f65536, %f65537, %f50307;
	// end inline asm
	// begin inline asm
	fma.rn.f32 %f50323, %f65540, %f65541, %f50319;
	// end inline asm
	// begin inline asm
	fma.rn.f32 %f50327, %f65536, %f65541, %f50315;
	// end inline asm
	// begin inline asm
	fma.rn.f32 %f50331, %f65532, %f65537, %f50327;
	// end inline asm
	// begin inline asm
	fma.rn.f32 %f50335, %f65536, %f65537, %f50323;
	// end inline asm
	// begin inline asm
	fma.rn.f32 %f50339, %f65540, %f65541, %f50335;
	// end inline asm
	// begin inline asm
	fma.rn.f32 %f50343, %f65536, %f65541, %f50331;
	// end inline asm
	// begin inline asm
	fma.rn.f32 %f50347, %f65532, %f65537, %f50343;
	// end inline asm
	// begin inline asm
	fma.rn.f32 %f50351, %f65536, %f65537, %f50339;
	// end inline asm
	// begin inline asm
	fma.rn.f32 %f50355, %f65540, %f65541, %f50351;
	// end inline asm
	// begin inline asm
	fma.rn.f32 %f50359, %f65536, %f65541, %f50347;
	// end inline asm
	// begin inline asm
	fma.rn.f32 %f50363, %f65532, %f65537, %f50359;
	// end inline asm
	// begin inline asm
	fma.rn.f32 %f50367, %f65536, %f65537, %f50355;
	// end inline asm
	// begin inline asm
	fma.rn.f32 %f50371, %f65540, %f65541, %f50367;
	// end inline asm
	// begin inline asm
	fma.rn.f32 %f50375, %f65536, %f65541, %f50363;
	// end inline asm
	// begin inline asm
	fma.rn.f32 %f50379, %f65532, %f65537, %f50375;
	// end inline asm
	// begin inline asm
	fma.rn.f32 %f50383, %f65536, %f65537, %f50371;
	// end inline asm
	// begin inline asm
	fma.rn.f32 %f50387, %f65540, %f65541, %f50383;
	// end inline asm
	// begin inline asm
	fma.rn.f32 %f50391, %f65536, %f65541, %f50379;
	// end inline asm
	// begin inline asm
	fma.rn.f32 %f50395, %f65532, %f65537, %f50391;
	// end inline asm
	// begin inline asm
	fma.rn.f32 %f50399, %f65536, %f65537, %f50387;
	// end inline asm
	// begin inline asm
	fma.rn.f32 %f50403, %f65540, %f65541, %f50399;
	// end inline asm
	// begin inline asm
	fma.rn.f32 %f50407, %f65536, %f65541, %f50395;
	// end inline asm
	// begin inline asm
	fma.rn.f32 %f50411, %f65532, %f65537, %f50407;
	// end inline asm
	// begin inline asm
	fma.rn.f32 %f50415, %f65536, %f65537, %f50403;
	// end inline asm
	// begin inline asm
	fma.rn.f32 %f50419, %f65540, %f65541, %f50415;
	// end inline asm
	// begin inline asm
	fma.rn.f32 %f50423, %f65536, %f65541, %f50411;
	// end inline asm
	// begin inline asm
	fma.rn.f32 %f50427, %f65532, %f65537, %f50423;
	// end inline asm
	// begin inline asm
	fma.rn.f32 %f50431, %f65536, %f65537, %f50419;
	// end inline asm
	// begin inline asm
	fma.rn.f32 %f50435, %f65540, %f65541, %f50431;
	// end inline asm
	// begin inline asm
	fma.rn.f32 %f50439, %f65536, %f65541, %f50427;
	// end inline asm
	// begin inline asm
	fma.rn.f32 %f50443, %f65532, %f65537, %f50439;
	// end inline asm
	// begin inline asm
	fma.rn.f32 %f50447, %f65536, %f65537, %f50435;
	// end inline asm
	// begin inline asm
	fma.rn.f32 %f50451, %f65540, %f65541, %f50447;
	// end inline asm
	// begin inline asm
	fma.rn.f32 %f50455, %f65536, %f65541, %f50443;
	// end inline asm
	// begin inline asm
	fma.rn.f32 %f50459, %f65532, %f65537, %f50455;
	// end inline asm
	// begin inline asm
	fma.rn.f32 %f50463, %f65536, %f65537, %f50451;
	// end inline asm
	// begin inline asm
	fma.rn.f32 %f50467, %f65540, %f65541, %f50463;
	// end inline asm
	// begin inline asm
	fma.rn.f32 %f50471, %f65536, %f65541, %f50459;
	// end inline asm
	// begin inline asm
	fma.rn.f32 %f50475, %f65532, %f65537, %f50471;
	// end inline asm
	// begin inline asm
	fma.rn.f32 %f50479, %f65536, %f65537, %f50467;
	// end inline asm
	// begin inline asm
	fma.rn.f32 %f50483, %f65540, %f65541, %f50479;
	// end inline asm
	// begin inline asm
	fma.rn.f32 %f50487, %f65536, %f65541, %f50475;
	// end inline asm
	// begin inline asm
	fma.rn.f32 %f50491, %f65532, %f65537, %f50487;
	// end inline asm
	// begin inline asm
	fma.rn.f32 %f50495, %f65536, %f65537, %f50483;
	// end inline asm
	// begin inline asm
	fma.rn.f32 %f50499, %f65540, %f65541, %f50495;
	// end inline asm
	// begin inline asm
	fma.rn.f32 %f50503, %f65536, %f65541, %f50491;
	// end inline asm
	// begin inline asm
	fma.rn.f32 %f50507, %f65532, %f65537, %f50503;
	// end inline asm
	// begin inline asm
	fma.rn.f32 %f50511, %f65536, %f65537, %f50499;
	// end inline asm
	// begin inline asm
	fma.rn.f32 %f50515, %f65540, %f65541, %f50511;
	// end inline asm
	// begin inline asm
	fma.rn.f32 %f50519, %f65536, %f65541, %f50507;
	// end inline asm
	// begin inline asm
	fma.rn.f32 %f50523, %f65532, %f65537, %f50519;
	// end inline asm
	// begin inline asm
	fma.rn.f32 %f50527, %f65536, %f65537, %f50515;
	// end inline asm
	// begin inline asm
	fma.rn.f32 %f50531, %f65540, %f65541, %f50527;
	// end inline asm
	// begin inline asm
	fma.rn.f32 %f50535, %f65536, %f65541, %f50523;
	// end inline asm
	// begin inline asm
	fma.rn.f32 %f50539, %f65532, %f65537, %f50535;
	// end inline asm
	// begin inline asm
	fma.rn.f32 %f50543, %f65536, %f65537, %f50531;
	// end inline asm
	// begin inline asm
	fma.rn.f32 %f50547, %f65540, %f65541, %f50543;
	// end inline asm
	// begin inline asm
	fma.rn.f32 %f50551, %f65536, %f65541, %f50539;
	// end inline asm
	// begin inline asm
	fma.rn.f32 %f50555, %f65532, %f65537, %f50551;
	// end inline asm
	// begin inline asm
	fma.rn.f32 %f50559, %f65536, %f65537, %f50547;
	// end inline asm
	// begin inline asm
	fma.rn.f32 %f50563, %f65540, %f65541, %f50559;
	// end inline asm
	// begin inline asm
	fma.rn.f32 %f50567, %f65536, %f65541, %f50555;
	// end inline asm
	// begin inline asm
	fma.rn.f32 %f50571, %f65532, %f65537, %f50567;
	// end inline asm
	// begin inline asm
	fma.rn.f32 %f50575, %f65536, %f65537, %f50563;
	// end inline asm
	// begin inline asm
	fma.rn.f32 %f50579, %f65540, %f65541, %f50575;
	// end inline asm
	// begin inline asm
	fma.rn.f32 %f50583, %f65536, %f65541, %f50571;
	// end inline asm
	// begin inline asm
	fma.rn.f32 %f50587, %f65532, %f65537, %f50583;
	// end inline asm
	// begin inline asm
	fma.rn.f32 %f50591, %f65536, %f65537, %f50579;
	// end inline asm
	// begin inline asm
	fma.rn.f32 %f50595, %f65540, %f65541, %f50591;
	// end inline asm
	// begin inline asm
	fma.rn.f32 %f50599, %f65536, %f65541, %f50587;
	// end inline asm
	// begin inline asm
	fma.rn.f32 %f50603, %f65532, %f65537, %f50599;
	// end inline asm
	// begin inline asm
	fma.rn.f32 %f50607, %f65536, %f65537, %f50595;
	// end inline asm
	// begin inline asm
	fma.rn.f32 %f50611, %f65540, %f65541, %f50607;
	// end inline asm
	// begin inline asm
	fma.rn.f32 %f50615, %f65536, %f65541, %f50603;
	// end inline asm
	// begin inline asm
	fma.rn.f32 %f50619, %f65532, %f65537, %f50615;
	// end inline asm
	// begin inline asm
	fma.rn.f32 %f50623, %f65536, %f65537, %f50611;
	// end inline asm
	// begin inline asm
	fma.rn.f32 %f50627, %f65540, %f65541, %f50623;
	// end inline asm
	// begin inline asm
	fma.rn.f32 %f50631, %f65536, %f65541, %f50619;
	// end inline asm
	// begin inline asm
	fma.rn.f32 %f50635, %f65532, %f65537, %f50631;
	// end inline asm
	// begin inline asm
	fma.rn.f32 %f50639, %f65536, %f65537, %f50627;
	// end inline asm
	// begin inline asm
	fma.rn.f32 %f50643, %f65540, %f65541, %f50639;
	// end inline asm
	// begin inline asm
	fma.rn.f32 %f50647, %f65536, %f65541, %f50635;
	// end inline asm
	// begin inline asm
	fma.rn.f32 %f50651, %f65532, %f65537, %f50647;
	// end inline asm
	// begin inline asm
	fma.rn.f32 %f50655, %f65536, %f65537, %f50643;
	// end inline asm
	// begin inline asm
	fma.rn.f32 %f50659, %f65540, %f65541, %f50655;
	// end inline asm
	// begin inline asm
	fma.rn.f32 %f50663, %f65536, %f65541, %f50651;
	// end inline asm
	// begin inline asm
	fma.rn.f32 %f50667, %f65532, %f65537, %f50663;
	// end inline asm
	// begin inline asm
	fma.rn.f32 %f50671, %f65536, %f65537, %f50659;
	// end inline asm
	// begin inline asm
	fma.rn.f32 %f50675, %f65540, %f65541, %f50671;
	// end inline asm
	// begin inline asm
	fma.rn.f32 %f50679, %f65536, %f65541, %f50667;
	// end inline asm
	// begin inline asm
	fma.rn.f32 %f50683, %f65532, %f65537, %f50679;
	// end inline asm
	// begin inline asm
	fma.rn.f32 %f50687, %f65536, %f65537, %f50675;
	// end inline asm
	// begin inline asm
	fma.rn.f32 %f50691, %f65540, %f65541, %f50687;
	// end inline asm
	// begin inline asm
	fma.rn.f32 %f50695, %f65536, %f65541, %f50683;
	// end inline asm
	// begin inline asm
	fma.rn.f32 %f50699, %f65532, %f65537, %f50695;
	// end inline asm
	// begin inline asm
	fma.rn.f32 %f50703, %f65536, %f65537, %f50691;
	// end inline asm
	// begin inline asm
	fma.rn.f32 %f50707, %f65540, %f65541, %f50703;
	// end inline asm
	// begin inline asm
	fma.rn.f32 %f50711, %f65536, %f65541, %f50699;
	// end inline asm
	// begin inline asm
	fma.rn.f32 %f50715, %f65532, %f65537, %f50711;
	// end inline asm
	// begin inline asm
	fma.rn.f32 %f50719, %f65536, %f65537, %f50707;
	// end inline asm
	// begin inline asm
	fma.rn.f32 %f50723, %f65540, %f65541, %f50719;
	// end inline asm
	// begin inline asm
	fma.rn.f32 %f50727, %f65536, %f65541, %f50715;
	// end inline asm
	// begin inline asm
	fma.rn.f32 %f50731, %f65532, %f65537, %f50727;
	// end inline asm
	// begin inline asm
	fma.rn.f32 %f50735, %f65536, %f65537, %f50723;
	// end inline asm
	// begin inline asm
	fma.rn.f32 %f50739, %f65540, %f65541, %f50735;
	// end inline asm
	// begin inline asm
	fma.rn.f32 %f50743, %f65536, %f65541, %f50731;
	// end inline asm
	// begin inline asm
	fma.rn.f32 %f50747, %f65532, %f65537, %f50743;
	// end inline asm
	// begin inline asm
	fma.rn.f32 %f50751, %f65536, %f65537, %f50739;
	// end inline asm
	// begin inline asm
	fma.rn.f32 %f50755, %f65540, %f65541, %f50751;
	// end inline asm
	// begin inline asm
	fma.rn.f32 %f50759, %f65536, %f65541, %f50747;
	// end inline asm
	// begin inline asm
	fma.rn.f32 %f50763, %f65532, %f65537, %f50759;
	// end inline asm
	// begin inline asm
	fma.rn.f32 %f50767, %f65536, %f65537, %f50755;
	// end inline asm
	// begin inline asm
	fma.rn.f32 %f50771, %f65540, %f65541, %f50767;
	// end inline asm
	// begin inline asm
	fma.rn.f32 %f50775, %f65536, %f65541, %f50763;
	// end inline asm
	// begin inline asm
	fma.rn.f32 %f50779, %f65532, %f65537, %f50775;
	// end inline asm
	// begin inline asm
	fma.rn.f32 %f50783, %f65536, %f65537, %f50771;
	// end inline asm
	// begin inline asm
	fma.rn.f32 %f50787, %f65540, %f65541, %f50783;
	// end inline asm
	// begin inline asm
	fma.rn.f32 %f50791, %f65536, %f65541, %f50779;
	// end inline asm
	// begin inline asm
	fma.rn.f32 %f50795, %f65532, %f65537, %f50791;
	// end inline asm
	// begin inline asm
	fma.rn.f32 %f50799, %f65536, %f65537, %f50787;
	// end inline asm
	// begin inline asm
	fma.rn.f32 %f50803, %f65540, %f65541, %f50799;
	// end inline asm
	// begin inline asm
	fma.rn.f32 %f50807, %f65536, %f65541, %f50795;
	// end inline asm
	// begin inline asm
	fma.rn.f32 %f50811, %f65532, %f65537, %f50807;
	// end inline asm
	// begin inline asm
	fma.rn.f32 %f50815, %f65536, %f65537, %f50803;
	// end inline asm
	// begin inline asm
	fma.rn.f32 %f50819, %f65540, %f65541, %f50815;
	// end inline asm
	// begin inline asm
	fma.rn.f32 %f50823, %f65536, %f65541, %f50811;
	// end inline asm
	// begin inline asm
	fma.rn.f32 %f50827, %f65532, %f65537, %f50823;
	// end inline asm
	// begin inline asm
	fma.rn.f32 %f50831, %f65536, %f65537, %f50819;
	// end inline asm
	// begin inline asm
	fma.rn.f32 %f50835, %f65540, %f65541, %f50831;
	// end inline asm
	// begin inline asm
	fma.rn.f32 %f50839, %f65536, %f65541, %f50827;
	// end inline asm
	// begin inline asm
	fma.rn.f32 %f50843, %f65532, %f65537, %f50839;
	// end inline asm
	// begin inline asm
	fma.rn.f32 %f50847, %f65536, %f65537, %f50835;
	// end inline asm
	// begin inline asm
	fma.rn.f32 %f50851, %f65540, %f65541, %f50847;
	// end inline asm
	// begin inline asm
	fma.rn.f32 %f50855, %f65536, %f65541, %f50843;
	// end inline asm
	// begin inline asm
	fma.rn.f32 %f50859, %f65532, %f65537, %f50855;
	// end inline asm
	// begin inline asm
	fma.rn.f32 %f50863, %f65536, %f65537, %f50851;
	// end inline asm
	// begin inline asm
	fma.rn.f32 %f50867, %f65540, %f65541, %f50863;
	// end inline asm
	// begin inline asm
	fma.rn.f32 %f50871, %f65536, %f65541, %f50859;
	// end inline asm
	// begin inline asm
	fma.rn.f32 %f50875, %f65532, %f65537, %f50871;
	// end inline asm
	// begin inline asm
	fma.rn.f32 %f50879, %f65536, %f65537, %f50867;
	// end inline asm
	// begin inline asm
	fma.rn.f32 %f50883, %f65540, %f65541, %f50879;
	// end inline asm
	// begin inline asm
	fma.rn.f32 %f50887, %f65536, %f65541, %f50875;
	// end inline asm
	// begin inline asm
	fma.rn.f32 %f50891, %f65532, %f65537, %f50887;
	// end inline asm
	// begin inline asm
	fma.rn.f32 %f50895, %f65536, %f65537, %f50883;
	// end inline asm
	// begin inline asm
	fma.rn.f32 %f50899, %f65540, %f65541, %f50895;
	// end inline asm
	// begin inline asm
	fma.rn.f32 %f50903, %f65536, %f65541, %f50891;
	// end inline asm
	// begin inline asm
	fma.rn.f32 %f50907, %f65532, %f65537, %f50903;
	// end inline asm
	// begin inline asm
	fma.rn.f32 %f50911, %f65536, %f65537, %f50899;
	// end inline asm
	// begin inline asm
	fma.rn.f32 %f50915, %f65540, %f65541, %f50911;
	// end inline asm
	// begin inline asm
	fma.rn.f32 %f50919, %f65536, %f65541, %f50907;
	// end inline asm
	// begin inline asm
	fma.rn.f32 %f50923, %f65532, %f65537, %f50919;
	// end inline asm
	// begin inline asm
	fma.rn.f32 %f50927, %f65536, %f65537, %f50915;
	// end inline asm
	// begin inline asm
	fma.rn.f32 %f50931, %f65540, %f65541, %f50927;
	// end inline asm
	// begin inline asm
	fma.rn.f32 %f50935, %f65536, %f65541, %f50923;
	// end inline asm
	// begin inline asm
	fma.rn.f32 %f50939, %f65532, %f65537, %f50935;
	// end inline asm
	// begin inline asm
	fma.rn.f32 %f50943, %f65536, %f65537, %f50931;
	// end inline asm
	// begin inline asm
	fma.rn.f32 %f50947, %f65540, %f65541, %f50943;
	// end inline asm
	// begin inline asm
	fma.rn.f32 %f50951, %f65536, %f65541, %f50939;
	// end inline asm
	// begin inline asm
	fma.rn.f32 %f50955, %f65532, %f65537, %f50951;
	// end inline asm
	// begin inline asm
	fma.rn.f32 %f50959, %f65536, %f65537, %f50947;
	// end inline asm
	// begin inline asm
	fma.rn.f32 %f50963, %f65540, %f65541, %f50959;
	// end inline asm
	// begin inline asm
	fma.rn.f32 %f50967, %f65536, %f65541, %f50955;
	// end inline asm
	// begin inline asm
	fma.rn.f32 %f50971, %f65532, %f65537, %f50967;
	// end inline asm
	// begin inline asm
	fma.rn.f32 %f50975, %f65536, %f65537, %f50963;
	// end inline asm
	// begin inline asm
	fma.rn.f32 %f50979, %f65540, %f65541, %f50975;
	// end inline asm
	// begin inline asm
	fma.rn.f32 %f50983, %f65536, %f65541, %f50971;
	// end inline asm
	// begin inline asm
	fma.rn.f32 %f50987, %f65532, %f65537, %f50983;
	// end inline asm
	// begin inline asm
	fma.rn.f32 %f50991, %f65536, %f65537, %f50979;
	// end inline asm
	// begin inline asm
	fma.rn.f32 %f50995, %f65540, %f65541, %f50991;
	// end inline asm
	// begin inline asm
	fma.rn.f32 %f50999, %f65536, %f65541, %f50987;
	// end inline asm
	// begin inline asm
	fma.rn.f32 %f51003, %f65532, %f65537, %f50999;
	// end inline asm
	// begin inline asm
	fma.rn.f32 %f51007, %f65536, %f65537, %f50995;
	// end inline asm
	// begin inline asm
	fma.rn.f32 %f51011, %f65540, %f65541, %f51007;
	// end inline asm
	// begin inline asm
	fma.rn.f32 %f51015, %f65536, %f65541, %f51003;
	// end inline asm
	// begin inline asm
	fma.rn.f32 %f51019, %f65532, %f65537, %f51015;
	// end inline asm
	// begin inline asm
	fma.rn.f32 %f51023, %f65536, %f65537, %f51011;
	// end inline asm
	// begin inline asm
	fma.rn.f32 %f51027, %f65540, %f65541, %f51023;
	// end inline asm
	// begin inline asm
	fma.rn.f32 %f51031, %f65536, %f65541, %f51019;
	// end inline asm
	// begin inline asm
	fma.rn.f32 %f51035, %f65532, %f65537, %f51031;
	// end inline asm
	// begin inline asm
	fma.rn.f32 %f51039, %f65536, %f65537, %f51027;
	// end inline asm
	// begin inline asm
	fma.rn.f32 %f51043, %f65540, %f65541, %f51039;
	// end inline asm
	// begin inline asm
	fma.rn.f32 %f51047, %f65536, %f65541, %f51035;
	// end inline asm
	// begin inline asm
	fma.rn.f32 %f51051, %f65532, %f65537, %f51047;
	// end inline asm
	// begin inline asm
	fma.rn.f32 %f51055, %f65536, %f65537, %f51043;
	// end inline asm
	// begin inline asm
	fma.rn.f32 %f51059, %f65540, %f65541, %f51055;
	// end inline asm
	// begin inline asm
	fma.rn.f32 %f51063, %f65536, %f65541, %f51051;
	// end inline asm
	// begin inline asm
	fma.rn.f32 %f51067, %f65532, %f65537, %f51063;
	// end inline asm
	// begin inline asm
	fma.rn.f32 %f51071, %f65536, %f65537, %f51059;
	// end inline asm
	// begin inline asm
	fma.rn.f32 %f51075, %f65540, %f65541, %f51071;
	// end inline asm
	// begin inline asm
	fma.rn.f32 %f51079, %f65536, %f65541, %f51067;
	// end inline asm
	// begin inline asm
	fma.rn.f32 %f51083, %f65532, %f65537, %f51079;
	// end inline asm
	// begin inline asm
	fma.rn.f32 %f51087, %f65536, %f65537, %f51075;
	// end inline asm
	// begin inline asm
	fma.rn.f32 %f51091, %f65540, %f65541, %f51087;
	// end inline asm
	// begin inline asm
	fma.rn.f32 %f51095, %f65536, %f65541, %f51083;
	// end inline asm
	// begin inline asm
	fma.rn.f32 %f51099, %f65532, %f65537, %f51095;
	// end inline asm
	// begin inline asm
	fma.rn.f32 %f51103, %f65536, %f65537, %f51091;
	// end inline asm
	// begin inline asm
	fma.rn.f32 %f51107, %f65540, %f65541, %f51103;
	// end inline asm
	// begin inline asm
	fma.rn.f32 %f51111, %f65536, %f65541, %f51099;
	// end inline asm
	// begin inline asm
	fma.rn.f32 %f51115, %f65532, %f65537, %f51111;
	// end inline asm
	// begin inline asm
	fma.rn.f32 %f51119, %f65536, %f65537, %f51107;
	// end inline asm
	// begin inline asm
	fma.rn.f32 %f51123, %f65540, %f65541, %f51119;
	// end inline asm
	// begin inline asm
	fma.rn.f32 %f51127, %f65536, %f65541, %f51115;
	// end inline asm
	// begin inline asm
	fma.rn.f32 %f51131, %f65532, %f65537, %f51127;
	// end inline asm
	// begin inline asm
	fma.rn.f32 %f51135, %f65536, %f65537, %f51123;
	// end inline asm
	// begin inline asm
	fma.rn.f32 %f51139, %f65540, %f65541, %f51135;
	// end inline asm
	// begin inline asm
	fma.rn.f32 %f51143, %f65536, %f65541, %f51131;
	// end inline asm
	// begin inline asm
	fma.rn.f32 %f51147, %f65532, %f65537, %f51143;
	// end inline asm
	// begin inline asm
	fma.rn.f32 %f51151, %f65536, %f65537, %f51139;
	// end inline asm
	// begin inline asm
	fma.rn.f32 %f51155, %f65540, %f65541, %f51151;
	// end inline asm
	// begin inline asm
	fma.rn.f32 %f51159, %f65536, %f65541, %f51147;
	// end inline asm
	// begin inline asm
	fma.rn.f32 %f51163, %f65532, %f65537, %f51159;
	// end inline asm
	// begin inline asm
	fma.rn.f32 %f51167, %f65536, %f65537, %f51155;
	// end inline asm
	// begin inline asm
	fma.rn.f32 %f51171, %f65540, %f65541, %f51167;
	// end inline asm
	// begin inline asm
	fma.rn.f32 %f51175, %f65536, %f65541, %f51163;
	// end inline asm
	// begin inline asm
	fma.rn.f32 %f51179, %f65532, %f65537, %f51175;
	// end inline asm
	// begin inline asm
	fma.rn.f32 %f51183, %f65536, %f65537, %f51171;
	// end inline asm
	// begin inline asm
	fma.rn.f32 %f51187, %f65540, %f65541, %f51183;
	// end inline asm
	// begin inline asm
	fma.rn.f32 %f51191, %f65536, %f65541, %f51179;
	// end inline asm
	// begin inline asm
	fma.rn.f32 %f51195, %f65532, %f65537, %f51191;
	// end inline asm
	// begin inline asm
	fma.rn.f32 %f51199, %f65536, %f65537, %f51187;
	// end inline asm
	// begin inline asm
	fma.rn.f32 %f51203, %f65540, %f65541, %f51199;
	// end inline asm
	// begin inline asm
	fma.rn.f32 %f51207, %f65536, %f65541, %f51195;
	// end inline asm
	// begin inline asm
	fma.rn.f32 %f51211, %f65532, %f65537, %f51207;
	// end inline asm
	// begin inline asm
	fma.rn.f32 %f51215, %f65536, %f65537, %f51203;
	// end inline asm
	// begin inline asm
	fma.rn.f32 %f51219, %f65540, %f65541, %f51215;
	// end inline asm
	// begin inline asm
	fma.rn.f32 %f51223, %f65536, %f65541, %f51211;
	// end inline asm
	// begin inline asm
	fma.rn.f32 %f51227, %f65532, %f65537, %f51223;
	// end inline asm
	// begin inline asm
	fma.rn.f32 %f51231, %f65536, %f65537, %f51219;
	// end inline asm
	// begin inline asm
	fma.rn.f32 %f51235, %f65540, %f65541, %f51231;
	// end inline asm
	// begin inline asm
	fma.rn.f32 %f51239, %f65536, %f65541, %f51227;
	// end inline asm
	// begin inline asm
	fma.rn.f32 %f51243, %f65532, %f65537, %f51239;
	// end inline asm
	// begin inline asm
	fma.rn.f32 %f51247, %f65536, %f65537, %f51235;
	// end inline asm
	// begin inline asm
	fma.rn.f32 %f51251, %f65540, %f65541, %f51247;
	// end inline asm
	// begin inline asm
	fma.rn.f32 %f51255, %f65536, %f65541, %f51243;
	// end inline asm
	// begin inline asm
	fma.rn.f32 %f51259, %f65532, %f65537, %f51255;
	// end inline asm
	// begin inline asm
	fma.rn.f32 %f51263, %f65536, %f65537, %f51251;
	// end inline asm
	// begin inline asm
	fma.rn.f32 %f51267, %f65540, %f65541, %f51263;
	// end inline asm
	// begin inline asm
	fma.rn.f32 %f51271, %f65536, %f65541, %f51259;
	// end inline asm
	// begin inline asm
	fma.rn.f32 %f51275, %f65532, %f65537, %f51271;
	// end inline asm
	// begin inline asm
	fma.rn.f32 %f51279, %f65536, %f65537, %f51267;
	// end inline asm
	// begin inline asm
	fma.rn.f32 %f51283, %f65540, %f65541, %f51279;
	// end inline asm
	// begin inline asm
	fma.rn.f32 %f51287, %f65536, %f65541, %f51275;
	// end inline asm
	// begin inline asm
	fma.rn.f32 %f51291, %f65532, %f65537, %f51287;
	// end inline asm
	// begin inline asm
	fma.rn.f32 %f51295, %f65536, %f65537, %f51283;
	// end inline asm
	// begin inline asm
	fma.rn.f32 %f51299, %f65540, %f65541, %f51295;
	// end inline asm
	// begin inline asm
	fma.rn.f32 %f51303, %f65536, %f65541, %f51291;
	// end inline asm
	// begin inline asm
	fma.rn.f32 %f51307, %f65532, %f65537, %f51303;
	// end inline asm
	// begin inline asm
	fma.rn.f32 %f51311, %f65536, %f65537, %f51299;
	// end inline asm
	// begin inline asm
	fma.rn.f32 %f51315, %f65540, %f65541, %f51311;
	// end inline asm
	// begin inline asm
	fma.rn.f32 %f51319, %f65536, %f65541, %f51307;
	// end inline asm
	// begin inline asm
	fma.rn.f32 %f51323, %f65532, %f65537, %f51319;
	// end inline asm
	// begin inline asm
	fma.rn.f32 %f51327, %f65536, %f65537, %f51315;
	// end inline asm
	// begin inline asm
	fma.rn.f32 %f51331, %f65540, %f65541, %f51327;
	// end inline asm
	// begin inline asm
	fma.rn.f32 %f51335, %f65536, %f65541, %f51323;
	// end inline asm
	// begin inline asm
	fma.rn.f32 %f51339, %f65532, %f65537, %f51335;
	// end inline asm
	// begin inline asm
	fma.rn.f32 %f51343, %f65536, %f65537, %f51331;
	// end inline asm
	// begin inline asm
	fma.rn.f32 %f51347, %f65540, %f65541, %f51343;
	// end inline asm
	// begin inline asm
	fma.rn.f32 %f51351, %f65536, %f65541, %f51339;
	// end inline asm
	// begin inline asm
	fma.rn.f32 %f51355, %f65532, %f65537, %f51351;
	// end inline asm
	// begin inline asm
	fma.rn.f32 %f51359, %f65536, %f65537, %f51347;
	// end inline asm
	// begin inline asm
	fma.rn.f32 %f51363, %f65540, %f65541, %f51359;
	// end inline asm
	// begin inline asm
	fma.rn.f32 %f51367, %f65536, %f65541, %f51355;
	// end inline asm
	// begin inline asm
	fma.rn.f32 %f51371, %f65532, %f65537, %f51367;
	// end inline asm
	// begin inline asm
	fma.rn.f32 %f51375, %f65536, %f65537, %f51363;
	// end inline asm
	// begin inline asm
	fma.rn.f32 %f51379, %f65540, %f65541, %f51375;
	// end inline asm
	// begin inline asm
	fma.rn.f32 %f51383, %f65536, %f65541, %f51371;
	// end inline asm
	// begin inline asm
	fma.rn.f32 %f51387, %f65532, %f65537, %f51383;
	// end inline asm
	// begin inline asm
	fma.rn.f32 %f51391, %f65536, %f65537, %f51379;
	// end inline asm
	// begin inline asm
	fma.rn.f32 %f51395, %f65540, %f65541, %f51391;
	// end inline asm
	// begin inline asm
	fma.rn.f32 %f51399, %f65536, %f65541, %f51387;
	// end inline asm
	// begin inline asm
	fma.rn.f32 %f51403, %f65532, %f65537, %f51399;
	// end inline asm
	// begin inline asm
	fma.rn.f32 %f51407, %f65536, %f65537, %f51395;
	// end inline asm
	// begin inline asm
	fma.rn.f32 %f51411, %f65540, %f65541, %f51407;
	// end inline asm
	// begin inline asm
	fma.rn.f32 %f51415, %f65536, %f65541, %f51403;
	// end inline asm
	// begin inline asm
	fma.rn.f32 %f51419, %f65532, %f65537, %f51415;
	// end inline asm
	// begin inline asm
	fma.rn.f32 %f51423, %f65536, %f65537, %f51411;
	// end inline asm
	// begin inline asm
	fma.rn.f32 %f51427, %f65540, %f65541, %f51423;
	// end inline asm
	// begin inline asm
	fma.rn.f32 %f51431, %f65536, %f65541, %f51419;
	// end inline asm
	// begin inline asm
	fma.rn.f32 %f51435, %f65532, %f65537, %f51431;
	// end inline asm
	// begin inline asm
	fma.rn.f32 %f51439, %f65536, %f65537, %f51427;
	// end inline asm
	// begin inline asm
	fma.rn.f32 %f51443, %f65540, %f65541, %f51439;
	// end inline asm
	// begin inline asm
	fma.rn.f32 %f51447, %f65536, %f65541, %f51435;
	// end inline asm
	// begin inline asm
	fma.rn.f32 %f51451, %f65532, %f65537, %f51447;
	// end inline asm
	// begin inline asm
	fma.rn.f32 %f51455, %f65536, %f65537, %f51443;
	// end inline asm
	// begin inline asm
	fma.rn.f32 %f51459, %f65540, %f65541, %f51455;
	// end inline asm
	// begin inline asm
	fma.rn.f32 %f51463, %f65536, %f65541, %f51451;
	// end inline asm
	// begin inline asm
	fma.rn.f32 %f51467, %f65532, %f65537, %f51463;
	// end inline asm
	// begin inline asm
	fma.rn.f32 %f51471, %f65536, %f65537, %f51459;
	// end inline asm
	// begin inline asm
	fma.rn.f32 %f51475, %f65540, %f65541, %f51471;
	// end inline asm
	// begin inline asm
	fma.rn.f32 %f51479, %f65536, %f65541, %f51467;
	// end inline asm
	// begin inline asm
	fma.rn.f32 %f51483, %f65532, %f65537, %f51479;
	// end inline asm
	// begin inline asm
	fma.rn.f32 %f51487, %f65536, %f65537, %f51475;
	// end inline asm
	// begin inline asm
	fma.rn.f32 %f51491, %f65540, %f65541, %f51487;
	// end inline asm
	// begin inline asm
	fma.rn.f32 %f51495, %f65536, %f65541, %f51483;
	// end inline asm
	// begin inline asm
	fma.rn.f32 %f51499, %f65532, %f65537, %f51495;
	// end inline asm
	// begin inline asm
	fma.rn.f32 %f51503, %f65536, %f65537, %f51491;
	// end inline asm
	// begin inline asm
	fma.rn.f32 %f51507, %f65540, %f65541, %f51503;
	// end inline asm
	// begin inline asm
	fma.rn.f32 %f51511, %f65536, %f65541, %f51499;
	// end inline asm
	// begin inline asm
	fma.rn.f32 %f51515, %f65532, %f65537, %f51511;
	// end inline asm
	// begin inline asm
	fma.rn.f32 %f51519, %f65536, %f65537, %f51507;
	// end inline asm
	// begin inline asm
	fma.rn.f32 %f51523, %f65540, %f65541, %f51519;
	// end inline asm
	// begin inline asm
	fma.rn.f32 %f51527, %f65536, %f65541, %f51515;
	// end inline asm
	// begin inline asm
	fma.rn.f32 %f51531, %f65532, %f65537, %f51527;
	// end inline asm
	// begin inline asm
	fma.rn.f32 %f51535, %f65536, %f65537, %f51523;
	// end inline asm
	// begin inline asm
	fma.rn.f32 %f51539, %f65540, %f65541, %f51535;
	// end inline asm
	// begin inline asm
	fma.rn.f32 %f51543, %f65536, %f65541, %f51531;
	// end inline asm
	// begin inline asm
	fma.rn.f32 %f51547, %f65532, %f65537, %f51543;
	// end inline asm
	// begin inline asm
	fma.rn.f32 %f51551, %f65536, %f65537, %f51539;
	// end inline asm
	// begin inline asm
	fma.rn.f32 %f51555, %f65540, %f65541, %f51551;
	// end inline asm
	// begin inline asm
	fma.rn.f32 %f51559, %f65536, %f65541, %f51547;
	// end inline asm
	// begin inline asm
	fma.rn.f32 %f51563, %f65532, %f65537, %f51559;
	// end inline asm
	// begin inline asm
	fma.rn.f32 %f51567, %f65536, %f65537, %f51555;
	// end inline asm
	// begin inline asm
	fma.rn.f32 %f51571, %f65540, %f65541, %f51567;
	// end inline asm
	// begin inline asm
	fma.rn.f32 %f51575, %f65536, %f65541, %f51563;
	// end inline asm
	// begin inline asm
	fma.rn.f32 %f51579, %f65532, %f65537, %f51575;
	// end inline asm
	// begin inline asm
	fma.rn.f32 %f51583, %f65536, %f65537, %f51571;
	// end inline asm
	// begin inline asm
	fma.rn.f32 %f51587, %f65540, %f65541, %f51583;
	// end inline asm
	// begin inline asm
	fma.rn.f32 %f51591, %f65536, %f65541, %f51579;
	// end inline asm
	// begin inline asm
	fma.rn.f32 %f51595, %f65532, %f65537, %f51591;
	// end inline asm
	// begin inline asm
	fma.rn.f32 %f51599, %f65536, %f65537, %f51587;
	// end inline asm
	// begin inline asm
	fma.rn.f32 %f51603, %f65540, %f65541, %f51599;
	// end inline asm
	// begin inline asm
	fma.rn.f32 %f51607, %f65536, %f65541, %f51595;
	// end inline asm
	// begin inline asm
	fma.rn.f32 %f51611, %f65532, %f65537, %f51607;
	// end inline asm
	// begin inline asm
	fma.rn.f32 %f51615, %f65536, %f65537, %f51603;
	// end inline asm
	// begin inline asm
	fma.rn.f32 %f51619, %f65540, %f65541, %f51615;
	// end inline asm
	// begin inline asm
	fma.rn.f32 %f51623, %f65536, %f65541, %f51611;
	// end inline asm
	// begin inline asm
	fma.rn.f32 %f51627, %f65532, %f65537, %f51623;
	// end inline asm
	// begin inline asm
	fma.rn.f32 %f51631, %f65536, %f65537, %f51619;
	// end inline asm
	// begin inline asm
	fma.rn.f32 %f51635, %f65540, %f65541, %f51631;
	// end inline asm
	// begin inline asm
	fma.rn.f32 %f51639, %f65536, %f65541, %f51627;
	// end inline asm
	// begin inline asm
	fma.rn.f32 %f51643, %f65532, %f65537, %f51639;
	// end inline asm
	// begin inline asm
	fma.rn.f32 %f51647, %f65536, %f65537, %f51635;
	// end inline asm
	// begin inline asm
	fma.rn.f32 %f51651, %f65540, %f65541, %f51647;
	// end inline asm
	// begin inline asm
	fma.rn.f32 %f51655, %f65536, %f65541, %f51643;
	// end inline asm
	// begin inline asm
	fma.rn.f32 %f51659, %f65532, %f65537, %f51655;
	// end inline asm
	// begin inline asm
	fma.rn.f32 %f51663, %f65536, %f65537, %f51651;
	// end inline asm
	// begin inline asm
	fma.rn.f32 %f51667, %f65540, %f65541, %f51663;
	// end inline asm
	// begin inline asm
	fma.rn.f32 %f51671, %f65536, %f65541, %f51659;
	// end inline asm
	// begin inline asm
	fma.rn.f32 %f51675, %f65532, %f65537, %f51671;
	// end inline asm
	// begin inline asm
	fma.rn.f32 %f51679, %f65536, %f65537, %f51667;
	// end inline asm
	// begin inline asm
	fma.rn.f32 %f51683, %f65540, %f65541, %f51679;
	// end inline asm
	// begin inline asm
	fma.rn.f32 %f51687, %f65536, %f65541, %f51675;
	// end inline asm
	// begin inline asm
	fma.rn.f32 %f51691, %f65532, %f65537, %f51687;
	// end inline asm
	// begin inline asm
	fma.rn.f32 %f51695, %f65536, %f65537, %f51683;
	// end inline asm
	// begin inline asm
	fma.rn.f32 %f51699, %f65540, %f65541, %f51695;
	// end inline asm
	// begin inline asm
	fma.rn.f32 %f51703, %f65536, %f65541, %f51691;
	// end inline asm
	// begin inline asm
	fma.rn.f32 %f51707, %f65532, %f65537, %f51703;
	// end inline asm
	// begin inline asm
	fma.rn.f32 %f51711, %f65536, %f65537, %f51699;
	// end inline asm
	// begin inline asm
	fma.rn.f32 %f51715, %f65540, %f65541, %f51711;
	// end inline asm
	// begin inline asm
	fma.rn.f32 %f51719, %f65536, %f65541, %f51707;
	// end inline asm
	// begin inline asm
	fma.rn.f32 %f51723, %f65532, %f65537, %f51719;
	// end inline asm
	// begin inline asm
	fma.rn.f32 %f51727, %f65536, %f65537, %f51715;
	// end inline asm
	// begin inline asm
	fma.rn.f32 %f51731, %f65540, %f65541, %f51727;
	// end inline asm
	// begin inline asm
	fma.rn.f32 %f51735, %f65536, %f65541, %f51723;
	// end inline asm
	// begin inline asm
	fma.rn.f32 %f51739, %f65532, %f65537, %f51735;
	// end inline asm
	// begin inline asm
	fma.rn.f32 %f51743, %f65536, %f65537, %f51731;
	// end inline asm
	// begin inline asm
	fma.rn.f32 %f51747, %f65540, %f65541, %f51743;
	// end inline asm
	// begin inline asm
	fma.rn.f32 %f51751, %f65536, %f65541, %f51739;
	// end inline asm
	// begin inline asm
	fma.rn.f32 %f51755, %f65532, %f65537, %f51751;
	// end inline asm
	// begin inline asm
	fma.rn.f32 %f51759, %f65536, %f65537, %f51747;
	// end inline asm
	// begin inline asm
	fma.rn.f32 %f51763, %f65540, %f65541, %f51759;
	// end inline asm
	// begin inline asm
	fma.rn.f32 %f51767, %f65536, %f65541, %f51755;
	// end inline asm
	// begin inline asm
	fma.rn.f32 %f51771, %f65532, %f65537, %f51767;
	// end inline asm
	// begin inline asm
	fma.rn.f32 %f51775, %f65536, %f65537, %f51763;
	// end inline asm
	// begin inline asm
	fma.rn.f32 %f51779, %f65540, %f65541, %f51775;
	// end inline asm
	// begin inline asm
	fma.rn.f32 %f51783, %f65536, %f65541, %f51771;
	// end inline asm
	// begin inline asm
	fma.rn.f32 %f51787, %f65532, %f65537, %f51783;
	// end inline asm
	// begin inline asm
	fma.rn.f32 %f51791, %f65536, %f65537, %f51779;
	// end inline asm
	// begin inline asm
	fma.rn.f32 %f51795, %f65540, %f65541, %f51791;
	// end inline asm
	// begin inline asm
	fma.rn.f32 %f51799, %f65536, %f65541, %f51787;
	// end inline asm
	// begin inline asm
	fma.rn.f32 %f51803, %f65532, %f65537, %f51799;
	// end inline asm
	// begin inline asm
	fma.rn.f32 %f51807, %f65536, %f65537, %f51795;
	// end inline asm
	// begin inline asm
	fma.rn.f32 %f51811, %f65540, %f65541, %f51807;
	// end inline asm
	// begin inline asm
	fma.rn.f32 %f51815, %f65536, %f65541, %f51803;
	// end inline asm
	// begin inline asm
	fma.rn.f32 %f51819, %f65532, %f65537, %f51815;
	// end inline asm
	// begin inline asm
	fma.rn.f32 %f51823, %f65536, %f65537, %f51811;
	// end inline asm
	// begin inline asm
	fma.rn.f32 %f51827, %f65540, %f65541, %f51823;
	// end inline asm
	// begin inline asm
	fma.rn.f32 %f51831, %f65536, %f65541, %f51819;
	// end inline asm
	// begin inline asm
	fma.rn.f32 %f51835, %f65532, %f65537, %f51831;
	// end inline asm
	// begin inline asm
	fma.rn.f32 %f51839, %f65536, %f65537, %f51827;
	// end inline asm
	// begin inline asm
	fma.rn.f32 %f51843, %f65540, %f65541, %f51839;
	// end inline asm
	// begin inline asm
	fma.rn.f32 %f51847, %f65536, %f65541, %f51835;
	// end inline asm
	// begin inline asm
	fma.rn.f32 %f51851, %f65532, %f65537, %f51847;
	// end inline asm
	// begin inline asm
	fma.rn.f32 %f51855, %f65536, %f65537, %f51843;
	// end inline asm
	// begin inline asm
	fma.rn.f32 %f51859, %f65540, %f65541, %f51855;
	// end inline asm
	// begin inline asm
	fma.rn.f32 %f51863, %f65536, %f65541, %f51851;
	// end inline asm
	// begin inline asm
	fma.rn.f32 %f51867, %f65532, %f65537, %f51863;
	// end inline asm
	// begin inline asm
	fma.rn.f32 %f51871, %f65536, %f65537, %f51859;
	// end inline asm
	// begin inline asm
	fma.rn.f32 %f51875, %f65540, %f65541, %f51871;
	// end inline asm
	// begin inline asm
	fma.rn.f32 %f51879, %f65536, %f65541, %f51867;
	// end inline asm
	// begin inline asm
	fma.rn.f32 %f51883, %f65532, %f65537, %f51879;
	// end inline asm
	// begin inline asm
	fma.rn.f32 %f51887, %f65536, %f65537, %f51875;
	// end inline asm
	// begin inline asm
	fma.rn.f32 %f51891, %f65540, %f65541, %f51887;
	// end inline asm
	// begin inline asm
	fma.rn.f32 %f51895, %f65536, %f65541, %f51883;
	// end inline asm
	// begin inline asm
	fma.rn.f32 %f51899, %f65532, %f65537, %f51895;
	// end inline asm
	// begin inline asm
	fma.rn.f32 %f51903, %f65536, %f65537, %f51891;
	// end inline asm
	// begin inline asm
	fma.rn.f32 %f51907, %f65540, %f65541, %f51903;
	// end inline asm
	// begin inline asm
	fma.rn.f32 %f51911, %f65536, %f65541, %f51899;
	// end inline asm
	// begin inline asm
	fma.rn.f32 %f51915, %f65532, %f65537, %f51911;
	// end inline asm
	// begin inline asm
	fma.rn.f32 %f51919, %f65536, %f65537, %f51907;
	// end inline asm
	// begin inline asm
	fma.rn.f32 %f51923, %f65540, %f65541, %f51919;
	// end inline asm
	// begin inline asm
	fma.rn.f32 %f51927, %f65536, %f65541, %f51915;
	// end inline asm
	// begin inline asm
	fma.rn.f32 %f51931, %f65532, %f65537, %f51927;
	// end inline asm
	// begin inline asm
	fma.rn.f32 %f51935, %f65536, %f65537, %f51923;
	// end inline asm
	// begin inline asm
	fma.rn.f32 %f51939, %f65540, %f65541, %f51935;
	// end inline asm
	// begin inline asm
	fma.rn.f32 %f51943, %f65536, %f65541, %f51931;
	// end inline asm
	// begin inline asm
	fma.rn.f32 %f51947, %f65532, %f65537, %f51943;
	// end inline asm
	// begin inline asm
	fma.rn.f32 %f51951, %f65536, %f65537, %f51939;
	// end inline asm
	// begin inline asm
	fma.rn.f32 %f51955, %f65540, %f65541, %f51951;
	// end inline asm
	// begin inline asm
	fma.rn.f32 %f51959, %f65536, %f65541, %f51947;
	// end inline asm
	// begin inline asm
	fma.rn.f32 %f51963, %f65532, %f65537, %f51959;
	// end inline asm
	// begin inline asm
	fma.rn.f32 %f51967, %f65536, %f65537, %f51955;
	// end inline asm
	// begin inline asm
	fma.rn.f32 %f51971, %f65540, %f65541, %f51967;
	// end inline asm
	// begin inline asm
	fma.rn.f32 %f51975, %f65536, %f65541, %f51963;
	// end inline asm
	// begin inline asm
	fma.rn.f32 %f51979, %f65532, %f65537, %f51975;
	// end inline asm
	// begin inline asm
	fma.rn.f32 %f51983, %f65536, %f65537, %f51971;
	// end inline asm
	// begin inline asm
	fma.rn.f32 %f51987, %f65540, %f65541, %f51983;
	// end inline asm
	// begin inline asm
	fma.rn.f32 %f51991, %f65536, %f65541, %f51979;
	// end inline asm
	// begin inline asm
	fma.rn.f32 %f51995, %f65532, %f65537, %f51991;
	// end inline asm
	// begin inline asm
	fma.rn.f32 %f51999, %f65536, %f65537, %f51987;
	// end inline asm
	// begin inline asm
	fma.rn.f32 %f52003, %f65540, %f65541, %f51999;
	// end inline asm
	// begin inline asm
	fma.rn.f32 %f52007, %f65536, %f65541, %f51995;
	// end inline asm
	// begin inline asm
	fma.rn.f32 %f52011, %f65532, %f65537, %f52007;
	// end inline asm
	// begin inline asm
	fma.rn.f32 %f52015, %f65536, %f65537, %f52003;
	// end inline asm
	// begin inline asm
	fma.rn.f32 %f52019, %f65540, %f65541, %f52015;
	// end inline asm
	// begin inline asm
	fma.rn.f32 %f52023, %f65536, %f65541, %f52011;
	// end inline asm
	// begin inline asm
	fma.rn.f32 %f52027, %f65532, %f65537, %f52023;
	// end inline asm
	// begin inline asm
	fma.rn.f32 %f52031, %f65536, %f65537, %f52019;
	// end inline asm
	// begin inline asm
	fma.rn.f32 %f52035, %f65540, %f65541, %f52031;
	// end inline asm
	// begin inline asm
	fma.rn.f32 %f52039, %f65536, %f65541, %f52027;
	// end inline asm
	// begin inline asm
	fma.rn.f32 %f52043, %f65532, %f65537, %f52039;
	// end inline asm
	// begin inline asm
	fma.rn.f32 %f52047, %f65536, %f65537, %f52035;
	// end inline asm
	// begin inline asm
	fma.rn.f32 %f52051, %f65540, %f65541, %f52047;
	// end inline asm
	// begin inline asm
	fma.rn.f32 %f52055, %f65536, %f65541, %f52043;
	// end inline asm
	// begin inline asm
	fma.rn.f32 %f52059, %f65532, %f65537, %f52055;
	// end inline asm
	// begin inline asm
	fma.rn.f32 %f52063, %f65536, %f65537, %f52051;
	// end inline asm
	// begin inline asm
	fma.rn.f32 %f52067, %f65540, %f65541, %f52063;
	// end inline asm
	// begin inline asm
	fma.rn.f32 %f52071, %f65536, %f65541, %f52059;
	// end inline asm
	// begin inline asm
	fma.rn.f32 %f52075, %f65532, %f65537, %f52071;
	// end inline asm
	// begin inline asm
	fma.rn.f32 %f52079, %f65536, %f65537, %f52067;
	// end inline asm
	// begin inline asm
	fma.rn.f32 %f52083, %f65540, %f65541, %f52079;
	// end inline asm
	// begin inline asm
	fma.rn.f32 %f52087, %f65536, %f65541, %f52075;
	// end inline asm
	// begin inline asm
	fma.rn.f32 %f52091, %f65532, %f65537, %f52087;
	// end inline asm
	// begin inline asm
	fma.rn.f32 %f52095, %f65536, %f65537, %f52083;
	// end inline asm
	// begin inline asm
	fma.rn.f32 %f52099, %f65540, %f65541, %f52095;
	// end inline asm
	// begin inline asm
	fma.rn.f32 %f52103, %f65536, %f65541, %f52091;
	// end inline asm
	// begin inline asm
	fma.rn.f32 %f52107, %f65532, %f65537, %f52103;
	// end inline asm
	// begin inline asm
	fma.rn.f32 %f52111, %f65536, %f65537, %f52099;
	// end inline asm
	// begin inline asm
	fma.rn.f32 %f52115, %f65540, %f65541, %f52111;
	// end inline asm
	// begin inline asm
	fma.rn.f32 %f52119, %f65536, %f65541, %f52107;
	// end inline asm
	// begin inline asm
	fma.rn.f32 %f52123, %f65532, %f65537, %f52119;
	// end inline asm
	// begin inline asm
	fma.rn.f32 %f52127, %f65536, %f65537, %f52115;
	// end inline asm
	// begin inline asm
	fma.rn.f32 %f52131, %f65540, %f65541, %f52127;
	// end inline asm
	// begin inline asm
	fma.rn.f32 %f52135, %f65536, %f65541, %f52123;
	// end inline asm
	// begin inline asm
	fma.rn.f32 %f52139, %f65532, %f65537, %f52135;
	// end inline asm
	// begin inline asm
	fma.rn.f32 %f52143, %f65536, %f65537, %f52131;
	// end inline asm
	// begin inline asm
	fma.rn.f32 %f52147, %f65540, %f65541, %f52143;
	// end inline asm
	// begin inline asm
	fma.rn.f32 %f52151, %f65536, %f65541, %f52139;
	// end inline asm
	// begin inline asm
	fma.rn.f32 %f52155, %f65532, %f65537, %f52151;
	// end inline asm
	// begin inline asm
	fma.rn.f32 %f52159, %f65536, %f65537, %f52147;
	// end inline asm
	// begin inline asm
	fma.rn.f32 %f52163, %f65540, %f65541, %f52159;
	// end inline asm
	// begin inline asm
	fma.rn.f32 %f52167, %f65536, %f65541, %f52155;
	// end inline asm
	// begin inline asm
	fma.rn.f32 %f52171, %f65532, %f65537, %f52167;
	// end inline asm
	// begin inline asm
	fma.rn.f32 %f52175, %f65536, %f65537, %f52163;
	// end inline asm
	// begin inline asm
	fma.rn.f32 %f52179, %f65540, %f65541, %f52175;
	// end inline asm
	// begin inline asm
	fma.rn.f32 %f52183, %f65536, %f65541, %f52171;
	// end inline asm
	// begin inline asm
	fma.rn.f32 %f52187, %f65532, %f65537, %f52183;
	// end inline asm
	// begin inline asm
	fma.rn.f32 %f52191, %f65536, %f65537, %f52179;
	// end inline asm
	// begin inline asm
	fma.rn.f32 %f52195, %f65540, %f65541, %f52191;
	// end inline asm
	// begin inline asm
	fma.rn.f32 %f52199, %f65536, %f65541, %f52187;
	// end inline asm
	// begin inline asm
	fma.rn.f32 %f52203, %f65532, %f65537, %f52199;
	// end inline asm
	// begin inline asm
	fma.rn.f32 %f52207, %f65536, %f65537, %f52195;
	// end inline asm
	// begin inline asm
	fma.rn.f32 %f52211, %f65540, %f65541, %f52207;
	// end inline asm
	// begin inline asm
	fma.rn.f32 %f52215, %f65536, %f65541, %f52203;
	// end inline asm
	// begin inline asm
	fma.rn.f32 %f52219, %f65532, %f65537, %f52215;
	// end inline asm
	// begin inline asm
	fma.rn.f32 %f52223, %f65536, %f65537, %f52211;
	// end inline asm
	// begin inline asm
	fma.rn.f32 %f52227, %f65540, %f65541, %f52223;
	// end inline asm
	// begin inline asm
	fma.rn.f32 %f52231, %f65536, %f65541, %f52219;
	// end inline asm
	// begin inline asm
	fma.rn.f32 %f52235, %f65532, %f65537, %f52231;
	// end inline asm
	// begin inline asm
	fma.rn.f32 %f52239, %f65536, %f65537, %f52227;
	// end inline asm
	// begin inline asm
	fma.rn.f32 %f52243, %f65540, %f65541, %f52239;
	// end inline asm
	// begin inline asm
	fma.rn.f32 %f52247, %f65536, %f65541, %f52235;
	// end inline asm
	// begin inline asm
	fma.rn.f32 %f52251, %f65532, %f65537, %f52247;
	// end inline asm
	// begin inline asm
	fma.rn.f32 %f52255, %f65536, %f65537, %f52243;
	// end inline asm
	// begin inline asm
	fma.rn.f32 %f52259, %f65540, %f65541, %f52255;
	// end inline asm
	// begin inline asm
	fma.rn.f32 %f52263, %f65536, %f65541, %f52251;
	// end inline asm
	// begin inline asm
	fma.rn.f32 %f52267, %f65532, %f65537, %f52263;
	// end inline asm
	// begin inline asm
	fma.rn.f32 %f52271, %f65536, %f65537, %f52259;
	// end inline asm
	// begin inline asm
	fma.rn.f32 %f52275, %f65540, %f65541, %f52271;
	// end inline asm
	// begin inline asm
	fma.rn.f32 %f52279, %f65536, %f65541, %f52267;
	// end inline asm
	// begin inline asm
	fma.rn.f32 %f52283, %f65532, %f65537, %f52279;
	// end inline asm
	// begin inline asm
	fma.rn.f32 %f52287, %f65536, %f65537, %f52275;
	// end inline asm
	// begin inline asm
	fma.rn.f32 %f52291, %f65540, %f65541, %f52287;
	// end inline asm
	// begin inline asm
	fma.rn.f32 %f52295, %f65536, %f65541, %f52283;
	// end inline asm
	// begin inline asm
	fma.rn.f32 %f52299, %f65532, %f65537, %f52295;
	// end inline asm
	// begin inline asm
	fma.rn.f32 %f52303, %f65536, %f65537, %f52291;
	// end inline asm
	// begin inline asm
	fma.rn.f32 %f52307, %f65540, %f65541, %f52303;
	// end inline asm
	// begin inline asm
	fma.rn.f32 %f52311, %f65536, %f65541, %f52299;
	// end inline asm
	// begin inline asm
	fma.rn.f32 %f52315, %f65532, %f65537, %f52311;
	// end inline asm
	// begin inline asm
	fma.rn.f32 %f52319, %f65536, %f65537, %f52307;
	// end inline asm
	// begin inline asm
	fma.rn.f32 %f52323, %f65540, %f65541, %f52319;
	// end inline asm
	// begin inline asm
	fma.rn.f32 %f52327, %f65536, %f65541, %f52315;
	// end inline asm
	// begin inline asm
	fma.rn.f32 %f52331, %f65532, %f65537, %f52327;
	// end inline asm
	// begin inline asm
	fma.rn.f32 %f52335, %f65536, %f65537, %f52323;
	// end inline asm
	// begin inline asm
	fma.rn.f32 %f52339, %f65540, %f65541, %f52335;
	// end inline asm
	// begin inline asm
	fma.rn.f32 %f52343, %f65536, %f65541, %f52331;
	// end inline asm
	// begin inline asm
	fma.rn.f32 %f52347, %f65532, %f65537, %f52343;
	// end inline asm
	// begin inline asm
	fma.rn.f32 %f52351, %f65536, %f65537, %f52339;
	// end inline asm
	// begin inline asm
	fma.rn.f32 %f52355, %f65540, %f65541, %f52351;
	// end inline asm
	// begin inline asm
	fma.rn.f32 %f52359, %f65536, %f65541, %f52347;
	// end inline asm
	// begin inline asm
	fma.rn.f32 %f52363, %f65532, %f65537, %f52359;
	// end inline asm
	// begin inline asm
	fma.rn.f32 %f52367, %f65536, %f65537, %f52355;
	// end inline asm
	// begin inline asm
	fma.rn.f32 %f52371, %f65540, %f65541, %f52367;
	// end inline asm
	// begin inline asm
	fma.rn.f32 %f52375, %f65536, %f65541, %f52363;
	// end inline asm
	// begin inline asm
	fma.rn.f32 %f52379, %f65532, %f65537, %f52375;
	// end inline asm
	// begin inline asm
	fma.rn.f32 %f52383, %f65536, %f65537, %f52371;
	// end inline asm
	// begin inline asm
	fma.rn.f32 %f52387, %f65540, %f65541, %f52383;
	// end inline asm
	// begin inline asm
	fma.rn.f32 %f52391, %f65536, %f65541, %f52379;
	// end inline asm
	// begin inline asm
	fma.rn.f32 %f52395, %f65532, %f65537, %f52391;
	// end inline asm
	// begin inline asm
	fma.rn.f32 %f52399, %f65536, %f65537, %f52387;
	// end inline asm
	// begin inline asm
	fma.rn.f32 %f52403, %f65540, %f65541, %f52399;
	// end inline asm
	// begin inline asm
	fma.rn.f32 %f52407, %f65536, %f65541, %f52395;
	// end inline asm
	// begin inline asm
	fma.rn.f32 %f52411, %f65532, %f65537, %f52407;
	// end inline asm
	// begin inline asm
	fma.rn.f32 %f52415, %f65536, %f65537, %f52403;
	// end inline asm
	// begin inline asm
	fma.rn.f32 %f52419, %f65540, %f65541, %f52415;
	// end inline asm
	// begin inline asm
	fma.rn.f32 %f52423, %f65536, %f65541, %f52411;
	// end inline asm
	// begin inline asm
	fma.rn.f32 %f52427, %f65532, %f65537, %f52423;
	// end inline asm
	// begin inline asm
	fma.rn.f32 %f52431, %f65536, %f65537, %f52419;
	// end inline asm
	// begin inline asm
	fma.rn.f32 %f52435, %f65540, %f65541, %f52431;
	// end inline asm
	// begin inline asm
	fma.rn.f32 %f52439, %f65536, %f65541, %f52427;
	// end inline asm
	// begin inline asm
	fma.rn.f32 %f52443, %f65532, %f65537, %f52439;
	// end inline asm
	// begin inline asm
	fma.rn.f32 %f52447, %f65536, %f65537, %f52435;
	// end inline asm
	// begin inline asm
	fma.rn.f32 %f52451, %f65540, %f65541, %f52447;
	// end inline asm
	// begin inline asm
	fma.rn.f32 %f52455, %f65536, %f65541, %f52443;
	// end inline asm
	// begin inline asm
	fma.rn.f32 %f52459, %f65532, %f65537, %f52455;
	// end inline asm
	// begin inline asm
	fma.rn.f32 %f52463, %f65536, %f65537, %f52451;
	// end inline asm
	// begin inline asm
	fma.rn.f32 %f52467, %f65540, %f65541, %f52463;
	// end inline asm
	// begin inline asm
	fma.rn.f32 %f52471, %f65536, %f65541, %f52459;
	// end inline asm
	// begin inline asm
	fma.rn.f32 %f52475, %f65532, %f65537, %f52471;
	// end inline asm
	// begin inline asm
	fma.rn.f32 %f52479, %f65536, %f65537, %f52467;
	// end inline asm
	// begin inline asm
	fma.rn.f32 %f52483, %f65540, %f65541, %f52479;
	// end inline asm
	// begin inline asm
	fma.rn.f32 %f52487, %f65536, %f65541, %f52475;
	// end inline asm
	// begin inline asm
	fma.rn.f32 %f52491, %f65532, %f65537, %f52487;
	// end inline asm
	// begin inline asm
	fma.rn.f32 %f52495, %f65536, %f65537, %f52483;
	// end inline asm
	// begin inline asm
	fma.rn.f32 %f52499, %f65540, %f65541, %f52495;
	// end inline asm
	// begin inline asm
	fma.rn.f32 %f52503, %f65536, %f65541, %f52491;
	// end inline asm
	// begin inline asm
	fma.rn.f32 %f52507, %f65532, %f65537, %f52503;
	// end inline asm
	// begin inline asm
	fma.rn.f32 %f52511, %f65536, %f65537, %f52499;
	// end inline asm
	// begin inline asm
	fma.rn.f32 %f52515, %f65540, %f65541, %f52511;
	// end inline asm
	// begin inline asm
	fma.rn.f32 %f52519, %f65536, %f65541, %f52507;
	// end inline asm
	// begin inline asm
	fma.rn.f32 %f52523, %f65532, %f65537, %f52519;
	// end inline asm
	// begin inline asm
	fma.rn.f32 %f52527, %f65536, %f65537, %f52515;
	// end inline asm
	// begin inline asm
	fma.rn.f32 %f52531, %f65540, %f65541, %f52527;
	// end inline asm
	// begin inline asm
	fma.rn.f32 %f52535, %f65536, %f65541, %f52523;
	// end inline asm
	// begin inline asm
	fma.rn.f32 %f52539, %f65532, %f65537, %f52535;
	// end inline asm
	// begin inline asm
	fma.rn.f32 %f52543, %f65536, %f65537, %f52531;
	// end inline asm
	// begin inline asm
	fma.rn.f32 %f52547, %f65540, %f65541, %f52543;
	// end inline asm
	// begin inline asm
	fma.rn.f32 %f52551, %f65536, %f65541, %f52539;
	// end inline asm
	// begin inline asm
	fma.rn.f32 %f52555, %f65532, %f65537, %f52551;
	// end inline asm
	// begin inline asm
	fma.rn.f32 %f52559, %f65536, %f65537, %f52547;
	// end inline asm
	// begin inline asm
	fma.rn.f32 %f52563, %f65540, %f65541, %f52559;
	// end inline asm
	// begin inline asm
	fma.rn.f32 %f52567, %f65536, %f65541, %f52555;
	// end inline asm
	// begin inline asm
	fma.rn.f32 %f52571, %f65532, %f65537, %f52567;
	// end inline asm
	// begin inline asm
	fma.rn.f32 %f52575, %f65536, %f65537, %f52563;
	// end inline asm
	// begin inline asm
	fma.rn.f32 %f52579, %f65540, %f65541, %f52575;
	// end inline asm
	// begin inline asm
	fma.rn.f32 %f52583, %f65536, %f65541, %f52571;
	// end inline asm
	// begin inline asm
	fma.rn.f32 %f52587, %f65532, %f65537, %f52583;
	// end inline asm
	// begin inline asm
	fma.rn.f32 %f52591, %f65536, %f65537, %f52579;
	// end inline asm
	// begin inline asm
	fma.rn.f32 %f52595, %f65540, %f65541, %f52591;
	// end inline asm
	// begin inline asm
	fma.rn.f32 %f52599, %f65536, %f65541, %f52587;
	// end inline asm
	// begin inline asm
	fma.rn.f32 %f52603, %f65532, %f65537, %f52599;
	// end inline asm
	// begin inline asm
	fma.rn.f32 %f52607, %f65536, %f65537, %f52595;
	// end inline asm
	// begin inline asm
	fma.rn.f32 %f52611, %f65540, %f65541, %f52607;
	// end inline asm
	// begin inline asm
	fma.rn.f32 %f52615, %f65536, %f65541, %f52603;
	// end inline asm
	// begin inline asm
	fma.rn.f32 %f52619, %f65532, %f65537, %f52615;
	// end inline asm
	// begin inline asm
	fma.rn.f32 %f52623, %f65536, %f65537, %f52611;
	// end inline asm
	// begin inline asm
	fma.rn.f32 %f52627, %f65540, %f65541, %f52623;
	// end inline asm
	// begin inline asm
	fma.rn.f32 %f52631, %f65536, %f65541, %f52619;
	// end inline asm
	// begin inline asm
	fma.rn.f32 %f52635, %f65532, %f65537, %f52631;
	// end inline asm
	// begin inline asm
	fma.rn.f32 %f52639, %f65536, %f65537, %f52627;
	// end inline asm
	// begin inline asm
	fma.rn.f32 %f52643, %f65540, %f65541, %f52639;
	// end inline asm
	// begin inline asm
	fma.rn.f32 %f52647, %f65536, %f65541, %f52635;
	// end inline asm
	// begin inline asm
	fma.rn.f32 %f52651, %f65532, %f65537, %f52647;
	// end inline asm
	// begin inline asm
	fma.rn.f32 %f52655, %f65536, %f65537, %f52643;
	// end inline asm
	// begin inline asm
	fma.rn.f32 %f52659, %f65540, %f65541, %f52655;
	// end inline asm
	// begin inline asm
	fma.rn.f32 %f52663, %f65536, %f65541, %f52651;
	// end inline asm
	// begin inline asm
	fma.rn.f32 %f52667, %f65532, %f65537, %f52663;
	// end inline asm
	// begin inline asm
	fma.rn.f32 %f52671, %f65536, %f65537, %f52659;
	// end inline asm
	// begin inline asm
	fma.rn.f32 %f52675, %f65540, %f65541, %f52671;
	// end inline asm
	// begin inline asm
	fma.rn.f32 %f52679, %f65536, %f65541, %f52667;
	// end inline asm
	// begin inline asm
	fma.rn.f32 %f52683, %f65532, %f65537, %f52679;
	// end inline asm
	// begin inline asm
	fma.rn.f32 %f52687, %f65536, %f65537, %f52675;
	// end inline asm
	// begin inline asm
	fma.rn.f32 %f52691, %f65540, %f65541, %f52687;
	// end inline asm
	// begin inline asm
	fma.rn.f32 %f52695, %f65536, %f65541, %f52683;
	// end inline asm
	// begin inline asm
	fma.rn.f32 %f52699, %f65532, %f65537, %f52695;
	// end inline asm
	// begin inline asm
	fma.rn.f32 %f52703, %f65536, %f65537, %f52691;
	// end inline asm
	// begin inline asm
	fma.rn.f32 %f52707, %f65540, %f65541, %f52703;
	// end inline asm
	// begin inline asm
	fma.rn.f32 %f52711, %f65536, %f65541, %f52699;
	// end inline asm
	// begin inline asm
	fma.rn.f32 %f52715, %f65532, %f65537, %f52711;
	// end inline asm
	// begin inline asm
	fma.rn.f32 %f52719, %f65536, %f65537, %f52707;
	// end inline asm
	// begin inline asm
	fma.rn.f32 %f52723, %f65540, %f65541, %f52719;
	// end inline asm
	// begin inline asm
	fma.rn.f32 %f52727, %f65536, %f65541, %f52715;
	// end inline asm
	// begin inline asm
	fma.rn.f32 %f52731, %f65532, %f65537, %f52727;
	// end inline asm
	// begin inline asm
	fma.rn.f32 %f52735, %f65536, %f65537, %f52723;
	// end inline asm
	// begin inline asm
	fma.rn.f32 %f52739, %f65540, %f65541, %f52735;
	// end inline asm
	// begin inline asm
	fma.rn.f32 %f52743, %f65536, %f65541, %f52731;
	// end inline asm
	// begin inline asm
	fma.rn.f32 %f52747, %f65532, %f65537, %f52743;
	// end inline asm
	// begin inline asm
	fma.rn.f32 %f52751, %f65536, %f65537, %f52739;
	// end inline asm
	// begin inline asm
	fma.rn.f32 %f52755, %f65540, %f65541, %f52751;
	// end inline asm
	// begin inline asm
	fma.rn.f32 %f52759, %f65536, %f65541, %f52747;
	// end inline asm
	// begin inline asm
	fma.rn.f32 %f52763, %f65532, %f65537, %f52759;
	// end inline asm
	// begin inline asm
	fma.rn.f32 %f52767, %f65536, %f65537, %f52755;
	// end inline asm
	// begin inline asm
	fma.rn.f32 %f52771, %f65540, %f65541, %f52767;
	// end inline asm
	// begin inline asm
	fma.rn.f32 %f52775, %f65536, %f65541, %f52763;
	// end inline asm
	// begin inline asm
	fma.rn.f32 %f52779, %f65532, %f65537, %f52775;
	// end inline asm
	// begin inline asm
	fma.rn.f32 %f52783, %f65536, %f65537, %f52771;
	// end inline asm
	// begin inline asm
	fma.rn.f32 %f52787, %f65540, %f65541, %f52783;
	// end inline asm
	// begin inline asm
	fma.rn.f32 %f52791, %f65536, %f65541, %f52779;
	// end inline asm
	// begin inline asm
	fma.rn.f32 %f52795, %f65532, %f65537, %f52791;
	// end inline asm
	// begin inline asm
	fma.rn.f32 %f52799, %f65536, %f65537, %f52787;
	// end inline asm
	// begin inline asm
	fma.rn.f32 %f52803, %f65540, %f65541, %f52799;
	// end inline asm
	// begin inline asm
	fma.rn.f32 %f52807, %f65536, %f65541, %f52795;
	// end inline asm
	// begin inline asm
	fma.rn.f32 %f52811, %f65532, %f65537, %f52807;
	// end inline asm
	// begin inline asm
	fma.rn.f32 %f52815, %f65536, %f65537, %f52803;
	// end inline asm
	// begin inline asm
	fma.rn.f32 %f52819, %f65540, %f65541, %f52815;
	// end inline asm
	// begin inline asm
	fma.rn.f32 %f52823, %f65536, %f65541, %f52811;
	// end inline asm
	// begin inline asm
	fma.rn.f32 %f52827, %f65532, %f65537, %f52823;
	// end inline asm
	// begin inline asm
	fma.rn.f32 %f52831, %f65536, %f65537, %f52819;
	// end inline asm
	// begin inline asm
	fma.rn.f32 %f52835, %f65540, %f65541, %f52831;
	// end inline asm
	// begin inline asm
	fma.rn.f32 %f52839, %f65536, %f65541, %f52827;
	// end inline asm
	// begin inline asm
	fma.rn.f32 %f52843, %f65532, %f65537, %f52839;
	// end inline asm
	// begin inline asm
	fma.rn.f32 %f52847, %f65536, %f65537, %f52835;
	// end inline asm
	// begin inline asm
	fma.rn.f32 %f52851, %f65540, %f65541, %f52847;
	// end inline asm
	// begin inline asm
	fma.rn.f32 %f52855, %f65536, %f65541, %f52843;
	// end inline asm
	// begin inline asm
	fma.rn.f32 %f52859, %f65532, %f65537, %f52855;
	// end inline asm
	// begin inline asm
	fma.rn.f32 %f52863, %f65536, %f65537, %f52851;
	// end inline asm
	// begin inline asm
	fma.rn.f32 %f52867, %f65540, %f65541, %f52863;
	// end inline asm
	// begin inline asm
	fma.rn.f32 %f52871, %f65536, %f65541, %f52859;
	// end inline asm
	// begin inline asm
	fma.rn.f32 %f52875, %f65532, %f65537, %f52871;
	// end inline asm
	// begin inline asm
	fma.rn.f32 %f52879, %f65536, %f65537, %f52867;
	// end inline asm
	// begin inline asm
	fma.rn.f32 %f52883, %f65540, %f65541, %f52879;
	// end inline asm
	// begin inline asm
	fma.rn.f32 %f52887, %f65536, %f65541, %f52875;
	// end inline asm
	// begin inline asm
	fma.rn.f32 %f52891, %f65532, %f65537, %f52887;
	// end inline asm
	// begin inline asm
	fma.rn.f32 %f52895, %f65536, %f65537, %f52883;
	// end inline asm
	// begin inline asm
	fma.rn.f32 %f52899, %f65540, %f65541, %f52895;
	// end inline asm
	// begin inline asm
	fma.rn.f32 %f52903, %f65536, %f65541, %f52891;
	// end inline asm
	// begin inline asm
	fma.rn.f32 %f52907, %f65532, %f65537, %f52903;
	// end inline asm
	// begin inline asm
	fma.rn.f32 %f52911, %f65536, %f65537, %f52899;
	// end inline asm
	// begin inline asm
	fma.rn.f32 %f52915, %f65540, %f65541, %f52911;
	// end inline asm
	// begin inline asm
	fma.rn.f32 %f52919, %f65536, %f65541, %f52907;
	// end inline asm
	// begin inline asm
	fma.rn.f32 %f52923, %f65532, %f65537, %f52919;
	// end inline asm
	// begin inline asm
	fma.rn.f32 %f52927, %f65536, %f65537, %f52915;
	// end inline asm
	// begin inline asm
	fma.rn.f32 %f52931, %f65540, %f65541, %f52927;
	// end inline asm
	// begin inline asm
	fma.rn.f32 %f52935, %f65536, %f65541, %f52923;
	// end inline asm
	// begin inline asm
	fma.rn.f32 %f52939, %f65532, %f65537, %f52935;
	// end inline asm
	// begin inline asm
	fma.rn.f32 %f52943, %f65536, %f65537, %f52931;
	// end inline asm
	// begin inline asm
	fma.rn.f32 %f52947, %f65540, %f65541, %f52943;
	// end inline asm
	// begin inline asm
	fma.rn.f32 %f52951, %f65536, %f65541, %f52939;
	// end inline asm
	// begin inline asm
	fma.rn.f32 %f52955, %f65532, %f65537, %f52951;
	// end inline asm
	// begin inline asm
	fma.rn.f32 %f52959, %f65536, %f65537, %f52947;
	// end inline asm
	// begin inline asm
	fma.rn.f32 %f52963, %f65540, %f65541, %f52959;
	// end inline asm
	// begin inline asm
	fma.rn.f32 %f52967, %f65536, %f65541, %f52955;
	// end inline asm
	// begin inline asm
	fma.rn.f32 %f52971, %f65532, %f65537, %f52967;
	// end inline asm
	// begin inline asm
	fma.rn.f32 %f52975, %f65536, %f65537, %f52963;
	// end inline asm
	// begin inline asm
	fma.rn.f32 %f52979, %f65540, %f65541, %f52975;
	// end inline asm
	// begin inline asm
	fma.rn.f32 %f52983, %f65536, %f65541, %f52971;
	// end inline asm
	// begin inline asm
	fma.rn.f32 %f52987, %f65532, %f65537, %f52983;
	// end inline asm
	// begin inline asm
	fma.rn.f32 %f52991, %f65536, %f65537, %f52979;
	// end inline asm
	// begin inline asm
	fma.rn.f32 %f52995, %f65540, %f65541, %f52991;
	// end inline asm
	// begin inline asm
	fma.rn.f32 %f52999, %f65536, %f65541, %f52987;
	// end inline asm
	// begin inline asm
	fma.rn.f32 %f53003, %f65532, %f65537, %f52999;
	// end inline asm
	// begin inline asm
	fma.rn.f32 %f53007, %f65536, %f65537, %f52995;
	// end inline asm
	// begin inline asm
	fma.rn.f32 %f53011, %f65540, %f65541, %f53007;
	// end inline asm
	// begin inline asm
	fma.rn.f32 %f53015, %f65536, %f65541, %f53003;
	// end inline asm
	// begin inline asm
	fma.rn.f32 %f53019, %f65532, %f65537, %f53015;
	// end inline asm
	// begin inline asm
	fma.rn.f32 %f53023, %f65536, %f65537, %f53011;
	// end inline asm
	// begin inline asm
	fma.rn.f32 %f53027, %f65540, %f65541, %f53023;
	// end inline asm
	// begin inline asm
	fma.rn.f32 %f53031, %f65536, %f65541, %f53019;
	// end inline asm
	// begin inline asm
	fma.rn.f32 %f53035, %f65532, %f65537, %f53031;
	// end inline asm
	// begin inline asm
	fma.rn.f32 %f53039, %f65536, %f65537, %f53027;
	// end inline asm
	// begin inline asm
	fma.rn.f32 %f53043, %f65540, %f65541, %f53039;
	// end inline asm
	// begin inline asm
	fma.rn.f32 %f53047, %f65536, %f65541, %f53035;
	// end inline asm
	// begin inline asm
	fma.rn.f32 %f53051, %f65532, %f65537, %f53047;
	// end inline asm
	// begin inline asm
	fma.rn.f32 %f53055, %f65536, %f65537, %f53043;
	// end inline asm
	// begin inline asm
	fma.rn.f32 %f53059, %f65540, %f65541, %f53055;
	// end inline asm
	// begin inline asm
	fma.rn.f32 %f53063, %f65536, %f65541, %f53051;
	// end inline asm
	// begin inline asm
	fma.rn.f32 %f53067, %f65532, %f65537, %f53063;
	// end inline asm
	// begin inline asm
	fma.rn.f32 %f53071, %f65536, %f65537, %f53059;
	// end inline asm
	// begin inline asm
	fma.rn.f32 %f53075, %f65540, %f65541, %f53071;
	// end inline asm
	// begin inline asm
	fma.rn.f32 %f53079, %f65536, %f65541, %f53067;
	// end inline asm
	// begin inline asm
	fma.rn.f32 %f53083, %f65532, %f65537, %f53079;
	// end inline asm
	// begin inline asm
	fma.rn.f32 %f53087, %f65536, %f65537, %f53075;
	// end inline asm
	// begin inline asm
	fma.rn.f32 %f53091, %f65540, %f65541, %f53087;
	// end inline asm
	// begin inline asm
	fma.rn.f32 %f53095, %f65536, %f65541, %f53083;
	// end inline asm
	// begin inline asm
	fma.rn.f32 %f53099, %f65532, %f65537, %f53095;
	// end inline asm
	// begin inline asm
	fma.rn.f32 %f53103, %f65536, %f65537, %f53091;
	// end inline asm
	// begin inline asm
	fma.rn.f32 %f53107, %f65540, %f65541, %f53103;
	// end inline asm
	// begin inline asm
	fma.rn.f32 %f53111, %f65536, %f65541, %f53099;
	// end inline asm
	// begin inline asm
	fma.rn.f32 %f53115, %f65532, %f65537, %f53111;
	// end inline asm
	// begin inline asm
	fma.rn.f32 %f53119, %f65536, %f65537, %f53107;
	// end inline asm
	// begin inline asm
	fma.rn.f32 %f53123, %f65540, %f65541, %f53119;
	// end inline asm
	// begin inline asm
	fma.rn.f32 %f53127, %f65536, %f65541, %f53115;
	// end inline asm
	// begin inline asm
	fma.rn.f32 %f53131, %f65532, %f65537, %f53127;
	// end inline asm
	// begin inline asm
	fma.rn.f32 %f53135, %f65536, %f65537, %f53123;
	// end inline asm
	// begin inline asm
	fma.rn.f32 %f53139, %f65540, %f65541, %f53135;
	// end inline asm
	// begin inline asm
	fma.rn.f32 %f53143, %f65536, %f65541, %f53131;
	// end inline asm
	// begin inline asm
	fma.rn.f32 %f53147, %f65532, %f65537, %f53143;
	// end inline asm
	// begin inline asm
	fma.rn.f32 %f53151, %f65536, %f65537, %f53139;
	// end inline asm
	// begin inline asm
	fma.rn.f32 %f53155, %f65540, %f65541, %f53151;
	// end inline asm
	// begin inline asm
	fma.rn.f32 %f53159, %f65536, %f65541, %f53147;
	// end inline asm
	// begin inline asm
	fma.rn.f32 %f53163, %f65532, %f65537, %f53159;
	// end inline asm
	// begin inline asm
	fma.rn.f32 %f53167, %f65536, %f65537, %f53155;
	// end inline asm
	// begin inline asm
	fma.rn.f32 %f53171, %f65540, %f65541, %f53167;
	// end inline asm
	// begin inline asm
	fma.rn.f32 %f53175, %f65536, %f65541, %f53163;
	// end inline asm
	// begin inline asm
	fma.rn.f32 %f53179, %f65532, %f65537, %f53175;
	// end inline asm
	// begin inline asm
	fma.rn.f32 %f53183, %f65536, %f65537, %f53171;
	// end inline asm
	// begin inline asm
	fma.rn.f32 %f53187, %f65540, %f65541, %f53183;
	// end inline asm
	// begin inline asm
	fma.rn.f32 %f53191, %f65536, %f65541, %f53179;
	// end inline asm
	// begin inline asm
	fma.rn.f32 %f53195, %f65532, %f65537, %f53191;
	// end inline asm
	// begin inline asm
	fma.rn.f32 %f53199, %f65536, %f65537, %f53187;
	// end inline asm
	// begin inline asm
	fma.rn.f32 %f53203, %f65540, %f65541, %f53199;
	// end inline asm
	// begin inline asm
	fma.rn.f32 %f53207, %f65536, %f65541, %f53195;
	// end inline asm
	// begin inline asm
	fma.rn.f32 %f53211, %f65532, %f65537, %f53207;
	// end inline asm
	// begin inline asm
	fma.rn.f32 %f53215, %f65536, %f65537, %f53203;
	// end inline asm
	// begin inline asm
	fma.rn.f32 %f53219, %f65540, %f65541, %f53215;
	// end inline asm
	// begin inline asm
	fma.rn.f32 %f53223, %f65536, %f65541, %f53211;
	// end inline asm
	// begin inline asm
	fma.rn.f32 %f53227, %f65532, %f65537, %f53223;
	// end inline asm
	// begin inline asm
	fma.rn.f32 %f53231, %f65536, %f65537, %f53219;
	// end inline asm
	// begin inline asm
	fma.rn.f32 %f53235, %f65540, %f65541, %f53231;
	// end inline asm
	// begin inline asm
	fma.rn.f32 %f53239, %f65536, %f65541, %f53227;
	// end inline asm
	// begin inline asm
	fma.rn.f32 %f53243, %f65532, %f65537, %f53239;
	// end inline asm
	// begin inline asm
	fma.rn.f32 %f53247, %f65536, %f65537, %f53235;
	// end inline asm
	// begin inline asm
	fma.rn.f32 %f53251, %f65540, %f65541, %f53247;
	// end inline asm
	// begin inline asm
	fma.rn.f32 %f53255, %f65536, %f65541, %f53243;
	// end inline asm
	// begin inline asm
	fma.rn.f32 %f53259, %f65532, %f65537, %f53255;
	// end inline asm
	// begin inline asm
	fma.rn.f32 %f53263, %f65536, %f65537, %f53251;
	// end inline asm
	// begin inline asm
	fma.rn.f32 %f53267, %f65540, %f65541, %f53263;
	// end inline asm
	// begin inline asm
	fma.rn.f32 %f53271, %f65536, %f65541, %f53259;
	// end inline asm
	// begin inline asm
	fma.rn.f32 %f53275, %f65532, %f65537, %f53271;
	// end inline asm
	// begin inline asm
	fma.rn.f32 %f53279, %f65536, %f65537, %f53267;
	// end inline asm
	// begin inline asm
	fma.rn.f32 %f53283, %f65540, %f65541, %f53279;
	// end inline asm
	// begin inline asm
	fma.rn.f32 %f53287, %f65536, %f65541, %f53275;
	// end inline asm
	// begin inline asm
	fma.rn.f32 %f53291, %f65532, %f65537, %f53287;
	// end inline asm
	// begin inline asm
	fma.rn.f32 %f53295, %f65536, %f65537, %f53283;
	// end inline asm
	// begin inline asm
	fma.rn.f32 %f53299, %f65540, %f65541, %f53295;
	// end inline asm
	// begin inline asm
	fma.rn.f32 %f53303, %f65536, %f65541, %f53291;
	// end inline asm
	// begin inline asm
	fma.rn.f32 %f53307, %f65532, %f65537, %f53303;
	// end inline asm
	// begin inline asm
	fma.rn.f32 %f53311, %f65536, %f65537, %f53299;
	// end inline asm
	// begin inline asm
	fma.rn.f32 %f53315, %f65540, %f65541, %f53311;
	// end inline asm
	// begin inline asm
	fma.rn.f32 %f53319, %f65536, %f65541, %f53307;
	// end inline asm
	// begin inline asm
	fma.rn.f32 %f53323, %f65532, %f65537, %f53319;
	// end inline asm
	// begin inline asm
	fma.rn.f32 %f53327, %f65536, %f65537, %f53315;
	// end inline asm
	// begin inline asm
	fma.rn.f32 %f53331, %f65540, %f65541, %f53327;
	// end inline asm
	// begin inline asm
	fma.rn.f32 %f53335, %f65536, %f65541, %f53323;
	// end inline asm
	// begin inline asm
	fma.rn.f32 %f53339, %f65532, %f65537, %f53335;
	// end inline asm
	// begin inline asm
	fma.rn.f32 %f53343, %f65536, %f65537, %f53331;
	// end inline asm
	// begin inline asm
	fma.rn.f32 %f53347, %f65540, %f65541, %f53343;
	// end inline asm
	// begin inline asm
	fma.rn.f32 %f53351, %f65536, %f65541, %f53339;
	// end inline asm
	// begin inline asm
	fma.rn.f32 %f53355, %f65532, %f65537, %f53351;
	// end inline asm
	// begin inline asm
	fma.rn.f32 %f53359, %f65536, %f65537, %f53347;
	// end inline asm
	// begin inline asm
	fma.rn.f32 %f53363, %f65540, %f65541, %f53359;
	// end inline asm
	// begin inline asm
	fma.rn.f32 %f53367, %f65536, %f65541, %f53355;
	// end inline asm
	// begin inline asm
	fma.rn.f32 %f53371, %f65532, %f65537, %f53367;
	// end inline asm
	// begin inline asm
	fma.rn.f32 %f53375, %f65536, %f65537, %f53363;
	// end inline asm
	// begin inline asm
	fma.rn.f32 %f53379, %f65540, %f65541, %f53375;
	// end inline asm
	// begin inline asm
	fma.rn.f32 %f53383, %f65536, %f65541, %f53371;
	// end inline asm
	// begin inline asm
	fma.rn.f32 %f53387, %f65532, %f65537, %f53383;
	// end inline asm
	// begin inline asm
	fma.rn.f32 %f53391, %f65536, %f65537, %f53379;
	// end inline asm
	// begin inline asm
	fma.rn.f32 %f53395, %f65540, %f65541, %f53391;
	// end inline asm
	// begin inline asm
	fma.rn.f32 %f53399, %f65536, %f65541, %f53387;
	// end inline asm
	// begin inline asm
	fma.rn.f32 %f53403, %f65532, %f65537, %f53399;
	// end inline asm
	// begin inline asm
	fma.rn.f32 %f53407, %f65536, %f65537, %f53395;
	// end inline asm
	// begin inline asm
	fma.rn.f32 %f53411, %f65540, %f65541, %f53407;
	// end inline asm
	// begin inline asm
	fma.rn.f32 %f53415, %f65536, %f65541, %f53403;
	// end inline asm
	// begin inline asm
	fma.rn.f32 %f53419, %f65532, %f65537, %f53415;
	// end inline asm
	// begin inline asm
	fma.rn.f32 %f53423, %f65536, %f65537, %f53411;
	// end inline asm
	// begin inline asm
	fma.rn.f32 %f53427, %f65540, %f65541, %f53423;
	// end inline asm
	// begin inline asm
	fma.rn.f32 %f53431, %f65536, %f65541, %f53419;
	// end inline asm
	// begin inline asm
	fma.rn.f32 %f53435, %f65532, %f65537, %f53431;
	// end inline asm
	// begin inline asm
	fma.rn.f32 %f53439, %f65536, %f65537, %f53427;
	// end inline asm
	// begin inline asm
	fma.rn.f32 %f53443, %f65540, %f65541, %f53439;
	// end inline asm
	// begin inline asm
	fma.rn.f32 %f53447, %f65536, %f65541, %f53435;
	// end inline asm
	// begin inline asm
	fma.rn.f32 %f53451, %f65532, %f65537, %f53447;
	// end inline asm
	// begin inline asm
	fma.rn.f32 %f53455, %f65536, %f65537, %f53443;
	// end inline asm
	// begin inline asm
	fma.rn.f32 %f53459, %f65540, %f65541, %f53455;
	// end inline asm
	// begin inline asm
	fma.rn.f32 %f53463, %f65536, %f65541, %f53451;
	// end inline asm
	// begin inline asm
	fma.rn.f32 %f53467, %f65532, %f65537, %f53463;
	// end inline asm
	// begin inline asm
	fma.rn.f32 %f53471, %f65536, %f65537, %f53459;
	// end inline asm
	// begin inline asm
	fma.rn.f32 %f53475, %f65540, %f65541, %f53471;
	// end inline asm
	// begin inline asm
	fma.rn.f32 %f53479, %f65536, %f65541, %f53467;
	// end inline asm
	// begin inline asm
	fma.rn.f32 %f53483, %f65532, %f65537, %f53479;
	// end inline asm
	// begin inline asm
	fma.rn.f32 %f53487, %f65536, %f65537, %f53475;
	// end inline asm
	// begin inline asm
	fma.rn.f32 %f53491, %f65540, %f65541, %f53487;
	// end inline asm
	// begin inline asm
	fma.rn.f32 %f53495, %f65536, %f65541, %f53483;
	// end inline asm
	// begin inline asm
	fma.rn.f32 %f53499, %f65532, %f65537, %f53495;
	// end inline asm
	// begin inline asm
	fma.rn.f32 %f53503, %f65536, %f65537, %f53491;
	// end inline asm
	// begin inline asm
	fma.rn.f32 %f53507, %f65540, %f65541, %f53503;
	// end inline asm
	// begin inline asm
	fma.rn.f32 %f53511, %f65536, %f65541, %f53499;
	// end inline asm
	// begin inline asm
	fma.rn.f32 %f53515, %f65532, %f65537, %f53511;
	// end inline asm
	// begin inline asm
	fma.rn.f32 %f53519, %f65536, %f65537, %f53507;
	// end inline asm
	// begin inline asm
	fma.rn.f32 %f53523, %f65540, %f65541, %f53519;
	// end inline asm
	// begin inline asm
	fma.rn.f32 %f53527, %f65536, %f65541, %f53515;
	// end inline asm
	// begin inline asm
	fma.rn.f32 %f53531, %f65532, %f65537, %f53527;
	// end inline asm
	// begin inline asm
	fma.rn.f32 %f53535, %f65536, %f65537, %f53523;
	// end inline asm
	// begin inline asm
	fma.rn.f32 %f53539, %f65540, %f65541, %f53535;
	// end inline asm
	// begin inline asm
	fma.rn.f32 %f53543, %f65536, %f65541, %f53531;
	// end inline asm
	// begin inline asm
	fma.rn.f32 %f53547, %f65532, %f65537, %f53543;
	// end inline asm
	// begin inline asm
	fma.rn.f32 %f53551, %f65536, %f65537, %f53539;
	// end inline asm
	// begin inline asm
	fma.rn.f32 %f53555, %f65540, %f65541, %f53551;
	// end inline asm
	// begin inline asm
	fma.rn.f32 %f53559, %f65536, %f65541, %f53547;
	// end inline asm
	// begin inline asm
	fma.rn.f32 %f53563, %f65532, %f65537, %f53559;
	// end inline asm
	// begin inline asm
	fma.rn.f32 %f53567, %f65536, %f65537, %f53555;
	// end inline asm
	// begin inline asm
	fma.rn.f32 %f53571, %f65540, %f65541, %f53567;
	// end inline asm
	// begin inline asm
	fma.rn.f32 %f53575, %f65536, %f65541, %f53563;
	// end inline asm
	// begin inline asm
	fma.rn.f32 %f53579, %f65532, %f65537, %f53575;
	// end inline asm
	// begin inline asm
	fma.rn.f32 %f53583, %f65536, %f65537, %f53571;
	// end inline asm
	// begin inline asm
	fma.rn.f32 %f53587, %f65540, %f65541, %f53583;
	// end inline asm
	// begin inline asm
	fma.rn.f32 %f53591, %f65536, %f65541, %f53579;
	// end inline asm
	// begin inline asm
	fma.rn.f32 %f53595, %f65532, %f65537, %f53591;
	// end inline asm
	// begin inline asm
	fma.rn.f32 %f53599, %f65536, %f65537, %f53587;
	// end inline asm
	// begin inline asm
	fma.rn.f32 %f53603, %f65540, %f65541, %f53599;
	// end inline asm
	// begin inline asm
	fma.rn.f32 %f53607, %f65536, %f65541, %f53595;
	// end inline asm
	// begin inline asm
	fma.rn.f32 %f53611, %f65532, %f65537, %f53607;
	// end inline asm
	// begin inline asm
	fma.rn.f32 %f53615, %f65536, %f65537, %f53603;
	// end inline asm
	// begin inline asm
	fma.rn.f32 %f53619, %f65540, %f65541, %f53615;
	// end inline asm
	// begin inline asm
	fma.rn.f32 %f53623, %f65536, %f65541, %f53611;
	// end inline asm
	// begin inline asm
	fma.rn.f32 %f53627, %f65532, %f65537, %f53623;
	// end inline asm
	// begin inline asm
	fma.rn.f32 %f53631, %f65536, %f65537, %f53619;
	// end inline asm
	// begin inline asm
	fma.rn.f32 %f53635, %f65540, %f65541, %f53631;
	// end inline asm
	// begin inline asm
	fma.rn.f32 %f53639, %f65536, %f65541, %f53627;
	// end inline asm
	// begin inline asm
	fma.rn.f32 %f53643, %f65532, %f65537, %f53639;
	// end inline asm
	// begin inline asm
	fma.rn.f32 %f53647, %f65536, %f65537, %f53635;
	// end inline asm
	// begin inline asm
	fma.rn.f32 %f53651, %f65540, %f65541, %f53647;
	// end inline asm
	// begin inline asm
	fma.rn.f32 %f53655, %f65536, %f65541, %f53643;
	// end inline asm
	// begin inline asm
	fma.rn.f32 %f53659, %f65532, %f65537, %f53655;
	// end inline asm
	// begin inline asm
	fma.rn.f32 %f53663, %f65536, %f65537, %f53651;
	// end inline asm
	// begin inline asm
	fma.rn.f32 %f53667, %f65540, %f65541, %f53663;
	// end inline asm
	// begin inline asm
	fma.rn.f32 %f53671, %f65536, %f65541, %f53659;
	// end inline asm
	// begin inline asm
	fma.rn.f32 %f53675, %f65532, %f65537, %f53671;
	// end inline asm
	// begin inline asm
	fma.rn.f32 %f53679, %f65536, %f65537, %f53667;
	// end inline asm
	// begin inline asm
	fma.rn.f32 %f53683, %f65540, %f65541, %f53679;
	// end inline asm
	// begin inline asm
	fma.rn.f32 %f53687, %f65536, %f65541, %f53675;
	// end inline asm
	// begin inline asm
	fma.rn.f32 %f53691, %f65532, %f65537, %f53687;
	// end inline asm
	// begin inline asm
	fma.rn.f32 %f53695, %f65536, %f65537, %f53683;
	// end inline asm
	// begin inline asm
	fma.rn.f32 %f53699, %f65540, %f65541, %f53695;
	// end inline asm
	// begin inline asm
	fma.rn.f32 %f53703, %f65536, %f65541, %f53691;
	// end inline asm
	// begin inline asm
	fma.rn.f32 %f53707, %f65532, %f65537, %f53703;
	// end inline asm
	// begin inline asm
	fma.rn.f32 %f53711, %f65536, %f65537, %f53699;
	// end inline asm
	// begin inline asm
	fma.rn.f32 %f53715, %f65540, %f65541, %f53711;
	// end inline asm
	// begin inline asm
	fma.rn.f32 %f53719, %f65536, %f65541, %f53707;
	// end inline asm
	// begin inline asm
	fma.rn.f32 %f53723, %f65532, %f65537, %f53719;
	// end inline asm
	// begin inline asm
	fma.rn.f32 %f53727, %f65536, %f65537, %f53715;
	// end inline asm
	// begin inline asm
	fma.rn.f32 %f53731, %f65540, %f65541, %f53727;
	// end inline asm
	// begin inline asm
	fma.rn.f32 %f53735, %f65536, %f65541, %f53723;
	// end inline asm
	// begin inline asm
	fma.rn.f32 %f53739, %f65532, %f65537, %f53735;
	// end inline asm
	// begin inline asm
	fma.rn.f32 %f53743, %f65536, %f65537, %f53731;
	// end inline asm
	// begin inline asm
	fma.rn.f32 %f53747, %f65540, %f65541, %f53743;
	// end inline asm
	// begin inline asm
	fma.rn.f32 %f53751, %f65536, %f65541, %f53739;
	// end inline asm
	// begin inline asm
	fma.rn.f32 %f53755, %f65532, %f65537, %f53751;
	// end inline asm
	// begin inline asm
	fma.rn.f32 %f53759, %f65536, %f65537, %f53747;
	// end inline asm
	// begin inline asm
	fma.rn.f32 %f53763, %f65540, %f65541, %f53759;
	// end inline asm
	// begin inline asm
	fma.rn.f32 %f53767, %f65536, %f65541, %f53755;
	// end inline asm
	// begin inline asm
	fma.rn.f32 %f53771, %f65532, %f65537, %f53767;
	// end inline asm
	// begin inline asm
	fma.rn.f32 %f53775, %f65536, %f65537, %f53763;
	// end inline asm
	// begin inline asm
	fma.rn.f32 %f53779, %f65540, %f65541, %f53775;
	// end inline asm
	// begin inline asm
	fma.rn.f32 %f53783, %f65536, %f65541, %f53771;
	// end inline asm
	// begin inline asm
	fma.rn.f32 %f53787, %f65532, %f65537, %f53783;
	// end inline asm
	// begin inline asm
	fma.rn.f32 %f53791, %f65536, %f65537, %f53779;
	// end inline asm
	// begin inline asm
	fma.rn.f32 %f53795, %f65540, %f65541, %f53791;
	// end inline asm
	// begin inline asm
	fma.rn.f32 %f53799, %f65536, %f65541, %f53787;
	// end inline asm
	// begin inline asm
	fma.rn.f32 %f53803, %f65532, %f65537, %f53799;
	// end inline asm
	// begin inline asm
	fma.rn.f32 %f53807, %f65536, %f65537, %f53795;
	// end inline asm
	// begin inline asm
	fma.rn.f32 %f53811, %f65540, %f65541, %f53807;
	// end inline asm
	// begin inline asm
	fma.rn.f32 %f53815, %f65536, %f65541, %f53803;
	// end inline asm
	// begin inline asm
	fma.rn.f32 %f53819, %f65532, %f65537, %f53815;
	// end inline asm
	// begin inline asm
	fma.rn.f32 %f53823, %f65536, %f65537, %f53811;
	// end inline asm
	// begin inline asm
	fma.rn.f32 %f53827, %f65540, %f65541, %f53823;
	// end inline asm
	// begin inline asm
	fma.rn.f32 %f53831, %f65536, %f65541, %f53819;
	// end inline asm
	// begin inline asm
	fma.rn.f32 %f53835, %f65532, %f65537, %f53831;
	// end inline asm
	// begin inline asm
	fma.rn.f32 %f53839, %f65536, %f65537, %f53827;
	// end inline asm
	// begin inline asm
	fma.rn.f32 %f53843, %f65540, %f65541, %f53839;
	// end inline asm
	// begin inline asm
	fma.rn.f32 %f53847, %f65536, %f65541, %f53835;
	// end inline asm
	// begin inline asm
	fma.rn.f32 %f53851, %f65532, %f65537, %f53847;
	// end inline asm
	// begin inline asm
	fma.rn.f32 %f53855, %f65536, %f65537, %f53843;
	// end inline asm
	// begin inline asm
	fma.rn.f32 %f53859, %f65540, %f65541, %f53855;
	// end inline asm
	// begin inline asm
	fma.rn.f32 %f53863, %f65536, %f65541, %f53851;
	// end inline asm
	// begin inline asm
	fma.rn.f32 %f53867, %f65532, %f65537, %f53863;
	// end inline asm
	// begin inline asm
	fma.rn.f32 %f53871, %f65536, %f65537, %f53859;
	// end inline asm
	// begin inline asm
	fma.rn.f32 %f53875, %f65540, %f65541, %f53871;
	// end inline asm
	// begin inline asm
	fma.rn.f32 %f53879, %f65536, %f65541, %f53867;
	// end inline asm
	// begin inline asm
	fma.rn.f32 %f53883, %f65532, %f65537, %f53879;
	// end inline asm
	// begin inline asm
	fma.rn.f32 %f53887, %f65536, %f65537, %f53875;
	// end inline asm
	// begin inline asm
	fma.rn.f32 %f53891, %f65540, %f65541, %f53887;
	// end inline asm
	// begin inline asm
	fma.rn.f32 %f53895, %f65536, %f65541, %f53883;
	// end inline asm
	// begin inline asm
	fma.rn.f32 %f53899, %f65532, %f65537, %f53895;
	// end inline asm
	// begin inline asm
	fma.rn.f32 %f53903, %f65536, %f65537, %f53891;
	// end inline asm
	// begin inline asm
	fma.rn.f32 %f53907, %f65540, %f65541, %f53903;
	// end inline asm
	// begin inline asm
	fma.rn.f32 %f53911, %f65536, %f65541, %f53899;
	// end inline asm
	// begin inline asm
	fma.rn.f32 %f53915, %f65532, %f65537, %f53911;
	// end inline asm
	// begin inline asm
	fma.rn.f32 %f53919, %f65536, %f65537, %f53907;
	// end inline asm
	// begin inline asm
	fma.rn.f32 %f53923, %f65540, %f65541, %f53919;
	// end inline asm
	// begin inline asm
	fma.rn.f32 %f53927, %f65536, %f65541, %f53915;
	// end inline asm
	// begin inline asm
	fma.rn.f32 %f53931, %f65532, %f65537, %f53927;
	// end inline asm
	// begin inline asm
	fma.rn.f32 %f53935, %f65536, %f65537, %f53923;
	// end inline asm
	// begin inline asm
	fma.rn.f32 %f53939, %f65540, %f65541, %f53935;
	// end inline asm
	// begin inline asm
	fma.rn.f32 %f53943, %f65536, %f65541, %f53931;
	// end inline asm
	// begin inline asm
	fma.rn.f32 %f53947, %f65532, %f65537, %f53943;
	// end inline asm
	// begin inline asm
	fma.rn.f32 %f53951, %f65536, %f65537, %f53939;
	// end inline asm
	// begin inline asm
	fma.rn.f32 %f53955, %f65540, %f65541, %f53951;
	// end inline asm
	// begin inline asm
	fma.rn.f32 %f53959, %f65536, %f65541, %f53947;
	// end inline asm
	// begin inline asm
	fma.rn.f32 %f53963, %f65532, %f65537, %f53959;
	// end inline asm
	// begin inline asm
	fma.rn.f32 %f53967, %f65536, %f65537, %f53955;
	// end inline asm
	// begin inline asm
	fma.rn.f32 %f53971, %f65540, %f65541, %f53967;
	// end inline asm
	// begin inline asm
	fma.rn.f32 %f53975, %f65536, %f65541, %f53963;
	// end inline asm
	// begin inline asm
	fma.rn.f32 %f53979, %f65532, %f65537, %f53975;
	// end inline asm
	// begin inline asm
	fma.rn.f32 %f53983, %f65536, %f65537, %f53971;
	// end inline asm
	// begin inline asm
	fma.rn.f32 %f53987, %f65540, %f65541, %f53983;
	// end inline asm
	// begin inline asm
	fma.rn.f32 %f53991, %f65536, %f65541, %f53979;
	// end inline asm
	// begin inline asm
	fma.rn.f32 %f53995, %f65532, %f65537, %f53991;
	// end inline asm
	// begin inline asm
	fma.rn.f32 %f53999, %f65536, %f65537, %f53987;
	// end inline asm
	// begin inline asm
	fma.rn.f32 %f54003, %f65540, %f65541, %f53999;
	// end inline asm
	// begin inline asm
	fma.rn.f32 %f54007, %f65536, %f65541, %f53995;
	// end inline asm
	// begin inline asm
	fma.rn.f32 %f54011, %f65532, %f65537, %f54007;
	// end inline asm
	// begin inline asm
	fma.rn.f32 %f54015, %f65536, %f65537, %f54003;
	// end inline asm
	// begin inline asm
	fma.rn.f32 %f54019, %f65540, %f65541, %f54015;
	// end inline asm
	// begin inline asm
	fma.rn.f32 %f54023, %f65536, %f65541, %f54011;
	// end inline asm
	// begin inline asm
	fma.rn.f32 %f54027, %f65532, %f65537, %f54023;
	// end inline asm
	// begin inline asm
	fma.rn.f32 %f54031, %f65536, %f65537, %f54019;
	// end inline asm
	// begin inline asm
	fma.rn.f32 %f54035, %f65540, %f65541, %f54031;
	// end inline asm
	// begin inline asm
	fma.rn.f32 %f54039, %f65536, %f65541, %f54027;
	// end inline asm
	// begin inline asm
	fma.rn.f32 %f54043, %f65532, %f65537, %f54039;
	// end inline asm
	// begin inline asm
	fma.rn.f32 %f54047, %f65536, %f65537, %f54035;
	// end inline asm
	// begin inline asm
	fma.rn.f32 %f54051, %f65540, %f65541, %f54047;
	// end inline asm
	// begin inline asm
	fma.rn.f32 %f54055, %f65536, %f65541, %f54043;
	// end inline asm
	// begin inline asm
	fma.rn.f32 %f54059, %f65532, %f65537, %f54055;
	// end inline asm
	// begin inline asm
	fma.rn.f32 %f54063, %f65536, %f65537, %f54051;
	// end inline asm
	// begin inline asm
	fma.rn.f32 %f54067, %f65540, %f65541, %f54063;
	// end inline asm
	// begin inline asm
	fma.rn.f32 %f54071, %f65536, %f65541, %f54059;
	// end inline asm
	// begin inline asm
	fma.rn.f32 %f54075, %f65532, %f65537, %f54071;
	// end inline asm
	// begin inline asm
	fma.rn.f32 %f54079, %f65536, %f65537, %f54067;
	// end inline asm
	// begin inline asm
	fma.rn.f32 %f54083, %f65540, %f65541, %f54079;
	// end inline asm
	// begin inline asm
	fma.rn.f32 %f54087, %f65536, %f65541, %f54075;
	// end inline asm
	// begin inline asm
	fma.rn.f32 %f54091, %f65532, %f65537, %f54087;
	// end inline asm
	// begin inline asm
	fma.rn.f32 %f54095, %f65536, %f65537, %f54083;
	// end inline asm
	// begin inline asm
	fma.rn.f32 %f54099, %f65540, %f65541, %f54095;
	// end inline asm
	// begin inline asm
	fma.rn.f32 %f54103, %f65536, %f65541, %f54091;
	// end inline asm
	// begin inline asm
	fma.rn.f32 %f54107, %f65532, %f65537, %f54103;
	// end inline asm
	// begin inline asm
	fma.rn.f32 %f54111, %f65536, %f65537, %f54099;
	// end inline asm
	// begin inline asm
	fma.rn.f32 %f54115, %f65540, %f65541, %f54111;
	// end inline asm
	// begin inline asm
	fma.rn.f32 %f54119, %f65536, %f65541, %f54107;
	// end inline asm
	// begin inline asm
	fma.rn.f32 %f54123, %f65532, %f65537, %f54119;
	// end inline asm
	// begin inline asm
	fma.rn.f32 %f54127, %f65536, %f65537, %f54115;
	// end inline asm
	// begin inline asm
	fma.rn.f32 %f54131, %f65540, %f65541, %f54127;
	// end inline asm
	// begin inline asm
	fma.rn.f32 %f54135, %f65536, %f65541, %f54123;
	// end inline asm
	// begin inline asm
	fma.rn.f32 %f54139, %f65532, %f65537, %f54135;
	// end inline asm
	// begin inline asm
	fma.rn.f32 %f54143, %f65536, %f65537, %f54131;
	// end inline asm
	// begin inline asm
	fma.rn.f32 %f54147, %f65540, %f65541, %f54143;
	// end inline asm
	// begin inline asm
	fma.rn.f32 %f54151, %f65536, %f65541, %f54139;
	// end inline asm
	// begin inline asm
	fma.rn.f32 %f54155, %f65532, %f65537, %f54151;
	// end inline asm
	// begin inline asm
	fma.rn.f32 %f54159, %f65536, %f65537, %f54147;
	// end inline asm
	// begin inline asm
	fma.rn.f32 %f54163, %f65540, %f65541, %f54159;
	// end inline asm
	// begin inline asm
	fma.rn.f32 %f54167, %f65536, %f65541, %f54155;
	// end inline asm
	// begin inline asm
	fma.rn.f32 %f54171, %f65532, %f65537, %f54167;
	// end inline asm
	// begin inline asm
	fma.rn.f32 %f54175, %f65536, %f65537, %f54163;
	// end inline asm
	// begin inline asm
	fma.rn.f32 %f54179, %f65540, %f65541, %f54175;
	// end inline asm
	// begin inline asm
	fma.rn.f32 %f54183, %f65536, %f65541, %f54171;
	// end inline asm
	// begin inline asm
	fma.rn.f32 %f54187, %f65532, %f65537, %f54183;
	// end inline asm
	// begin inline asm
	fma.rn.f32 %f54191, %f65536, %f65537, %f54179;
	// end inline asm
	// begin inline asm
	fma.rn.f32 %f54195, %f65540, %f65541, %f54191;
	// end inline asm
	// begin inline asm
	fma.rn.f32 %f54199, %f65536, %f65541, %f54187;
	// end inline asm
	// begin inline asm
	fma.rn.f32 %f54203, %f65532, %f65537, %f54199;
	// end inline asm
	// begin inline asm
	fma.rn.f32 %f54207, %f65536, %f65537, %f54195;
	// end inline asm
	// begin inline asm
	fma.rn.f32 %f54211, %f65540, %f65541, %f54207;
	// end inline asm
	// begin inline asm
	fma.rn.f32 %f54215, %f65536, %f65541, %f54203;
	// end inline asm
	// begin inline asm
	fma.rn.f32 %f54219, %f65532, %f65537, %f54215;
	// end inline asm
	// begin inline asm
	fma.rn.f32 %f54223, %f65536, %f65537, %f54211;
	// end inline asm
	// begin inline asm
	fma.rn.f32 %f54227, %f65540, %f65541, %f54223;
	// end inline asm
	// begin inline asm
	fma.rn.f32 %f54231, %f65536, %f65541, %f54219;
	// end inline asm
	// begin inline asm
	fma.rn.f32 %f54235, %f65532, %f65537, %f54231;
	// end inline asm
	// begin inline asm
	fma.rn.f32 %f54239, %f65536, %f65537, %f54227;
	// end inline asm
	// begin inline asm
	fma.rn.f32 %f54243, %f65540, %f65541, %f54239;
	// end inline asm
	// begin inline asm
	fma.rn.f32 %f54247, %f65536, %f65541, %f54235;
	// end inline asm
	// begin inline asm
	fma.rn.f32 %f54251, %f65532, %f65537, %f54247;
	// end inline asm
	// begin inline asm
	fma.rn.f32 %f54255, %f65536, %f65537, %f54243;
	// end inline asm
	// begin inline asm
	fma.rn.f32 %f54259, %f65540, %f65541, %f54255;
	// end inline asm
	// begin inline asm
	fma.rn.f32 %f54263, %f65536, %f65541, %f54251;
	// end inline asm
	// begin inline asm
	fma.rn.f32 %f54267, %f65532, %f65537, %f54263;
	// end inline asm
	// begin inline asm
	fma.rn.f32 %f54271, %f65536, %f65537, %f54259;
	// end inline asm
	// begin inline asm
	fma.rn.f32 %f54275, %f65540, %f65541, %f54271;
	// end inline asm
	// begin inline asm
	fma.rn.f32 %f54279, %f65536, %f65541, %f54267;
	// end inline asm
	// begin inline asm
	fma.rn.f32 %f54283, %f65532, %f65537, %f54279;
	// end inline asm
	// begin inline asm
	fma.rn.f32 %f54287, %f65536, %f65537, %f54275;
	// end inline asm
	// begin inline asm
	fma.rn.f32 %f54291, %f65540, %f65541, %f54287;
	// end inline asm
	// begin inline asm
	fma.rn.f32 %f54295, %f65536, %f65541, %f54283;
	// end inline asm
	// begin inline asm
	fma.rn.f32 %f54299, %f65532, %f65537, %f54295;
	// end inline asm
	// begin inline asm
	fma.rn.f32 %f54303, %f65536, %f65537, %f54291;
	// end inline asm
	// begin inline asm
	fma.rn.f32 %f54307, %f65540, %f65541, %f54303;
	// end inline asm
	// begin inline asm
	fma.rn.f32 %f54311, %f65536, %f65541, %f54299;
	// end inline asm
	// begin inline asm
	fma.rn.f32 %f54315, %f65532, %f65537, %f54311;
	// end inline asm
	// begin inline asm
	fma.rn.f32 %f54319, %f65536, %f65537, %f54307;
	// end inline asm
	// begin inline asm
	fma.rn.f32 %f54323, %f65540, %f65541, %f54319;
	// end inline asm
	// begin inline asm
	fma.rn.f32 %f54327, %f65536, %f65541, %f54315;
	// end inline asm
	// begin inline asm
	fma.rn.f32 %f54331, %f65532, %f65537, %f54327;
	// end inline asm
	// begin inline asm
	fma.rn.f32 %f54335, %f65536, %f65537, %f54323;
	// end inline asm
	// begin inline asm
	fma.rn.f32 %f54339, %f65540, %f65541, %f54335;
	// end inline asm
	// begin inline asm
	fma.rn.f32 %f54343, %f65536, %f65541, %f54331;
	// end inline asm
	// begin inline asm
	fma.rn.f32 %f54347, %f65532, %f65537, %f54343;
	// end inline asm
	// begin inline asm
	fma.rn.f32 %f54351, %f65536, %f65537, %f54339;
	// end inline asm
	// begin inline asm
	fma.rn.f32 %f54355, %f65540, %f65541, %f54351;
	// end inline asm
	// begin inline asm
	fma.rn.f32 %f54359, %f65536, %f65541, %f54347;
	// end inline asm
	// begin inline asm
	fma.rn.f32 %f54363, %f65532, %f65537, %f54359;
	// end inline asm
	// begin inline asm
	fma.rn.f32 %f54367, %f65536, %f65537, %f54355;
	// end inline asm
	// begin inline asm
	fma.rn.f32 %f54371, %f65540, %f65541, %f54367;
	// end inline asm
	// begin inline asm
	fma.rn.f32 %f54375, %f65536, %f65541, %f54363;
	// end inline asm
	// begin inline asm
	fma.rn.f32 %f54379, %f65532, %f65537, %f54375;
	// end inline asm
	// begin inline asm
	fma.rn.f32 %f54383, %f65536, %f65537, %f54371;
	// end inline asm
	// begin inline asm
	fma.rn.f32 %f54387, %f65540, %f65541, %f54383;
	// end inline asm
	// begin inline asm
	fma.rn.f32 %f54391, %f65536, %f65541, %f54379;
	// end inline asm
	// begin inline asm
	fma.rn.f32 %f54395, %f65532, %f65537, %f54391;
	// end inline asm
	// begin inline asm
	fma.rn.f32 %f54399, %f65536, %f65537, %f54387;
	// end inline asm
	// begin inline asm
	fma.rn.f32 %f54403, %f65540, %f65541, %f54399;
	// end inline asm
	// begin inline asm
	fma.rn.f32 %f54407, %f65536, %f65541, %f54395;
	// end inline asm
	// begin inline asm
	fma.rn.f32 %f54411, %f65532, %f65537, %f54407;
	// end inline asm
	// begin inline asm
	fma.rn.f32 %f54415, %f65536, %f65537, %f54403;
	// end inline asm
	// begin inline asm
	fma.rn.f32 %f54419, %f65540, %f65541, %f54415;
	// end inline asm
	// begin inline asm
	fma.rn.f32 %f54423, %f65536, %f65541, %f54411;
	// end inline asm
	// begin inline asm
	fma.rn.f32 %f54427, %f65532, %f65537, %f54423;
	// end inline asm
	// begin inline asm
	fma.rn.f32 %f54431, %f65536, %f65537, %f54419;
	// end inline asm
	// begin inline asm
	fma.rn.f32 %f54435, %f65540, %f65541, %f54431;
	// end inline asm
	// begin inline asm
	fma.rn.f32 %f54439, %f65536, %f65541, %f54427;
	// end inline asm
	// begin inline asm
	fma.rn.f32 %f54443, %f65532, %f65537, %f54439;
	// end inline asm
	// begin inline asm
	fma.rn.f32 %f54447, %f65536, %f65537, %f54435;
	// end inline asm
	// begin inline asm
	fma.rn.f32 %f54451, %f65540, %f65541, %f54447;
	// end inline asm
	// begin inline asm
	fma.rn.f32 %f54455, %f65536, %f65541, %f54443;
	// end inline asm
	// begin inline asm
	fma.rn.f32 %f54459, %f65532, %f65537, %f54455;
	// end inline asm
	// begin inline asm
	fma.rn.f32 %f54463, %f65536, %f65537, %f54451;
	// end inline asm
	// begin inline asm
	fma.rn.f32 %f54467, %f65540, %f65541, %f54463;
	// end inline asm
	// begin inline asm
	fma.rn.f32 %f54471, %f65536, %f65541, %f54459;
	// end inline asm
	// begin inline asm
	fma.rn.f32 %f54475, %f65532, %f65537, %f54471;
	// end inline asm
	// begin inline asm
	fma.rn.f32 %f54479, %f65536, %f65537, %f54467;
	// end inline asm
	// begin inline asm
	fma.rn.f32 %f54483, %f65540, %f65541, %f54479;
	// end inline asm
	// begin inline asm
	fma.rn.f32 %f54487, %f65536, %f65541, %f54475;
	// end inline asm
	// begin inline asm
	fma.rn.f32 %f54491, %f65532, %f65537, %f54487;
	// end inline asm
	// begin inline asm
	fma.rn.f32 %f54495, %f65536, %f65537, %f54483;
	// end inline asm
	// begin inline asm
	fma.rn.f32 %f54499, %f65540, %f65541, %f54495;
	// end inline asm
	// begin inline asm
	fma.rn.f32 %f54503, %f65536, %f65541, %f54491;
	// end inline asm
	// begin inline asm
	fma.rn.f32 %f54507, %f65532, %f65537, %f54503;
	// end inline asm
	// begin inline asm
	fma.rn.f32 %f54511, %f65536, %f65537, %f54499;
	// end inline asm
	// begin inline asm
	fma.rn.f32 %f54515, %f65540, %f65541, %f54511;
	// end inline asm
	// begin inline asm
	fma.rn.f32 %f54519, %f65536, %f65541, %f54507;
	// end inline asm
	// begin inline asm
	fma.rn.f32 %f54523, %f65532, %f65537, %f54519;
	// end inline asm
	// begin inline asm
	fma.rn.f32 %f54527, %f65536, %f65537, %f54515;
	// end inline asm
	// begin inline asm
	fma.rn.f32 %f54531, %f65540, %f65541, %f54527;
	// end inline asm
	// begin inline asm
	fma.rn.f32 %f54535, %f65536, %f65541, %f54523;
	// end inline asm
	// begin inline asm
	fma.rn.f32 %f54539, %f65532, %f65537, %f54535;
	// end inline asm
	// begin inline asm
	fma.rn.f32 %f54543, %f65536, %f65537, %f54531;
	// end inline asm
	// begin inline asm
	fma.rn.f32 %f54547, %f65540, %f65541, %f54543;
	// end inline asm
	// begin inline asm
	fma.rn.f32 %f54551, %f65536, %f65541, %f54539;
	// end inline asm
	// begin inline asm
	fma.rn.f32 %f54555, %f65532, %f65537, %f54551;
	// end inline asm
	// begin inline asm
	fma.rn.f32 %f54559, %f65536, %f65537, %f54547;
	// end inline asm
	// begin inline asm
	fma.rn.f32 %f54563, %f65540, %f65541, %f54559;
	// end inline asm
	// begin inline asm
	fma.rn.f32 %f54567, %f65536, %f65541, %f54555;
	// end inline asm
	// begin inline asm
	fma.rn.f32 %f54571, %f65532, %f65537, %f54567;
	// end inline asm
	// begin inline asm
	fma.rn.f32 %f54575, %f65536, %f65537, %f54563;
	// end inline asm
	// begin inline asm
	fma.rn.f32 %f54579, %f65540, %f65541, %f54575;
	// end inline asm
	// begin inline asm
	fma.rn.f32 %f54583, %f65536, %f65541, %f54571;
	// end inline asm
	// begin inline asm
	fma.rn.f32 %f54587, %f65532, %f65537, %f54583;
	// end inline asm
	// begin inline asm
	fma.rn.f32 %f54591, %f65536, %f65537, %f54579;
	// end inline asm
	// begin inline asm
	fma.rn.f32 %f54595, %f65540, %f65541, %f54591;
	// end inline asm
	// begin inline asm
	fma.rn.f32 %f54599, %f65536, %f65541, %f54587;
	// end inline asm
	// begin inline asm
	fma.rn.f32 %f54603, %f65532, %f65537, %f54599;
	// end inline asm
	// begin inline asm
	fma.rn.f32 %f54607, %f65536, %f65537, %f54595;
	// end inline asm
	// begin inline asm
	fma.rn.f32 %f54611, %f65540, %f65541, %f54607;
	// end inline asm
	// begin inline asm
	fma.rn.f32 %f54615, %f65536, %f65541, %f54603;
	// end inline asm
	// begin inline asm
	fma.rn.f32 %f54619, %f65532, %f65537, %f54615;
	// end inline asm
	// begin inline asm
	fma.rn.f32 %f54623, %f65536, %f65537, %f54611;
	// end inline asm
	// begin inline asm
	fma.rn.f32 %f54627, %f65540, %f65541, %f54623;
	// end inline asm
	// begin inline asm
	fma.rn.f32 %f54631, %f65536, %f65541, %f54619;
	// end inline asm
	// begin inline asm
	fma.rn.f32 %f54635, %f65532, %f65537, %f54631;
	// end inline asm
	// begin inline asm
	fma.rn.f32 %f54639, %f65536, %f65537, %f54627;
	// end inline asm
	// begin inline asm
	fma.rn.f32 %f54643, %f65540, %f65541, %f54639;
	// end inline asm
	// begin inline asm
	fma.rn.f32 %f54647, %f65536, %f65541, %f54635;
	// end inline asm
	// begin inline asm
	fma.rn.f32 %f54651, %f65532, %f65537, %f54647;
	// end inline asm
	// begin inline asm
	fma.rn.f32 %f54655, %f65536, %f65537, %f54643;
	// end inline asm
	// begin inline asm
	fma.rn.f32 %f54659, %f65540, %f65541, %f54655;
	// end inline asm
	// begin inline asm
	fma.rn.f32 %f54663, %f65536, %f65541, %f54651;
	// end inline asm
	// begin inline asm
	fma.rn.f32 %f54667, %f65532, %f65537, %f54663;
	// end inline asm
	// begin inline asm
	fma.rn.f32 %f54671, %f65536, %f65537, %f54659;
	// end inline asm
	// begin inline asm
	fma.rn.f32 %f54675, %f65540, %f65541, %f54671;
	// end inline asm
	// begin inline asm
	fma.rn.f32 %f54679, %f65536, %f65541, %f54667;
	// end inline asm
	// begin inline asm
	fma.rn.f32 %f54683, %f65532, %f65537, %f54679;
	// end inline asm
	// begin inline asm
	fma.rn.f32 %f54687, %f65536, %f65537, %f54675;
	// end inline asm
	// begin inline asm
	fma.rn.f32 %f54691, %f65540, %f65541, %f54687;
	// end inline asm
	// begin inline asm
	fma.rn.f32 %f54695, %f65536, %f65541, %f54683;
	// end inline asm
	// begin inline asm
	fma.rn.f32 %f54699, %f65532, %f65537, %f54695;
	// end inline asm
	// begin inline asm
	fma.rn.f32 %f54703, %f65536, %f65537, %f54691;
	// end inline asm
	// begin inline asm
	fma.rn.f32 %f54707, %f65540, %f65541, %f54703;
	// end inline asm
	// begin inline asm
	fma.rn.f32 %f54711, %f65536, %f65541, %f54699;
	// end inline asm
	// begin inline asm
	fma.rn.f32 %f54715, %f65532, %f65537, %f54711;
	// end inline asm
	// begin inline asm
	fma.rn.f32 %f54719, %f65536, %f65537, %f54707;
	// end inline asm
	// begin inline asm
	fma.rn.f32 %f54723, %f65540, %f65541, %f54719;
	// end inline asm
	// begin inline asm
	fma.rn.f32 %f54727, %f65536, %f65541, %f54715;
	// end inline asm
	// begin inline asm
	fma.rn.f32 %f54731, %f65532, %f65537, %f54727;
	// end inline asm
	// begin inline asm
	fma.rn.f32 %f54735, %f65536, %f65537, %f54723;
	// end inline asm
	// begin inline asm
	fma.rn.f32 %f54739, %f65540, %f65541, %f54735;
	// end inline asm
	// begin inline asm
	fma.rn.f32 %f54743, %f65536, %f65541, %f54731;
	// end inline asm
	// begin inline asm
	fma.rn.f32 %f54747, %f65532, %f65537, %f54743;
	// end inline asm
	// begin inline asm
	fma.rn.f32 %f54751, %f65536, %f65537, %f54739;
	// end inline asm
	// begin inline asm
	fma.rn.f32 %f54755, %f65540, %f65541, %f54751;
	// end inline asm
	// begin inline asm
	fma.rn.f32 %f54759, %f65536, %f65541, %f54747;
	// end inline asm
	// begin inline asm
	fma.rn.f32 %f54763, %f65532, %f65537, %f54759;
	// end inline asm
	// begin inline asm
	fma.rn.f32 %f54767, %f65536, %f65537, %f54755;
	// end inline asm
	// begin inline asm
	fma.rn.f32 %f54771, %f65540, %f65541, %f54767;
	// end inline asm
	// begin inline asm
	fma.rn.f32 %f54775, %f65536, %f65541, %f54763;
	// end inline asm
	// begin inline asm
	fma.rn.f32 %f54779, %f65532, %f65537, %f54775;
	// end inline asm
	// begin inline asm
	fma.rn.f32 %f54783, %f65536, %f65537, %f54771;
	// end inline asm
	// begin inline asm
	fma.rn.f32 %f54787, %f65540, %f65541, %f54783;
	// end inline asm
	// begin inline asm
	fma.rn.f32 %f54791, %f65536, %f65541, %f54779;
	// end inline asm
	// begin inline asm
	fma.rn.f32 %f54795, %f65532, %f65537, %f54791;
	// end inline asm
	// begin inline asm
	fma.rn.f32 %f54799, %f65536, %f65537, %f54787;
	// end inline asm
	// begin inline asm
	fma.rn.f32 %f54803, %f65540, %f65541, %f54799;
	// end inline asm
	// begin inline asm
	fma.rn.f32 %f54807, %f65536, %f65541, %f54795;
	// end inline asm
	// begin inline asm
	fma.rn.f32 %f54811, %f65532, %f65537, %f54807;
	// end inline asm
	// begin inline asm
	fma.rn.f32 %f54815, %f65536, %f65537, %f54803;
	// end inline asm
	// begin inline asm
	fma.rn.f32 %f54819, %f65540, %f65541, %f54815;
	// end inline asm
	// begin inline asm
	fma.rn.f32 %f54823, %f65536, %f65541, %f54811;
	// end inline asm
	// begin inline asm
	fma.rn.f32 %f54827, %f65532, %f65537, %f54823;
	// end inline asm
	// begin inline asm
	fma.rn.f32 %f54831, %f65536, %f65537, %f54819;
	// end inline asm
	// begin inline asm
	fma.rn.f32 %f54835, %f65540, %f65541, %f54831;
	// end inline asm
	// begin inline asm
	fma.rn.f32 %f54839, %f65536, %f65541, %f54827;
	// end inline asm
	// begin inline asm
	fma.rn.f32 %f54843, %f65532, %f65537, %f54839;
	// end inline asm
	// begin inline asm
	fma.rn.f32 %f54847, %f65536, %f65537, %f54835;
	// end inline asm
	// begin inline asm
	fma.rn.f32 %f54851, %f65540, %f65541, %f54847;
	// end inline asm
	// begin inline asm
	fma.rn.f32 %f54855, %f65536, %f65541, %f54843;
	// end inline asm
	// begin inline asm
	fma.rn.f32 %f54859, %f65532, %f65537, %f54855;
	// end inline asm
	// begin inline asm
	fma.rn.f32 %f54863, %f65536, %f65537, %f54851;
	// end inline asm
	// begin inline asm
	fma.rn.f32 %f54867, %f65540, %f65541, %f54863;
	// end inline asm
	// begin inline asm
	fma.rn.f32 %f54871, %f65536, %f65541, %f54859;
	// end inline asm
	// begin inline asm
	fma.rn.f32 %f54875, %f65532, %f65537, %f54871;
	// end inline asm
	// begin inline asm
	fma.rn.f32 %f54879, %f65536, %f65537, %f54867;
	// end inline asm
	// begin inline asm
	fma.rn.f32 %f54883, %f65540, %f65541, %f54879;
	// end inline asm
	// begin inline asm
	fma.rn.f32 %f54887, %f65536, %f65541, %f54875;
	// end inline asm
	// begin inline asm
	fma.rn.f32 %f54891, %f65532, %f65537, %f54887;
	// end inline asm
	// begin inline asm
	fma.rn.f32 %f54895, %f65536, %f65537, %f54883;
	// end inline asm
	// begin inline asm
	fma.rn.f32 %f54899, %f65540, %f65541, %f54895;
	// end inline asm
	// begin inline asm
	fma.rn.f32 %f54903, %f65536, %f65541, %f54891;
	// end inline asm
	// begin inline asm
	fma.rn.f32 %f54907, %f65532, %f65537, %f54903;
	// end inline asm
	// begin inline asm
	fma.rn.f32 %f54911, %f65536, %f65537, %f54899;
	// end inline asm
	// begin inline asm
	fma.rn.f32 %f54915, %f65540, %f65541, %f54911;
	// end inline asm
	// begin inline asm
	fma.rn.f32 %f54919, %f65536, %f65541, %f54907;
	// end inline asm
	// begin inline asm
	fma.rn.f32 %f54923, %f65532, %f65537, %f54919;
	// end inline asm
	// begin inline asm
	fma.rn.f32 %f54927, %f65536, %f65537, %f54915;
	// end inline asm
	// begin inline asm
	fma.rn.f32 %f54931, %f65540, %f65541, %f54927;
	// end inline asm
	// begin inline asm
	fma.rn.f32 %f54935, %f65536, %f65541, %f54923;
	// end inline asm
	// begin inline asm
	fma.rn.f32 %f54939, %f65532, %f65537, %f54935;
	// end inline asm
	// begin inline asm
	fma.rn.f32 %f54943, %f65536, %f65537, %f54931;
	// end inline asm
	// begin inline asm
	fma.rn.f32 %f54947, %f65540, %f65541, %f54943;
	// end inline asm
	// begin inline asm
	fma.rn.f32 %f54951, %f65536, %f65541, %f54939;
	// end inline asm
	// begin inline asm
	fma.rn.f32 %f54955, %f65532, %f65537, %f54951;
	// end inline asm
	// begin inline asm
	fma.rn.f32 %f54959, %f65536, %f65537, %f54947;
	// end inline asm
	// begin inline asm
	fma.rn.f32 %f54963, %f65540, %f65541, %f54959;
	// end inline asm
	// begin inline asm
	fma.rn.f32 %f54967, %f65536, %f65541, %f54955;
	// end inline asm
	// begin inline asm
	fma.rn.f32 %f54971, %f65532, %f65537, %f54967;
	// end inline asm
	// begin inline asm
	fma.rn.f32 %f54975, %f65536, %f65537, %f54963;
	// end inline asm
	// begin inline asm
	fma.rn.f32 %f54979, %f65540, %f65541, %f54975;
	// end inline asm
	// begin inline asm
	fma.rn.f32 %f54983, %f65536, %f65541, %f54971;
	// end inline asm
	// begin inline asm
	fma.rn.f32 %f54987, %f65532, %f65537, %f54983;
	// end inline asm
	// begin inline asm
	fma.rn.f32 %f54991, %f65536, %f65537, %f54979;
	// end inline asm
	// begin inline asm
	fma.rn.f32 %f54995, %f65540, %f65541, %f54991;
	// end inline asm
	// begin inline asm
	fma.rn.f32 %f54999, %f65536, %f65541, %f54987;
	// end inline asm
	// begin inline asm
	fma.rn.f32 %f55003, %f65532, %f65537, %f54999;
	// end inline asm
	// begin inline asm
	fma.rn.f32 %f55007, %f65536, %f65537, %f54995;
	// end inline asm
	// begin inline asm
	fma.rn.f32 %f55011, %f65540, %f65541, %f55007;
	// end inline asm
	// begin inline asm
	fma.rn.f32 %f55015, %f65536, %f65541, %f55003;
	// end inline asm
	// begin inline asm
	fma.rn.f32 %f55019, %f65532, %f65537, %f55015;
	// end inline asm
	// begin inline asm
	fma.rn.f32 %f55023, %f65536, %f65537, %f55011;
	// end inline asm
	// begin inline asm
	fma.rn.f32 %f55027, %f65540, %f65541, %f55023;
	// end inline asm
	// begin inline asm
	fma.rn.f32 %f55031, %f65536, %f65541, %f55019;
	// end inline asm
	// begin inline asm
	fma.rn.f32 %f55035, %f65532, %f65537, %f55031;
	// end inline asm
	// begin inline asm
	fma.rn.f32 %f55039, %f65536, %f65537, %f55027;
	// end inline asm
	// begin inline asm
	fma.rn.f32 %f55043, %f65540, %f65541, %f55039;
	// end inline asm
	// begin inline asm
	fma.rn.f32 %f55047, %f65536, %f65541, %f55035;
	// end inline asm
	// begin inline asm
	fma.rn.f32 %f55051, %f65532, %f65537, %f55047;
	// end inline asm
	// begin inline asm
	fma.rn.f32 %f55055, %f65536, %f65537, %f55043;
	// end inline asm
	// begin inline asm
	fma.rn.f32 %f55059, %f65540, %f65541, %f55055;
	// end inline asm
	// begin inline asm
	fma.rn.f32 %f55063, %f65536, %f65541, %f55051;
	// end inline asm
	// begin inline asm
	fma.rn.f32 %f55067, %f65532, %f65537, %f55063;
	// end inline asm
	// begin inline asm
	fma.rn.f32 %f55071, %f65536, %f65537, %f55059;
	// end inline asm
	// begin inline asm
	fma.rn.f32 %f55075, %f65540, %f65541, %f55071;
	// end inline asm
	// begin inline asm
	fma.rn.f32 %f55079, %f65536, %f65541, %f55067;
	// end inline asm
	// begin inline asm
	fma.rn.f32 %f55083, %f65532, %f65537, %f55079;
	// end inline asm
	// begin inline asm
	fma.rn.f32 %f55087, %f65536, %f65537, %f55075;
	// end inline asm
	// begin inline asm
	fma.rn.f32 %f55091, %f65540, %f65541, %f55087;
	// end inline asm
	// begin inline asm
	fma.rn.f32 %f55095, %f65536, %f65541, %f55083;
	// end inline asm
	// begin inline asm
	fma.rn.f32 %f55099, %f65532, %f65537, %f55095;
	// end inline asm
	// begin inline asm
	fma.rn.f32 %f55103, %f65536, %f65537, %f55091;
	// end inline asm
	// begin inline asm
	fma.rn.f32 %f55107, %f65540, %f65541, %f55103;
	// end inline asm
	// begin inline asm
	fma.rn.f32 %f55111, %f65536, %f65541, %f55099;
	// end inline asm
	// begin inline asm
	fma.rn.f32 %f55115, %f65532, %f65537, %f55111;
	// end inline asm
	// begin inline asm
	fma.rn.f32 %f55119, %f65536, %f65537, %f55107;
	// end inline asm
	// begin inline asm
	fma.rn.f32 %f55123, %f65540, %f65541, %f55119;
	// end inline asm
	// begin inline asm
	fma.rn.f32 %f55127, %f65536, %f65541, %f55115;
	// end inline asm
	// begin inline asm
	fma.rn.f32 %f55131, %f65532, %f65537, %f55127;
	// end inline asm
	// begin inline asm
	fma.rn.f32 %f55135, %f65536, %f65537, %f55123;
	// end inline asm
	// begin inline asm
	fma.rn.f32 %f55139, %f65540, %f65541, %f55135;
	// end inline asm
	// begin inline asm
	fma.rn.f32 %f55143, %f65536, %f65541, %f55131;
	// end inline asm
	// begin inline asm
	fma.rn.f32 %f55147, %f65532, %f65537, %f55143;
	// end inline asm
	// begin inline asm
	fma.rn.f32 %f55151, %f65536, %f65537, %f55139;
	// end inline asm
	// begin inline asm
	fma.rn.f32 %f55155, %f65540, %f65541, %f55151;
	// end inline asm
	// begin inline asm
	fma.rn.f32 %f55159, %f65536, %f65541, %f55147;
	// end inline asm
	// begin inline asm
	fma.rn.f32 %f55163, %f65532, %f65537, %f55159;
	// end inline asm
	// begin inline asm
	fma.rn.f32 %f55167, %f65536, %f65537, %f55155;
	// end inline asm
	// begin inline asm
	fma.rn.f32 %f55171, %f65540, %f65541, %f55167;
	// end inline asm
	// begin inline asm
	fma.rn.f32 %f55175, %f65536, %f65541, %f55163;
	// end inline asm
	// begin inline asm
	fma.rn.f32 %f55179, %f65532, %f65537, %f55175;
	// end inline asm
	// begin inline asm
	fma.rn.f32 %f55183, %f65536, %f65537, %f55171;
	// end inline asm
	// begin inline asm
	fma.rn.f32 %f55187, %f65540, %f65541, %f55183;
	// end inline asm
	// begin inline asm
	fma.rn.f32 %f55191, %f65536, %f65541, %f55179;
	// end inline asm
	// begin inline asm
	fma.rn.f32 %f55195, %f65532, %f65537, %f55191;
	// end inline asm
	// begin inline asm
	fma.rn.f32 %f55199, %f65536, %f65537, %f55187;
	// end inline asm
	// begin inline asm
	fma.rn.f32 %f55203, %f65540, %f65541, %f55199;
	// end inline asm
	// begin inline asm
	fma.rn.f32 %f55207, %f65536, %f65541, %f55195;
	// end inline asm
	// begin inline asm
	fma.rn.f32 %f55211, %f65532, %f65537, %f55207;
	// end inline asm
	// begin inline asm
	fma.rn.f32 %f55215, %f65536, %f65537, %f55203;
	// end inline asm
	// begin inline asm
	fma.rn.f32 %f55219, %f65540, %f65541, %f55215;
	// end inline asm
	// begin inline asm
	fma.rn.f32 %f55223, %f65536, %f65541, %f55211;
	// end inline asm
	// begin inline asm
	fma.rn.f32 %f55227, %f65532, %f65537, %f55223;
	// end inline asm
	// begin inline asm
	fma.rn.f32 %f55231, %f65536, %f65537, %f55219;
	// end inline asm
	// begin inline asm
	fma.rn.f32 %f55235, %f65540, %f65541, %f55231;
	// end inline asm
	// begin inline asm
	fma.rn.f32 %f55239, %f65536, %f65541, %f55227;
	// end inline asm
	// begin inline asm
	fma.rn.f32 %f55243, %f65532, %f65537, %f55239;
	// end inline asm
	// begin inline asm
	fma.rn.f32 %f55247, %f65536, %f65537, %f55235;
	// end inline asm
	// begin inline asm
	fma.rn.f32 %f55251, %f65540, %f65541, %f55247;
	// end inline asm
	// begin inline asm
	fma.rn.f32 %f55255, %f65536, %f65541, %f55243;
	// end inline asm
	// begin inline asm
	fma.rn.f32 %f55259, %f65532, %f65537, %f55255;
	// end inline asm
	// begin inline asm
	fma.rn.f32 %f55263, %f65536, %f65537, %f55251;
	// end inline asm
	// begin inline asm
	fma.rn.f32 %f55267, %f65540, %f65541, %f55263;
	// end inline asm
	// begin inline asm
	fma.rn.f32 %f55271, %f65536, %f65541, %f55259;
	// end inline asm
	// begin inline asm
	fma.rn.f32 %f55275, %f65532, %f65537, %f55271;
	// end inline asm
	// begin inline asm
	fma.rn.f32 %f55279, %f65536, %f65537, %f55267;
	// end inline asm
	// begin inline asm
	fma.rn.f32 %f55283, %f65540, %f65541, %f55279;
	// end inline asm
	// begin inline asm
	fma.rn.f32 %f55287, %f65536, %f65541, %f55275;
	// end inline asm
	// begin inline asm
	fma.rn.f32 %f55291, %f65532, %f65537, %f55287;
	// end inline asm
	// begin inline asm
	fma.rn.f32 %f55295, %f65536, %f65537, %f55283;
	// end inline asm
	// begin inline asm
	fma.rn.f32 %f55299, %f65540, %f65541, %f55295;
	// end inline asm
	// begin inline asm
	fma.rn.f32 %f55303, %f65536, %f65541, %f55291;
	// end inline asm
	// begin inline asm
	fma.rn.f32 %f55307, %f65532, %f65537, %f55303;
	// end inline asm
	// begin inline asm
	fma.rn.f32 %f55311, %f65536, %f65537, %f55299;
	// end inline asm
	// begin inline asm
	fma.rn.f32 %f55315, %f65540, %f65541, %f55311;
	// end inline asm
	// begin inline asm
	fma.rn.f32 %f55319, %f65536, %f65541, %f55307;
	// end inline asm
	// begin inline asm
	fma.rn.f32 %f55323, %f65532, %f65537, %f55319;
	// end inline asm
	// begin inline asm
	fma.rn.f32 %f55327, %f65536, %f65537, %f55315;
	// end inline asm
	// begin inline asm
	fma.rn.f32 %f55331, %f65540, %f65541, %f55327;
	// end inline asm
	// begin inline asm
	fma.rn.f32 %f55335, %f65536, %f65541, %f55323;
	// end inline asm
	// begin inline asm
	fma.rn.f32 %f55339, %f65532, %f65537, %f55335;
	// end inline asm
	// begin inline asm
	fma.rn.f32 %f55343, %f65536, %f65537, %f55331;
	// end inline asm
	// begin inline asm
	fma.rn.f32 %f55347, %f65540, %f65541, %f55343;
	// end inline asm
	// begin inline asm
	fma.rn.f32 %f55351, %f65536, %f65541, %f55339;
	// end inline asm
	// begin inline asm
	fma.rn.f32 %f55355, %f65532, %f65537, %f55351;
	// end inline asm
	// begin inline asm
	fma.rn.f32 %f55359, %f65536, %f65537, %f55347;
	// end inline asm
	// begin inline asm
	fma.rn.f32 %f55363, %f65540, %f65541, %f55359;
	// end inline asm
	// begin inline asm
	fma.rn.f32 %f55367, %f65536, %f65541, %f55355;
	// end inline asm
	// begin inline asm
	fma.rn.f32 %f55371, %f65532, %f65537, %f55367;
	// end inline asm
	// begin inline asm
	fma.rn.f32 %f55375, %f65536, %f65537, %f55363;
	// end inline asm
	// begin inline asm
	fma.rn.f32 %f55379, %f65540, %f65541, %f55375;
	// end inline asm
	// begin inline asm
	fma.rn.f32 %f55383, %f65536, %f65541, %f55371;
	// end inline asm
	// begin inline asm
	fma.rn.f32 %f55387, %f65532, %f65537, %f55383;
	// end inline asm
	// begin inline asm
	fma.rn.f32 %f55391, %f65536, %f65537, %f55379;
	// end inline asm
	// begin inline asm
	fma.rn.f32 %f55395, %f65540, %f65541, %f55391;
	// end inline asm
	// begin inline asm
	fma.rn.f32 %f55399, %f65536, %f65541, %f55387;
	// end inline asm
	// begin inline asm
	fma.rn.f32 %f55403, %f65532, %f65537, %f55399;
	// end inline asm
	// begin inline asm
	fma.rn.f32 %f55407, %f65536, %f65537, %f55395;
	// end inline asm
	// begin inline asm
	fma.rn.f32 %f55411, %f65540, %f65541, %f55407;
	// end inline asm
	// begin inline asm
	fma.rn.f32 %f55415, %f65536, %f65541, %f55403;
	// end inline asm
	// begin inline asm
	fma.rn.f32 %f55419, %f65532, %f65537, %f55415;
	// end inline asm
	// begin inline asm
	fma.rn.f32 %f55423, %f65536, %f65537, %f55411;
	// end inline asm
	// begin inline asm
	fma.rn.f32 %f55427, %f65540, %f65541, %f55423;
	// end inline asm
	// begin inline asm
	fma.rn.f32 %f55431, %f65536, %f65541, %f55419;
	// end inline asm
	// begin inline asm
	fma.rn.f32 %f55435, %f65532, %f65537, %f55431;
	// end inline asm
	// begin inline asm
	fma.rn.f32 %f55439, %f65536, %f65537, %f55427;
	// end inline asm
	// begin inline asm
	fma.rn.f32 %f55443, %f65540, %f65541, %f55439;
	// end inline asm
	// begin inline asm
	fma.rn.f32 %f55447, %f65536, %f65541, %f55435;
	// end inline asm
	// begin inline asm
	fma.rn.f32 %f55451, %f65532, %f65537, %f55447;
	// end inline asm
	// begin inline asm
	fma.rn.f32 %f55455, %f65536, %f65537, %f55443;
	// end inline asm
	// begin inline asm
	fma.rn.f32 %f55459, %f65540, %f65541, %f55455;
	// end inline asm
	// begin inline asm
	fma.rn.f32 %f55463, %f65536, %f65541, %f55451;
	// end inline asm
	// begin inline asm
	fma.rn.f32 %f55467, %f65532, %f65537, %f55463;
	// end inline asm
	// begin inline asm
	fma.rn.f32 %f55471, %f65536, %f65537, %f55459;
	// end inline asm
	// begin inline asm
	fma.rn.f32 %f55475, %f65540, %f65541, %f55471;
	// end inline asm
	// begin inline asm
	fma.rn.f32 %f55479, %f65536, %f65541, %f55467;
	// end inline asm
	// begin inline asm
	fma.rn.f32 %f55483, %f65532, %f65537, %f55479;
	// end inline asm
	// begin inline asm
	fma.rn.f32 %f55487, %f65536, %f65537, %f55475;
	// end inline asm
	// begin inline asm
	fma.rn.f32 %f55491, %f65540, %f65541, %f55487;
	// end inline asm
	// begin inline asm
	fma.rn.f32 %f55495, %f65536, %f65541, %f55483;
	// end inline asm
	// begin inline asm
	fma.rn.f32 %f55499, %f65532, %f65537, %f55495;
	// end inline asm
	// begin inline asm
	fma.rn.f32 %f55503, %f65536, %f65537, %f55491;
	// end inline asm
	// begin inline asm
	fma.rn.f32 %f55507, %f65540, %f65541, %f55503;
	// end inline asm
	// begin inline asm
	fma.rn.f32 %f55511, %f65536, %f65541, %f55499;
	// end inline asm
	// begin inline asm
	fma.rn.f32 %f55515, %f65532, %f65537, %f55511;
	// end inline asm
	// begin inline asm
	fma.rn.f32 %f55519, %f65536, %f65537, %f55507;
	// end inline asm
	// begin inline asm
	fma.rn.f32 %f55523, %f65540, %f65541, %f55519;
	// end inline asm
	// begin inline asm
	fma.rn.f32 %f55527, %f65536, %f65541, %f55515;
	// end inline asm
	// begin inline asm
	fma.rn.f32 %f55531, %f65532, %f65537, %f55527;
	// end inline asm
	// begin inline asm
	fma.rn.f32 %f55535, %f65536, %f65537, %f55523;
	// end inline asm
	// begin inline asm
	fma.rn.f32 %f55539, %f65540, %f65541, %f55535;
	// end inline asm
	// begin inline asm
	fma.rn.f32 %f55543, %f65536, %f65541, %f55531;
	// end inline asm
	// begin inline asm
	fma.rn.f32 %f55547, %f65532, %f65537, %f55543;
	// end inline asm
	// begin inline asm
	fma.rn.f32 %f55551, %f65536, %f65537, %f55539;
	// end inline asm
	// begin inline asm
	fma.rn.f32 %f55555, %f65540, %f65541, %f55551;
	// end inline asm
	// begin inline asm
	fma.rn.f32 %f55559, %f65536, %f65541, %f55547;
	// end inline asm
	// begin inline asm
	fma.rn.f32 %f55563, %f65532, %f65537, %f55559;
	// end inline asm
	// begin inline asm
	fma.rn.f32 %f55567, %f65536, %f65537, %f55555;
	// end inline asm
	// begin inline asm
	fma.rn.f32 %f55571, %f65540, %f65541, %f55567;
	// end inline asm
	// begin inline asm
	fma.rn.f32 %f55575, %f65536, %f65541, %f55563;
	// end inline asm
	// begin inline asm
	fma.rn.f32 %f55579, %f65532, %f65537, %f55575;
	// end inline asm
	// begin inline asm
	fma.rn.f32 %f55583, %f65536, %f65537, %f55571;
	// end inline asm
	// begin inline asm
	fma.rn.f32 %f55587, %f65540, %f65541, %f55583;
	// end inline asm
	// begin inline asm
	fma.rn.f32 %f55591, %f65536, %f65541, %f55579;
	// end inline asm
	// begin inline asm
	fma.rn.f32 %f55595, %f65532, %f65537, %f55591;
	// end inline asm
	// begin inline asm
	fma.rn.f32 %f55599, %f65536, %f65537, %f55587;
	// end inline asm
	// begin inline asm
	fma.rn.f32 %f55603, %f65540, %f65541, %f55599;
	// end inline asm
	// begin inline asm
	fma.rn.f32 %f55607, %f65536, %f65541, %f55595;
	// end inline asm
	// begin inline asm
	fma.rn.f32 %f55611, %f65532, %f65537, %f55607;
	// end inline asm
	// begin inline asm
	fma.rn.f32 %f55615, %f65536, %f65537, %f55603;
	// end inline asm
	// begin inline asm
	fma.rn.f32 %f55619, %f65540, %f65541, %f55615;
	// end inline asm
	// begin inline asm
	fma.rn.f32 %f55623, %f65536, %f65541, %f55611;
	// end inline asm
	// begin inline asm
	fma.rn.f32 %f55627, %f65532, %f65537, %f55623;
	// end inline asm
	// begin inline asm
	fma.rn.f32 %f55631, %f65536, %f65537, %f55619;
	// end inline asm
	// begin inline asm
	fma.rn.f32 %f55635, %f65540, %f65541, %f55631;
	// end inline asm
	// begin inline asm
	fma.rn.f32 %f55639, %f65536, %f65541, %f55627;
	// end inline asm
	// begin inline asm
	fma.rn.f32 %f55643, %f65532, %f65537, %f55639;
	// end inline asm
	// begin inline asm
	fma.rn.f32 %f55647, %f65536, %f65537, %f55635;
	// end inline asm
	// begin inline asm
	fma.rn.f32 %f55651, %f65540, %f65541, %f55647;
	// end inline asm
	// begin inline asm
	fma.rn.f32 %f55655, %f65536, %f65541, %f55643;
	// end inline asm
	// begin inline asm
	fma.rn.f32 %f55659, %f65532, %f65537, %f55655;
	// end inline asm
	// begin inline asm
	fma.rn.f32 %f55663, %f65536, %f65537, %f55651;
	// end inline asm
	// begin inline asm
	fma.rn.f32 %f55667, %f65540, %f65541, %f55663;
	// end inline asm
	// begin inline asm
	fma.rn.f32 %f55671, %f65536, %f65541, %f55659;
	// end inline asm
	// begin inline asm
	fma.rn.f32 %f55675, %f65532, %f65537, %f55671;
	// end inline asm
	// begin inline asm
	fma.rn.f32 %f55679, %f65536, %f65537, %f55667;
	// end inline asm
	// begin inline asm
	fma.rn.f32 %f55683, %f65540, %f65541, %f55679;
	// end inline asm
	// begin inline asm
	fma.rn.f32 %f55687, %f65536, %f65541, %f55675;
	// end inline asm
	// begin inline asm
	fma.rn.f32 %f55691, %f65532, %f65537, %f55687;
	// end inline asm
	// begin inline asm
	fma.rn.f32 %f55695, %f65536, %f65537, %f55683;
	// end inline asm
	// begin inline asm
	fma.rn.f32 %f55699, %f65540, %f65541, %f55695;
	// end inline asm
	// begin inline asm
	fma.rn.f32 %f55703, %f65536, %f65541, %f55691;
	// end inline asm
	// begin inline asm
	fma.rn.f32 %f55707, %f65532, %f65537, %f55703;
	// end inline asm
	// begin inline asm
	fma.rn.f32 %f55711, %f65536, %f65537, %f55699;
	// end inline asm
	// begin inline asm
	fma.rn.f32 %f55715, %f65540, %f65541, %f55711;
	// end inline asm
	// begin inline asm
	fma.rn.f32 %f55719, %f65536, %f65541, %f55707;
	// end inline asm
	// begin inline asm
	fma.rn.f32 %f55723, %f65532, %f65537, %f55719;
	// end inline asm
	// begin inline asm
	fma.rn.f32 %f55727, %f65536, %f65537, %f55715;
	// end inline asm
	// begin inline asm
	fma.rn.f32 %f55731, %f65540, %f65541, %f55727;
	// end inline asm
	// begin inline asm
	fma.rn.f32 %f55735, %f65536, %f65541, %f55723;
	// end inline asm
	// begin inline asm
	fma.rn.f32 %f55739, %f65532, %f65537, %f55735;
	// end inline asm
	// begin inline asm
	fma.rn.f32 %f55743, %f65536, %f65537, %f55731;
	// end inline asm
	// begin inline asm
	fma.rn.f32 %f55747, %f65540, %f65541, %f55743;
	// end inline asm
	// begin inline asm
	fma.rn.f32 %f55751, %f65536, %f65541, %f55739;
	// end inline asm
	// begin inline asm
	fma.rn.f32 %f55755, %f65532, %f65537, %f55751;
	// end inline asm
	// begin inline asm
	fma.rn.f32 %f55759, %f65536, %f65537, %f55747;
	// end inline asm
	// begin inline asm
	fma.rn.f32 %f55763, %f65540, %f65541, %f55759;
	// end inline asm
	// begin inline asm
	fma.rn.f32 %f55767, %f65536, %f65541, %f55755;
	// end inline asm
	// begin inline asm
	fma.rn.f32 %f55771, %f65532, %f65537, %f55767;
	// end inline asm
	// begin inline asm
	fma.rn.f32 %f55775, %f65536, %f65537, %f55763;
	// end inline asm
	// begin inline asm
	fma.rn.f32 %f55779, %f65540, %f65541, %f55775;
	// end inline asm
	// begin inline asm
	fma.rn.f32 %f55783, %f65536, %f65541, %f55771;
	// end inline asm
	// begin inline asm
	fma.rn.f32 %f55787, %f65532, %f65537, %f55783;
	// end inline asm
	// begin inline asm
	fma.rn.f32 %f55791, %f65536, %f65537, %f55779;
	// end inline asm
	// begin inline asm
	fma.rn.f32 %f55795, %f65540, %f65541, %f55791;
	// end inline asm
	// begin inline asm
	fma.rn.f32 %f55799, %f65536, %f65541, %f55787;
	// end inline asm
	// begin inline asm
	fma.rn.f32 %f55803, %f65532, %f65537, %f55799;
	// end inline asm
	// begin inline asm
	fma.rn.f32 %f55807, %f65536, %f65537, %f55795;
	// end inline asm
	// begin inline asm
	fma.rn.f32 %f55811, %f65540, %f65541, %f55807;
	// end inline asm
	// begin inline asm
	fma.rn.f32 %f55815, %f65536, %f65541, %f55803;
	// end inline asm
	// begin inline asm
	fma.rn.f32 %f55819, %f65532, %f65537, %f55815;
	// end inline asm
	// begin inline asm
	fma.rn.f32 %f55823, %f65536, %f65537, %f55811;
	// end inline asm
	// begin inline asm
	fma.rn.f32 %f55827, %f65540, %f65541, %f55823;
	// end inline asm
	// begin inline asm
	fma.rn.f32 %f55831, %f65536, %f65541, %f55819;
	// end inline asm
	// begin inline asm
	fma.rn.f32 %f55835, %f65532, %f65537, %f55831;
	// end inline asm
	// begin inline asm
	fma.rn.f32 %f55839, %f65536, %f65537, %f55827;
	// end inline asm
	// begin inline asm
	fma.rn.f32 %f55843, %f65540, %f65541, %f55839;
	// end inline asm
	// begin inline asm
	fma.rn.f32 %f55847, %f65536, %f65541, %f55835;
	// end inline asm
	// begin inline asm
	fma.rn.f32 %f55851, %f65532, %f65537, %f55847;
	// end inline asm
	// begin inline asm
	fma.rn.f32 %f55855, %f65536, %f65537, %f55843;
	// end inline asm
	// begin inline asm
	fma.rn.f32 %f55859, %f65540, %f65541, %f55855;
	// end inline asm
	// begin inline asm
	fma.rn.f32 %f55863, %f65536, %f65541, %f55851;
	// end inline asm
	// begin inline asm
	fma.rn.f32 %f55867, %f65532, %f65537, %f55863;
	// end inline asm
	// begin inline asm
	fma.rn.f32 %f55871, %f65536, %f65537, %f55859;
	// end inline asm
	// begin inline asm
	fma.rn.f32 %f55875, %f65540, %f65541, %f55871;
	// end inline asm
	// begin inline asm
	fma.rn.f32 %f55879, %f65536, %f65541, %f55867;
	// end inline asm
	// begin inline asm
	fma.rn.f32 %f55883, %f65532, %f65537, %f55879;
	// end inline asm
	// begin inline asm
	fma.rn.f32 %f55887, %f65536, %f65537, %f55875;
	// end inline asm
	// begin inline asm
	fma.rn.f32 %f55891, %f65540, %f65541, %f55887;
	// end inline asm
	// begin inline asm
	fma.rn.f32 %f55895, %f65536, %f65541, %f55883;
	// end inline asm
	// begin inline asm
	fma.rn.f32 %f55899, %f65532, %f65537, %f55895;
	// end inline asm
	// begin inline asm
	fma.rn.f32 %f55903, %f65536, %f65537, %f55891;
	// end inline asm
	// begin inline asm
	fma.rn.f32 %f55907, %f65540, %f65541, %f55903;
	// end inline asm
	// begin inline asm
	fma.rn.f32 %f55911, %f65536, %f65541, %f55899;
	// end inline asm
	// begin inline asm
	fma.rn.f32 %f55915, %f65532, %f65537, %f55911;
	// end inline asm
	// begin inline asm
	fma.rn.f32 %f55919, %f65536, %f65537, %f55907;
	// end inline asm
	// begin inline asm
	fma.rn.f32 %f55923, %f65540, %f65541, %f55919;
	// end inline asm
	// begin inline asm
	fma.rn.f32 %f55927, %f65536, %f65541, %f55915;
	// end inline asm
	// begin inline asm
	fma.rn.f32 %f55931, %f65532, %f65537, %f55927;
	// end inline asm
	// begin inline asm
	fma.rn.f32 %f55935, %f65536, %f65537, %f55923;
	// end inline asm
	// begin inline asm
	fma.rn.f32 %f55939, %f65540, %f65541, %f55935;
	// end inline asm
	// begin inline asm
	fma.rn.f32 %f55943, %f65536, %f65541, %f55931;
	// end inline asm
	// begin inline asm
	fma.rn.f32 %f55947, %f65532, %f65537, %f55943;
	// end inline asm
	// begin inline asm
	fma.rn.f32 %f55951, %f65536, %f65537, %f55939;
	// end inline asm
	// begin inline asm
	fma.rn.f32 %f55955, %f65540, %f65541, %f55951;
	// end inline asm
	// begin inline asm
	fma.rn.f32 %f55959, %f65536, %f65541, %f55947;
	// end inline asm
	// begin inline asm
	fma.rn.f32 %f55963, %f65532, %f65537, %f55959;
	// end inline asm
	// begin inline asm
	fma.rn.f32 %f55967, %f65536, %f65537, %f55955;
	// end inline asm
	// begin inline asm
	fma.rn.f32 %f55971, %f65540, %f65541, %f55967;
	// end inline asm
	// begin inline asm
	fma.rn.f32 %f55975, %f65536, %f65541, %f55963;
	// end inline asm
	// begin inline asm
	fma.rn.f32 %f55979, %f65532, %f65537, %f55975;
	// end inline asm
	// begin inline asm
	fma.rn.f32 %f55983, %f65536, %f65537, %f55971;
	// end inline asm
	// begin inline asm
	fma.rn.f32 %f55987, %f65540, %f65541, %f55983;
	// end inline asm
	// begin inline asm
	fma.rn.f32 %f55991, %f65536, %f65541, %f55979;
	// end inline asm
	// begin inline asm
	fma.rn.f32 %f55995, %f65532, %f65537, %f55991;
	// end inline asm
	// begin inline asm
	fma.rn.f32 %f55999, %f65536, %f65537, %f55987;
	// end inline asm
	// begin inline asm
	fma.rn.f32 %f56003, %f65540, %f65541, %f55999;
	// end inline asm
	// begin inline asm
	fma.rn.f32 %f56007, %f65536, %f65541, %f55995;
	// end inline asm
	// begin inline asm
	fma.rn.f32 %f56011, %f65532, %f65537, %f56007;
	// end inline asm
	// begin inline asm
	fma.rn.f32 %f56015, %f65536, %f65537, %f56003;
	// end inline asm
	// begin inline asm
	fma.rn.f32 %f56019, %f65540, %f65541, %f56015;
	// end inline asm
	// begin inline asm
	fma.rn.f32 %f56023, %f65536, %f65541, %f56011;
	// end inline asm
	// begin inline asm
	fma.rn.f32 %f56027, %f65532, %f65537, %f56023;
	// end inline asm
	// begin inline asm
	fma.rn.f32 %f56031, %f65536, %f65537, %f56019;
	// end inline asm
	// begin inline asm
	fma.rn.f32 %f56035, %f65540, %f65541, %f56031;
	// end inline asm
	// begin inline asm
	fma.rn.f32 %f56039, %f65536, %f65541, %f56027;
	// end inline asm
	// begin inline asm
	fma.rn.f32 %f56043, %f65532, %f65537, %f56039;
	// end inline asm
	// begin inline asm
	fma.rn.f32 %f56047, %f65536, %f65537, %f56035;
	// end inline asm
	// begin inline asm
	fma.rn.f32 %f56051, %f65540, %f65541, %f56047;
	// end inline asm
	// begin inline asm
	fma.rn.f32 %f56055, %f65536, %f65541, %f56043;
	// end inline asm
	// begin inline asm
	fma.rn.f32 %f56059, %f65532, %f65537, %f56055;
	// end inline asm
	// begin inline asm
	fma.rn.f32 %f56063, %f65536, %f65537, %f56051;
	// end inline asm
	// begin inline asm
	fma.rn.f32 %f56067, %f65540, %f65541, %f56063;
	// end inline asm
	// begin inline asm
	fma.rn.f32 %f56071, %f65536, %f65541, %f56059;
	// end inline asm
	// begin inline asm
	fma.rn.f32 %f56075, %f65532, %f65537, %f56071;
	// end inline asm
	// begin inline asm
	fma.rn.f32 %f56079, %f65536, %f65537, %f56067;
	// end inline asm
	// begin inline asm
	fma.rn.f32 %f56083, %f65540, %f65541, %f56079;
	// end inline asm
	// begin inline asm
	fma.rn.f32 %f56087, %f65536, %f65541, %f56075;
	// end inline asm
	// begin inline asm
	fma.rn.f32 %f56091, %f65532, %f65537, %f56087;
	// end inline asm
	// begin inline asm
	fma.rn.f32 %f56095, %f65536, %f65537, %f56083;
	// end inline asm
	// begin inline asm
	fma.rn.f32 %f56099, %f65540, %f65541, %f56095;
	// end inline asm
	// begin inline asm
	fma.rn.f32 %f56103, %f65536, %f65541, %f56091;
	// end inline asm
	// begin inline asm
	fma.rn.f32 %f56107, %f65532, %f65537, %f56103;
	// end inline asm
	// begin inline asm
	fma.rn.f32 %f56111, %f65536, %f65537, %f56099;
	// end inline asm
	// begin inline asm
	fma.rn.f32 %f56115, %f65540, %f65541, %f56111;
	// end inline asm
	// begin inline asm
	fma.rn.f32 %f56119, %f65536, %f65541, %f56107;
	// end inline asm
	// begin inline asm
	fma.rn.f32 %f56123, %f65532, %f65537, %f56119;
	// end inline asm
	// begin inline asm
	fma.rn.f32 %f56127, %f65536, %f65537, %f56115;
	// end inline asm
	// begin inline asm
	fma.rn.f32 %f56131, %f65540, %f65541, %f56127;
	// end inline asm
	// begin inline asm
	fma.rn.f32 %f56135, %f65536, %f65541, %f56123;
	// end inline asm
	// begin inline asm
	fma.rn.f32 %f56139, %f65532, %f65537, %f56135;
	// end inline asm
	// begin inline asm
	fma.rn.f32 %f56143, %f65536, %f65537, %f56131;
	// end inline asm
	// begin inline asm
	fma.rn.f32 %f56147, %f65540, %f65541, %f56143;
	// end inline asm
	// begin inline asm
	fma.rn.f32 %f56151, %f65536, %f65541, %f56139;
	// end inline asm
	// begin inline asm
	fma.rn.f32 %f56155, %f65532, %f65537, %f56151;
	// end inline asm
	// begin inline asm
	fma.rn.f32 %f56159, %f65536, %f65537, %f56147;
	// end inline asm
	// begin inline asm
	fma.rn.f32 %f56163, %f65540, %f65541, %f56159;
	// end inline asm
	// begin inline asm
	fma.rn.f32 %f56167, %f65536, %f65541, %f56155;
	// end inline asm
	// begin inline asm
	fma.rn.f32 %f56171, %f65532, %f65537, %f56167;
	// end inline asm
	// begin inline asm
	fma.rn.f32 %f56175, %f65536, %f65537, %f56163;
	// end inline asm
	// begin inline asm
	fma.rn.f32 %f56179, %f65540, %f65541, %f56175;
	// end inline asm
	// begin inline asm
	fma.rn.f32 %f56183, %f65536, %f65541, %f56171;
	// end inline asm
	// begin inline asm
	fma.rn.f32 %f56187, %f65532, %f65537, %f56183;
	// end inline asm
	// begin inline asm
	fma.rn.f32 %f56191, %f65536, %f65537, %f56179;
	// end inline asm
	// begin inline asm
	fma.rn.f32 %f56195, %f65540, %f65541, %f56191;
	// end inline asm
	// begin inline asm
	fma.rn.f32 %f56199, %f65536, %f65541, %f56187;
	// end inline asm
	// begin inline asm
	fma.rn.f32 %f56203, %f65532, %f65537, %f56199;
	// end inline asm
	// begin inline asm
	fma.rn.f32 %f56207, %f65536, %f65537, %f56195;
	// end inline asm
	// begin inline asm
	fma.rn.f32 %f56211, %f65540, %f65541, %f56207;
	// end inline asm
	// begin inline asm
	fma.rn.f32 %f56215, %f65536, %f65541, %f56203;
	// end inline asm
	// begin inline asm
	fma.rn.f32 %f56219, %f65532, %f65537, %f56215;
	// end inline asm
	// begin inline asm
	fma.rn.f32 %f56223, %f65536, %f65537, %f56211;
	// end inline asm
	// begin inline asm
	fma.rn.f32 %f56227, %f65540, %f65541, %f56223;
	// end inline asm
	// begin inline asm
	fma.rn.f32 %f56231, %f65536, %f65541, %f56219;
	// end inline asm
	// begin inline asm
	fma.rn.f32 %f56235, %f65532, %f65537, %f56231;
	// end inline asm
	// begin inline asm
	fma.rn.f32 %f56239, %f65536, %f65537, %f56227;
	// end inline asm
	// begin inline asm
	fma.rn.f32 %f56243, %f65540, %f65541, %f56239;
	// end inline asm
	// begin inline asm
	fma.rn.f32 %f56247, %f65536, %f65541, %f56235;
	// end inline asm
	// begin inline asm
	fma.rn.f32 %f56251, %f65532, %f65537, %f56247;
	// end inline asm
	// begin inline asm
	fma.rn.f32 %f56255, %f65536, %f65537, %f56243;
	// end inline asm
	// begin inline asm
	fma.rn.f32 %f56259, %f65540, %f65541, %f56255;
	// end inline asm
	// begin inline asm
	fma.rn.f32 %f56263, %f65536, %f65541, %f56251;
	// end inline asm
	// begin inline asm
	fma.rn.f32 %f56267, %f65532, %f65537, %f56263;
	// end inline asm
	// begin inline asm
	fma.rn.f32 %f56271, %f65536, %f65537, %f56259;
	// end inline asm
	// begin inline asm
	fma.rn.f32 %f56275, %f65540, %f65541, %f56271;
	// end inline asm
	// begin inline asm
	fma.rn.f32 %f56279, %f65536, %f65541, %f56267;
	// end inline asm
	// begin inline asm
	fma.rn.f32 %f56283, %f65532, %f65537, %f56279;
	// end inline asm
	// begin inline asm
	fma.rn.f32 %f56287, %f65536, %f65537, %f56275;
	// end inline asm
	// begin inline asm
	fma.rn.f32 %f56291, %f65540, %f65541, %f56287;
	// end inline asm
	// begin inline asm
	fma.rn.f32 %f56295, %f65536, %f65541, %f56283;
	// end inline asm
	// begin inline asm
	fma.rn.f32 %f56299, %f65532, %f65537, %f56295;
	// end inline asm
	// begin inline asm
	fma.rn.f32 %f56303, %f65536, %f65537, %f56291;
	// end inline asm
	// begin inline asm
	fma.rn.f32 %f56307, %f65540, %f65541, %f56303;
	// end inline asm
	// begin inline asm
	fma.rn.f32 %f56311, %f65536, %f65541, %f56299;
	// end inline asm
	// begin inline asm
	fma.rn.f32 %f56315, %f65532, %f65537, %f56311;
	// end inline asm
	// begin inline asm
	fma.rn.f32 %f56319, %f65536, %f65537, %f56307;
	// end inline asm
	// begin inline asm
	fma.rn.f32 %f56323, %f65540, %f65541, %f56319;
	// end inline asm
	// begin inline asm
	fma.rn.f32 %f56327, %f65536, %f65541, %f56315;
	// end inline asm
	// begin inline asm
	fma.rn.f32 %f56331, %f65532, %f65537, %f56327;
	// end inline asm
	// begin inline asm
	fma.rn.f32 %f56335, %f65536, %f65537, %f56323;
	// end inline asm
	// begin inline asm
	fma.rn.f32 %f56339, %f65540, %f65541, %f56335;
	// end inline asm
	// begin inline asm
	fma.rn.f32 %f56343, %f65536, %f65541, %f56331;
	// end inline asm
	// begin inline asm
	fma.rn.f32 %f56347, %f65532, %f65537, %f56343;
	// end inline asm
	// begin inline asm
	fma.rn.f32 %f56351, %f65536, %f65537, %f56339;
	// end inline asm
	// begin inline asm
	fma.rn.f32 %f56355, %f65540, %f65541, %f56351;
	// end inline asm
	// begin inline asm
	fma.rn.f32 %f56359, %f65536, %f65541, %f56347;
	// end inline asm
	// begin inline asm
	fma.rn.f32 %f56363, %f65532, %f65537, %f56359;
	// end inline asm
	// begin inline asm
	fma.rn.f32 %f56367, %f65536, %f65537, %f56355;
	// end inline asm
	// begin inline asm
	fma.rn.f32 %f56371, %f65540, %f65541, %f56367;
	// end inline asm
	// begin inline asm
	fma.rn.f32 %f56375, %f65536, %f65541, %f56363;
	// end inline asm
	// begin inline asm
	fma.rn.f32 %f56379, %f65532, %f65537, %f56375;
	// end inline asm
	// begin inline asm
	fma.rn.f32 %f56383, %f65536, %f65537, %f56371;
	// end inline asm
	// begin inline asm
	fma.rn.f32 %f56387, %f65540, %f65541, %f56383;
	// end inline asm
	// begin inline asm
	fma.rn.f32 %f56391, %f65536, %f65541, %f56379;
	// end inline asm
	// begin inline asm
	fma.rn.f32 %f56395, %f65532, %f65537, %f56391;
	// end inline asm
	// begin inline asm
	fma.rn.f32 %f56399, %f65536, %f65537, %f56387;
	// end inline asm
	// begin inline asm
	fma.rn.f32 %f56403, %f65540, %f65541, %f56399;
	// end inline asm
	// begin inline asm
	fma.rn.f32 %f56407, %f65536, %f65541, %f56395;
	// end inline asm
	// begin inline asm
	fma.rn.f32 %f56411, %f65532, %f65537, %f56407;
	// end inline asm
	// begin inline asm
	fma.rn.f32 %f56415, %f65536, %f65537, %f56403;
	// end inline asm
	// begin inline asm
	fma.rn.f32 %f56419, %f65540, %f65541, %f56415;
	// end inline asm
	// begin inline asm
	fma.rn.f32 %f56423, %f65536, %f65541, %f56411;
	// end inline asm
	// begin inline asm
	fma.rn.f32 %f56427, %f65532, %f65537, %f56423;
	// end inline asm
	// begin inline asm
	fma.rn.f32 %f56431, %f65536, %f65537, %f56419;
	// end inline asm
	// begin inline asm
	fma.rn.f32 %f56435, %f65540, %f65541, %f56431;
	// end inline asm
	// begin inline asm
	fma.rn.f32 %f56439, %f65536, %f65541, %f56427;
	// end inline asm
	// begin inline asm
	fma.rn.f32 %f56443, %f65532, %f65537, %f56439;
	// end inline asm
	// begin inline asm
	fma.rn.f32 %f56447, %f65536, %f65537, %f56435;
	// end inline asm
	// begin inline asm
	fma.rn.f32 %f56451, %f65540, %f65541, %f56447;
	// end inline asm
	// begin inline asm
	fma.rn.f32 %f56455, %f65536, %f65541, %f56443;
	// end inline asm
	// begin inline asm
	fma.rn.f32 %f56459, %f65532, %f65537, %f56455;
	// end inline asm
	// begin inline asm
	fma.rn.f32 %f56463, %f65536, %f65537, %f56451;
	// end inline asm
	// begin inline asm
	fma.rn.f32 %f56467, %f65540, %f65541, %f56463;
	// end inline asm
	// begin inline asm
	fma.rn.f32 %f56471, %f65536, %f65541, %f56459;
	// end inline asm
	// begin inline asm
	fma.rn.f32 %f56475, %f65532, %f65537, %f56471;
	// end inline asm
	// begin inline asm
	fma.rn.f32 %f56479, %f65536, %f65537, %f56467;
	// end inline asm
	// begin inline asm
	fma.rn.f32 %f56483, %f65540, %f65541, %f56479;
	// end inline asm
	// begin inline asm
	fma.rn.f32 %f56487, %f65536, %f65541, %f56475;
	// end inline asm
	// begin inline asm
	fma.rn.f32 %f56491, %f65532, %f65537, %f56487;
	// end inline asm
	// begin inline asm
	fma.rn.f32 %f56495, %f65536, %f65537, %f56483;
	// end inline asm
	// begin inline asm
	fma.rn.f32 %f56499, %f65540, %f65541, %f56495;
	// end inline asm
	// begin inline asm
	fma.rn.f32 %f56503, %f65536, %f65541, %f56491;
	// end inline asm
	// begin inline asm
	fma.rn.f32 %f56507, %f65532, %f65537, %f56503;
	// end inline asm
	// begin inline asm
	fma.rn.f32 %f56511, %f65536, %f65537, %f56499;
	// end inline asm
	// begin inline asm
	fma.rn.f32 %f56515, %f65540, %f65541, %f56511;
	// end inline asm
	// begin inline asm
	fma.rn.f32 %f56519, %f65536, %f65541, %f56507;
	// end inline asm
	// begin inline asm
	fma.rn.f32 %f56523, %f65532, %f65537, %f56519;
	// end inline asm
	// begin inline asm
	fma.rn.f32 %f56527, %f65536, %f65537, %f56515;
	// end inline asm
	// begin inline asm
	fma.rn.f32 %f56531, %f65540, %f65541, %f56527;
	// end inline asm
	// begin inline asm
	fma.rn.f32 %f56535, %f65536, %f65541, %f56523;
	// end inline asm
	// begin inline asm
	fma.rn.f32 %f56539, %f65532, %f65537, %f56535;
	// end inline asm
	// begin inline asm
	fma.rn.f32 %f56543, %f65536, %f65537, %f56531;
	// end inline asm
	// begin inline asm
	fma.rn.f32 %f56547, %f65540, %f65541, %f56543;
	// end inline asm
	// begin inline asm
	fma.rn.f32 %f56551, %f65536, %f65541, %f56539;
	// end inline asm
	// begin inline asm
	fma.rn.f32 %f56555, %f65532, %f65537, %f56551;
	// end inline asm
	// begin inline asm
	fma.rn.f32 %f56559, %f65536, %f65537, %f56547;
	// end inline asm
	// begin inline asm
	fma.rn.f32 %f56563, %f65540, %f65541, %f56559;
	// end inline asm
	// begin inline asm
	fma.rn.f32 %f56567, %f65536, %f65541, %f56555;
	// end inline asm
	// begin inline asm
	fma.rn.f32 %f56571, %f65532, %f65537, %f56567;
	// end inline asm
	// begin inline asm
	fma.rn.f32 %f56575, %f65536, %f65537, %f56563;
	// end inline asm
	// begin inline asm
	fma.rn.f32 %f56579, %f65540, %f65541, %f56575;
	// end inline asm
	// begin inline asm
	fma.rn.f32 %f56583, %f65536, %f65541, %f56571;
	// end inline asm
	// begin inline asm
	fma.rn.f32 %f56587, %f65532, %f65537, %f56583;
	// end inline asm
	// begin inline asm
	fma.rn.f32 %f56591, %f65536, %f65537, %f56579;
	// end inline asm
	// begin inline asm
	fma.rn.f32 %f56595, %f65540, %f65541, %f56591;
	// end inline asm
	// begin inline asm
	fma.rn.f32 %f56599, %f65536, %f65541, %f56587;
	// end inline asm
	// begin inline asm
	fma.rn.f32 %f56603, %f65532, %f65537, %f56599;
	// end inline asm
	// begin inline asm
	fma.rn.f32 %f56607, %f65536, %f65537, %f56595;
	// end inline asm
	// begin inline asm
	fma.rn.f32 %f56611, %f65540, %f65541, %f56607;
	// end inline asm
	// begin inline asm
	fma.rn.f32 %f56615, %f65536, %f65541, %f56603;
	// end inline asm
	// begin inline asm
	fma.rn.f32 %f56619, %f65532, %f65537, %f56615;
	// end inline asm
	// begin inline asm
	fma.rn.f32 %f56623, %f65536, %f65537, %f56611;
	// end inline asm
	// begin inline asm
	fma.rn.f32 %f56627, %f65540, %f65541, %f56623;
	// end inline asm
	// begin inline asm
	fma.rn.f32 %f56631, %f65536, %f65541, %f56619;
	// end inline asm
	// begin inline asm
	fma.rn.f32 %f56635, %f65532, %f65537, %f56631;
	// end inline asm
	// begin inline asm
	fma.rn.f32 %f56639, %f65536, %f65537, %f56627;
	// end inline asm
	// begin inline asm
	fma.rn.f32 %f56643, %f65540, %f65541, %f56639;
	// end inline asm
	// begin inline asm
	fma.rn.f32 %f56647, %f65536, %f65541, %f56635;
	// end inline asm
	// begin inline asm
	fma.rn.f32 %f56651, %f65532, %f65537, %f56647;
	// end inline asm
	// begin inline asm
	fma.rn.f32 %f56655, %f65536, %f65537, %f56643;
	// end inline asm
	// begin inline asm
	fma.rn.f32 %f56659, %f65540, %f65541, %f56655;
	// end inline asm
	// begin inline asm
	fma.rn.f32 %f56663, %f65536, %f65541, %f56651;
	// end inline asm
	// begin inline asm
	fma.rn.f32 %f56667, %f65532, %f65537, %f56663;
	// end inline asm
	// begin inline asm
	fma.rn.f32 %f56671, %f65536, %f65537, %f56659;
	// end inline asm
	// begin inline asm
	fma.rn.f32 %f56675, %f65540, %f65541, %f56671;
	// end inline asm
	// begin inline asm
	fma.rn.f32 %f56679, %f65536, %f65541, %f56667;
	// end inline asm
	// begin inline asm
	fma.rn.f32 %f56683, %f65532, %f65537, %f56679;
	// end inline asm
	// begin inline asm
	fma.rn.f32 %f56687, %f65536, %f65537, %f56675;
	// end inline asm
	// begin inline asm
	fma.rn.f32 %f56691, %f65540, %f65541, %f56687;
	// end inline asm
	// begin inline asm
	fma.rn.f32 %f56695, %f65536, %f65541, %f56683;
	// end inline asm
	// begin inline asm
	fma.rn.f32 %f56699, %f65532, %f65537, %f56695;
	// end inline asm
	// begin inline asm
	fma.rn.f32 %f56703, %f65536, %f65537, %f56691;
	// end inline asm
	// begin inline asm
	fma.rn.f32 %f56707, %f65540, %f65541, %f56703;
	// end inline asm
	// begin inline asm
	fma.rn.f32 %f56711, %f65536, %f65541, %f56699;
	// end inline asm
	// begin inline asm
	fma.rn.f32 %f56715, %f65532, %f65537, %f56711;
	// end inline asm
	// begin inline asm
	fma.rn.f32 %f56719, %f65536, %f65537, %f56707;
	// end inline asm
	// begin inline asm
	fma.rn.f32 %f56723, %f65540, %f65541, %f56719;
	// end inline asm
	// begin inline asm
	fma.rn.f32 %f56727, %f65536, %f65541, %f56715;
	// end inline asm
	// begin inline asm
	fma.rn.f32 %f56731, %f65532, %f65537, %f56727;
	// end inline asm
	// begin inline asm
	fma.rn.f32 %f56735, %f65536, %f65537, %f56723;
	// end inline asm
	// begin inline asm
	fma.rn.f32 %f56739, %f65540, %f65541, %f56735;
	// end inline asm
	// begin inline asm
	fma.rn.f32 %f56743, %f65536, %f65541, %f56731;
	// end inline asm
	// begin inline asm
	fma.rn.f32 %f56747, %f65532, %f65537, %f56743;
	// end inline asm
	// begin inline asm
	fma.rn.f32 %f56751, %f65536, %f65537, %f56739;
	// end inline asm
	// begin inline asm
	fma.rn.f32 %f56755, %f65540, %f65541, %f56751;
	// end inline asm
	// begin inline asm
	fma.rn.f32 %f56759, %f65536, %f65541, %f56747;
	// end inline asm
	// begin inline asm
	fma.rn.f32 %f56763, %f65532, %f65537, %f56759;
	// end inline asm
	// begin inline asm
	fma.rn.f32 %f56767, %f65536, %f65537, %f56755;
	// end inline asm
	// begin inline asm
	fma.rn.f32 %f56771, %f65540, %f65541, %f56767;
	// end inline asm
	// begin inline asm
	fma.rn.f32 %f56775, %f65536, %f65541, %f56763;
	// end inline asm
	// begin inline asm
	fma.rn.f32 %f56779, %f65532, %f65537, %f56775;
	// end inline asm
	// begin inline asm
	fma.rn.f32 %f56783, %f65536, %f65537, %f56771;
	// end inline asm
	// begin inline asm
	fma.rn.f32 %f56787, %f65540, %f65541, %f56783;
	// end inline asm
	// begin inline asm
	fma.rn.f32 %f56791, %f65536, %f65541, %f56779;
	// end inline asm
	// begin inline asm
	fma.rn.f32 %f56795, %f65532, %f65537, %f56791;
	// end inline asm
	// begin inline asm
	fma.rn.f32 %f56799, %f65536, %f65537, %f56787;
	// end inline asm
	// begin inline asm
	fma.rn.f32 %f56803, %f65540, %f65541, %f56799;
	// end inline asm
	// begin inline asm
	fma.rn.f32 %f56807, %f65536, %f65541, %f56795;
	// end inline asm
	// begin inline asm
	fma.rn.f32 %f56811, %f65532, %f65537, %f56807;
	// end inline asm
	// begin inline asm
	fma.rn.f32 %f56815, %f65536, %f65537, %f56803;
	// end inline asm
	// begin inline asm
	fma.rn.f32 %f56819, %f65540, %f65541, %f56815;
	// end inline asm
	// begin inline asm
	fma.rn.f32 %f56823, %f65536, %f65541, %f56811;
	// end inline asm
	// begin inline asm
	fma.rn.f32 %f56827, %f65532, %f65537, %f56823;
	// end inline asm
	// begin inline asm
	fma.rn.f32 %f56831, %f65536, %f65537, %f56819;
	// end inline asm
	// begin inline asm
	fma.rn.f32 %f56835, %f65540, %f65541, %f56831;
	// end inline asm
	// begin inline asm
	fma.rn.f32 %f56839, %f65536, %f65541, %f56827;
	// end inline asm
	// begin inline asm
	fma.rn.f32 %f56843, %f65532, %f65537, %f56839;
	// end inline asm
	// begin inline asm
	fma.rn.f32 %f56847, %f65536, %f65537, %f56835;
	// end inline asm
	// begin inline asm
	fma.rn.f32 %f56851, %f65540, %f65541, %f56847;
	// end inline asm
	// begin inline asm
	fma.rn.f32 %f56855, %f65536, %f65541, %f56843;
	// end inline asm
	// begin inline asm
	fma.rn.f32 %f56859, %f65532, %f65537, %f56855;
	// end inline asm
	// begin inline asm
	fma.rn.f32 %f56863, %f65536, %f65537, %f56851;
	// end inline asm
	// begin inline asm
	fma.rn.f32 %f56867, %f65540, %f65541, %f56863;
	// end inline asm
	// begin inline asm
	fma.rn.f32 %f56871, %f65536, %f65541, %f56859;
	// end inline asm
	// begin inline asm
	fma.rn.f32 %f56875, %f65532, %f65537, %f56871;
	// end inline asm
	// begin inline asm
	fma.rn.f32 %f56879, %f65536, %f65537, %f56867;
	// end inline asm
	// begin inline asm
	fma.rn.f32 %f56883, %f65540, %f65541, %f56879;
	// end inline asm
	// begin inline asm
	fma.rn.f32 %f56887, %f65536, %f65541, %f56875;
	// end inline asm
	// begin inline asm
	fma.rn.f32 %f56891, %f65532, %f65537, %f56887;
	// end inline asm
	// begin inline asm
	fma.rn.f32 %f56895, %f65536, %f65537, %f56883;
	// end inline asm
	// begin inline asm
	fma.rn.f32 %f56899, %f65540, %f65541, %f56895;
	// end inline asm
	// begin inline asm
	fma.rn.f32 %f56903, %f65536, %f65541, %f56891;
	// end inline asm
	// begin inline asm
	fma.rn.f32 %f56907, %f65532, %f65537, %f56903;
	// end inline asm
	// begin inline asm
	fma.rn.f32 %f56911, %f65536, %f65537, %f56899;
	// end inline asm
	// begin inline asm
	fma.rn.f32 %f56915, %f65540, %f65541, %f56911;
	// end inline asm
	// begin inline asm
	fma.rn.f32 %f56919, %f65536, %f65541, %f56907;
	// end inline asm
	// begin inline asm
	fma.rn.f32 %f56923, %f65532, %f65537, %f56919;
	// end inline asm
	// begin inline asm
	fma.rn.f32 %f56927, %f65536, %f65537, %f56915;
	// end inline asm
	// begin inline asm
	fma.rn.f32 %f56931, %f65540, %f65541, %f56927;
	// end inline asm
	// begin inline asm
	fma.rn.f32 %f56935, %f65536, %f65541, %f56923;
	// end inline asm
	// begin inline asm
	fma.rn.f32 %f56939, %f65532, %f65537, %f56935;
	// end inline asm
	// begin inline asm
	fma.rn.f32 %f56943, %f65536, %f65537, %f56931;
	// end inline asm
	// begin inline asm
	fma.rn.f32 %f56947, %f65540, %f65541, %f56943;
	// end inline asm
	// begin inline asm
	fma.rn.f32 %f56951, %f65536, %f65541, %f56939;
	// end inline asm
	// begin inline asm
	fma.rn.f32 %f56955, %f65532, %f65537, %f56951;
	// end inline asm
	// begin inline asm
	fma.rn.f32 %f56959, %f65536, %f65537, %f56947;
	// end inline asm
	// begin inline asm
	fma.rn.f32 %f56963, %f65540, %f65541, %f56959;
	// end inline asm
	// begin inline asm
	fma.rn.f32 %f56967, %f65536, %f65541, %f56955;
	// end inline asm
	// begin inline asm
	fma.rn.f32 %f56971, %f65532, %f65537, %f56967;
	// end inline asm
	// begin inline asm
	fma.rn.f32 %f56975, %f65536, %f65537, %f56963;
	// end inline asm
	// begin inline asm
	fma.rn.f32 %f56979, %f65540, %f65541, %f56975;
	// end inline asm
	// begin inline asm
	fma.rn.f32 %f56983, %f65536, %f65541, %f56971;
	// end inline asm
	// begin inline asm
	fma.rn.f32 %f56987, %f65532, %f65537, %f56983;
	// end inline asm
	// begin inline asm
	fma.rn.f32 %f56991, %f65536, %f65537, %f56979;
	// end inline asm
	// begin inline asm
	fma.rn.f32 %f56995, %f65540, %f65541, %f56991;
	// end inline asm
	// begin inline asm
	fma.rn.f32 %f56999, %f65536, %f65541, %f56987;
	// end inline asm
	// begin inline asm
	fma.rn.f32 %f57003, %f65532, %f65537, %f56999;
	// end inline asm
	// begin inline asm
	fma.rn.f32 %f57007, %f65536, %f65537, %f56995;
	// end inline asm
	// begin inline asm
	fma.rn.f32 %f57011, %f65540, %f65541, %f57007;
	// end inline asm
	// begin inline asm
	fma.rn.f32 %f57015, %f65536, %f65541, %f57003;
	// end inline asm
	// begin inline asm
	fma.rn.f32 %f57019, %f65532, %f65537, %f57015;
	// end inline asm
	// begin inline asm
	fma.rn.f32 %f57023, %f65536, %f65537, %f57011;
	// end inline asm
	// begin inline asm
	fma.rn.f32 %f57027, %f65540, %f65541, %f57023;
	// end inline asm
	// begin inline asm
	fma.rn.f32 %f57031, %f65536, %f65541, %f57019;
	// end inline asm
	// begin inline asm
	fma.rn.f32 %f57035, %f65532, %f65537, %f57031;
	// end inline asm
	// begin inline asm
	fma.rn.f32 %f57039, %f65536, %f65537, %f57027;
	// end inline asm
	// begin inline asm
	fma.rn.f32 %f57043, %f65540, %f65541, %f57039;
	// end inline asm
	// begin inline asm
	fma.rn.f32 %f57047, %f65536, %f65541, %f57035;
	// end inline asm
	// begin inline asm
	fma.rn.f32 %f57051, %f65532, %f65537, %f57047;
	// end inline asm
	// begin inline asm
	fma.rn.f32 %f57055, %f65536, %f65537, %f57043;
	// end inline asm
	// begin inline asm
	fma.rn.f32 %f57059, %f65540, %f65541, %f57055;
	// end inline asm
	// begin inline asm
	fma.rn.f32 %f57063, %f65536, %f65541, %f57051;
	// end inline asm
	// begin inline asm
	fma.rn.f32 %f57067, %f65532, %f65537, %f57063;
	// end inline asm
	// begin inline asm
	fma.rn.f32 %f57071, %f65536, %f65537, %f57059;
	// end inline asm
	// begin inline asm
	fma.rn.f32 %f57075, %f65540, %f65541, %f57071;
	// end inline asm
	// begin inline asm
	fma.rn.f32 %f57079, %f65536, %f65541, %f57067;
	// end inline asm
	// begin inline asm
	fma.rn.f32 %f57083, %f65532, %f65537, %f57079;
	// end inline asm
	// begin inline asm
	fma.rn.f32 %f57087, %f65536, %f65537, %f57075;
	// end inline asm
	// begin inline asm
	fma.rn.f32 %f57091, %f65540, %f65541, %f57087;
	// end inline asm
	// begin inline asm
	fma.rn.f32 %f57095, %f65536, %f65541, %f57083;
	// end inline asm
	// begin inline asm
	fma.rn.f32 %f57099, %f65532, %f65537, %f57095;
	// end inline asm
	// begin inline asm
	fma.rn.f32 %f57103, %f65536, %f65537, %f57091;
	// end inline asm
	// begin inline asm
	fma.rn.f32 %f57107, %f65540, %f65541, %f57103;
	// end inline asm
	// begin inline asm
	fma.rn.f32 %f57111, %f65536, %f65541, %f57099;
	// end inline asm
	// begin inline asm
	fma.rn.f32 %f57115, %f65532, %f65537, %f57111;
	// end inline asm
	// begin inline asm
	fma.rn.f32 %f57119, %f65536, %f65537, %f57107;
	// end inline asm
	// begin inline asm
	fma.rn.f32 %f57123, %f65540, %f65541, %f57119;
	// end inline asm
	// begin inline asm
	fma.rn.f32 %f57127, %f65536, %f65541, %f57115;
	// end inline asm
	// begin inline asm
	fma.rn.f32 %f57131, %f65532, %f65537, %f57127;
	// end inline asm
	// begin inline asm
	fma.rn.f32 %f57135, %f65536, %f65537, %f57123;
	// end inline asm
	// begin inline asm
	fma.rn.f32 %f57139, %f65540, %f65541, %f57135;
	// end inline asm
	// begin inline asm
	fma.rn.f32 %f57143, %f65536, %f65541, %f57131;
	// end inline asm
	// begin inline asm
	fma.rn.f32 %f57147, %f65532, %f65537, %f57143;
	// end inline asm
	// begin inline asm
	fma.rn.f32 %f57151, %f65536, %f65537, %f57139;
	// end inline asm
	// begin inline asm
	fma.rn.f32 %f57155, %f65540, %f65541, %f57151;
	// end inline asm
	// begin inline asm
	fma.rn.f32 %f57159, %f65536, %f65541, %f57147;
	// end inline asm
	// begin inline asm
	fma.rn.f32 %f57163, %f65532, %f65537, %f57159;
	// end inline asm
	// begin inline asm
	fma.rn.f32 %f57167, %f65536, %f65537, %f57155;
	// end inline asm
	// begin inline asm
	fma.rn.f32 %f57171, %f65540, %f65541, %f57167;
	// end inline asm
	// begin inline asm
	fma.rn.f32 %f57175, %f65536, %f65541, %f57163;
	// end inline asm
	// begin inline asm
	fma.rn.f32 %f57179, %f65532, %f65537, %f57175;
	// end inline asm
	// begin inline asm
	fma.rn.f32 %f57183, %f65536, %f65537, %f57171;
	// end inline asm
	// begin inline asm
	fma.rn.f32 %f57187, %f65540, %f65541, %f57183;
	// end inline asm
	// begin inline asm
	fma.rn.f32 %f57191, %f65536, %f65541, %f57179;
	// end inline asm
	// begin inline asm
	fma.rn.f32 %f57195, %f65532, %f65537, %f57191;
	// end inline asm
	// begin inline asm
	fma.rn.f32 %f57199, %f65536, %f65537, %f57187;
	// end inline asm
	// begin inline asm
	fma.rn.f32 %f57203, %f65540, %f65541, %f57199;
	// end inline asm
	// begin inline asm
	fma.rn.f32 %f57207, %f65536, %f65541, %f57195;
	// end inline asm
	// begin inline asm
	fma.rn.f32 %f57211, %f65532, %f65537, %f57207;
	// end inline asm
	// begin inline asm
	fma.rn.f32 %f57215, %f65536, %f65537, %f57203;
	// end inline asm
	// begin inline asm
	fma.rn.f32 %f57219, %f65540, %f65541, %f57215;
	// end inline asm
	// begin inline asm
	fma.rn.f32 %f57223, %f65536, %f65541, %f57211;
	// end inline asm
	// begin inline asm
	fma.rn.f32 %f57227, %f65532, %f65537, %f57223;
	// end inline asm
	// begin inline asm
	fma.rn.f32 %f57231, %f65536, %f65537, %f57219;
	// end inline asm
	// begin inline asm
	fma.rn.f32 %f57235, %f65540, %f65541, %f57231;
	// end inline asm
	// begin inline asm
	fma.rn.f32 %f57239, %f65536, %f65541, %f57227;
	// end inline asm
	// begin inline asm
	fma.rn.f32 %f57243, %f65532, %f65537, %f57239;
	// end inline asm
	// begin inline asm
	fma.rn.f32 %f57247, %f65536, %f65537, %f57235;
	// end inline asm
	// begin inline asm
	fma.rn.f32 %f57251, %f65540, %f65541, %f57247;
	// end inline asm
	// begin inline asm
	fma.rn.f32 %f57255, %f65536, %f65541, %f57243;
	// end inline asm
	// begin inline asm
	fma.rn.f32 %f57259, %f65532, %f65537, %f57255;
	// end inline asm
	// begin inline asm
	fma.rn.f32 %f57263, %f65536, %f65537, %f57251;
	// end inline asm
	// begin inline asm
	fma.rn.f32 %f57267, %f65540, %f65541, %f57263;
	// end inline asm
	// begin inline asm
	fma.rn.f32 %f57271, %f65536, %f65541, %f57259;
	// end inline asm
	// begin inline asm
	fma.rn.f32 %f57275, %f65532, %f65537, %f57271;
	// end inline asm
	// begin inline asm
	fma.rn.f32 %f57279, %f65536, %f65537, %f57267;
	// end inline asm
	// begin inline asm
	fma.rn.f32 %f57283, %f65540, %f65541, %f57279;
	// end inline asm
	// begin inline asm
	fma.rn.f32 %f57287, %f65536, %f65541, %f57275;
	// end inline asm
	// begin inline asm
	fma.rn.f32 %f57291, %f65532, %f65537, %f57287;
	// end inline asm
	// begin inline asm
	fma.rn.f32 %f57295, %f65536, %f65537, %f57283;
	// end inline asm
	// begin inline asm
	fma.rn.f32 %f57299, %f65540, %f65541, %f57295;
	// end inline asm
	// begin inline asm
	fma.rn.f32 %f57303, %f65536, %f65541, %f57291;
	// end inline asm
	// begin inline asm
	fma.rn.f32 %f57307, %f65532, %f65537, %f57303;
	// end inline asm
	// begin inline asm
	fma.rn.f32 %f57311, %f65536, %f65537, %f57299;
	// end inline asm
	// begin inline asm
	fma.rn.f32 %f57315, %f65540, %f65541, %f57311;
	// end inline asm
	// begin inline asm
	fma.rn.f32 %f57319, %f65536, %f65541, %f57307;
	// end inline asm
	// begin inline asm
	fma.rn.f32 %f57323, %f65532, %f65537, %f57319;
	// end inline asm
	// begin inline asm
	fma.rn.f32 %f57327, %f65536, %f65537, %f57315;
	// end inline asm
	// begin inline asm
	fma.rn.f32 %f57331, %f65540, %f65541, %f57327;
	// end inline asm
	// begin inline asm
	fma.rn.f32 %f57335, %f65536, %f65541, %f57323;
	// end inline asm
	// begin inline asm
	fma.rn.f32 %f57339, %f65532, %f65537, %f57335;
	// end inline asm
	// begin inline asm
	fma.rn.f32 %f57343, %f65536, %f65537, %f57331;
	// end inline asm
	// begin inline asm
	fma.rn.f32 %f57347, %f65540, %f65541, %f57343;
	// end inline asm
	// begin inline asm
	fma.rn.f32 %f57351, %f65536, %f65541, %f57339;
	// end inline asm
	// begin inline asm
	fma.rn.f32 %f57355, %f65532, %f65537, %f57351;
	// end inline asm
	// begin inline asm
	fma.rn.f32 %f57359, %f65536, %f65537, %f57347;
	// end inline asm
	// begin inline asm
	fma.rn.f32 %f57363, %f65540, %f65541, %f57359;
	// end inline asm
	// begin inline asm
	fma.rn.f32 %f57367, %f65536, %f65541, %f57355;
	// end inline asm
	// begin inline asm
	fma.rn.f32 %f57371, %f65532, %f65537, %f57367;
	// end inline asm
	// begin inline asm
	fma.rn.f32 %f57375, %f65536, %f65537, %f57363;
	// end inline asm
	// begin inline asm
	fma.rn.f32 %f57379, %f65540, %f65541, %f57375;
	// end inline asm
	// begin inline asm
	fma.rn.f32 %f57383, %f65536, %f65541, %f57371;
	// end inline asm
	// begin inline asm
	fma.rn.f32 %f57387, %f65532, %f65537, %f57383;
	// end inline asm
	// begin inline asm
	fma.rn.f32 %f57391, %f65536, %f65537, %f57379;
	// end inline asm
	// begin inline asm
	fma.rn.f32 %f57395, %f65540, %f65541, %f57391;
	// end inline asm
	// begin inline asm
	fma.rn.f32 %f57399, %f65536, %f65541, %f57387;
	// end inline asm
	// begin inline asm
	fma.rn.f32 %f57403, %f65532, %f65537, %f57399;
	// end inline asm
	// begin inline asm
	fma.rn.f32 %f57407, %f65536, %f65537, %f57395;
	// end inline asm
	// begin inline asm
	fma.rn.f32 %f57411, %f65540, %f65541, %f57407;
	// end inline asm
	// begin inline asm
	fma.rn.f32 %f57415, %f65536, %f65541, %f57403;
	// end inline asm
	// begin inline asm
	fma.rn.f32 %f57419, %f65532, %f65537, %f57415;
	// end inline asm
	// begin inline asm
	fma.rn.f32 %f57423, %f65536, %f65537, %f57411;
	// end inline asm
	// begin inline asm
	fma.rn.f32 %f57427, %f65540, %f65541, %f57423;
	// end inline asm
	// begin inline asm
	fma.rn.f32 %f57431, %f65536, %f65541, %f57419;
	// end inline asm
	// begin inline asm
	fma.rn.f32 %f57435, %f65532, %f65537, %f57431;
	// end inline asm
	// begin inline asm
	fma.rn.f32 %f57439, %f65536, %f65537, %f57427;
	// end inline asm
	// begin inline asm
	fma.rn.f32 %f57443, %f65540, %f65541, %f57439;
	// end inline asm
	// begin inline asm
	fma.rn.f32 %f57447, %f65536, %f65541, %f57435;
	// end inline asm
	// begin inline asm
	fma.rn.f32 %f57451, %f65532, %f65537, %f57447;
	// end inline asm
	// begin inline asm
	fma.rn.f32 %f57455, %f65536, %f65537, %f57443;
	// end inline asm
	// begin inline asm
	fma.rn.f32 %f57459, %f65540, %f65541, %f57455;
	// end inline asm
	// begin inline asm
	fma.rn.f32 %f57463, %f65536, %f65541, %f57451;
	// end inline asm
	// begin inline asm
	fma.rn.f32 %f57467, %f65532, %f65537, %f57463;
	// end inline asm
	// begin inline asm
	fma.rn.f32 %f57471, %f65536, %f65537, %f57459;
	// end inline asm
	// begin inline asm
	fma.rn.f32 %f57475, %f65540, %f65541, %f57471;
	// end inline asm
	// begin inline asm
	fma.rn.f32 %f57479, %f65536, %f65541, %f57467;
	// end inline asm
	// begin inline asm
	fma.rn.f32 %f57483, %f65532, %f65537, %f57479;
	// end inline asm
	// begin inline asm
	fma.rn.f32 %f57487, %f65536, %f65537, %f57475;
	// end inline asm
	// begin inline asm
	fma.rn.f32 %f57491, %f65540, %f65541, %f57487;
	// end inline asm
	// begin inline asm
	fma.rn.f32 %f57495, %f65536, %f65541, %f57483;
	// end inline asm
	// begin inline asm
	fma.rn.f32 %f57499, %f65532, %f65537, %f57495;
	// end inline asm
	// begin inline asm
	fma.rn.f32 %f57503, %f65536, %f65537, %f57491;
	// end inline asm
	// begin inline asm
	fma.rn.f32 %f57507, %f65540, %f65541, %f57503;
	// end inline asm
	// begin inline asm
	fma.rn.f32 %f57511, %f65536, %f65541, %f57499;
	// end inline asm
	// begin inline asm
	fma.rn.f32 %f57515, %f65532, %f65537, %f57511;
	// end inline asm
	// begin inline asm
	fma.rn.f32 %f57519, %f65536, %f65537, %f57507;
	// end inline asm
	// begin inline asm
	fma.rn.f32 %f57523, %f65540, %f65541, %f57519;
	// end inline asm
	// begin inline asm
	fma.rn.f32 %f57527, %f65536, %f65541, %f57515;
	// end inline asm
	// begin inline asm
	fma.rn.f32 %f57531, %f65532, %f65537, %f57527;
	// end inline asm
	// begin inline asm
	fma.rn.f32 %f57535, %f65536, %f65537, %f57523;
	// end inline asm
	// begin inline asm
	fma.rn.f32 %f57539, %f65540, %f65541, %f57535;
	// end inline asm
	// begin inline asm
	fma.rn.f32 %f57543, %f65536, %f65541, %f57531;
	// end inline asm
	// begin inline asm
	fma.rn.f32 %f57547, %f65532, %f65537, %f57543;
	// end inline asm
	// begin inline asm
	fma.rn.f32 %f57551, %f65536, %f65537, %f57539;
	// end inline asm
	// begin inline asm
	fma.rn.f32 %f57555, %f65540, %f65541, %f57551;
	// end inline asm
	// begin inline asm
	fma.rn.f32 %f57559, %f65536, %f65541, %f57547;
	// end inline asm
	// begin inline asm
	fma.rn.f32 %f57563, %f65532, %f65537, %f57559;
	// end inline asm
	// begin inline asm
	fma.rn.f32 %f57567, %f65536, %f65537, %f57555;
	// end inline asm
	// begin inline asm
	fma.rn.f32 %f57571, %f65540, %f65541, %f57567;
	// end inline asm
	// begin inline asm
	fma.rn.f32 %f57575, %f65536, %f65541, %f57563;
	// end inline asm
	// begin inline asm
	fma.rn.f32 %f57579, %f65532, %f65537, %f57575;
	// end inline asm
	// begin inline asm
	fma.rn.f32 %f57583, %f65536, %f65537, %f57571;
	// end inline asm
	// begin inline asm
	fma.rn.f32 %f57587, %f65540, %f65541, %f57583;
	// end inline asm
	// begin inline asm
	fma.rn.f32 %f57591, %f65536, %f65541, %f57579;
	// end inline asm
	// begin inline asm
	fma.rn.f32 %f57595, %f65532, %f65537, %f57591;
	// end inline asm
	// begin inline asm
	fma.rn.f32 %f57599, %f65536, %f65537, %f57587;
	// end inline asm
	// begin inline asm
	fma.rn.f32 %f57603, %f65540, %f65541, %f57599;
	// end inline asm
	// begin inline asm
	fma.rn.f32 %f57607, %f65536, %f65541, %f57595;
	// end inline asm
	// begin inline asm
	fma.rn.f32 %f57611, %f65532, %f65537, %f57607;
	// end inline asm
	// begin inline asm
	fma.rn.f32 %f57615, %f65536, %f65537, %f57603;
	// end inline asm
	// begin inline asm
	fma.rn.f32 %f57619, %f65540, %f65541, %f57615;
	// end inline asm
	// begin inline asm
	fma.rn.f32 %f57623, %f65536, %f65541, %f57611;
	// end inline asm
	// begin inline asm
	fma.rn.f32 %f57627, %f65532, %f65537, %f57623;
	// end inline asm
	// begin inline asm
	fma.rn.f32 %f57631, %f65536, %f65537, %f57619;
	// end inline asm
	// begin inline asm
	fma.rn.f32 %f57635, %f65540, %f65541, %f57631;
	// end inline asm
	// begin inline asm
	fma.rn.f32 %f57639, %f65536, %f65541, %f57627;
	// end inline asm
	// begin inline asm
	fma.rn.f32 %f57643, %f65532, %f65537, %f57639;
	// end inline asm
	// begin inline asm
	fma.rn.f32 %f57647, %f65536, %f65537, %f57635;
	// end inline asm
	// begin inline asm
	fma.rn.f32 %f57651, %f65540, %f65541, %f57647;
	// end inline asm
	// begin inline asm
	fma.rn.f32 %f57655, %f65536, %f65541, %f57643;
	// end inline asm
	// begin inline asm
	fma.rn.f32 %f57659, %f65532, %f65537, %f57655;
	// end inline asm
	// begin inline asm
	fma.rn.f32 %f57663, %f65536, %f65537, %f57651;
	// end inline asm
	// begin inline asm
	fma.rn.f32 %f57667, %f65540, %f65541, %f57663;
	// end inline asm
	// begin inline asm
	fma.rn.f32 %f57671, %f65536, %f65541, %f57659;
	// end inline asm
	// begin inline asm
	fma.rn.f32 %f57675, %f65532, %f65537, %f57671;
	// end inline asm
	// begin inline asm
	fma.rn.f32 %f57679, %f65536, %f65537, %f57667;
	// end inline asm
	// begin inline asm
	fma.rn.f32 %f57683, %f65540, %f65541, %f57679;
	// end inline asm
	// begin inline asm
	fma.rn.f32 %f57687, %f65536, %f65541, %f57675;
	// end inline asm
	// begin inline asm
	fma.rn.f32 %f57691, %f65532, %f65537, %f57687;
	// end inline asm
	// begin inline asm
	fma.rn.f32 %f57695, %f65536, %f65537, %f57683;
	// end inline asm
	// begin inline asm
	fma.rn.f32 %f57699, %f65540, %f65541, %f57695;
	// end inline asm
	// begin inline asm
	fma.rn.f32 %f57703, %f65536, %f65541, %f57691;
	// end inline asm
	// begin inline asm
	fma.rn.f32 %f57707, %f65532, %f65537, %f57703;
	// end inline asm
	// begin inline asm
	fma.rn.f32 %f57711, %f65536, %f65537, %f57699;
	// end inline asm
	// begin inline asm
	fma.rn.f32 %f57715, %f65540, %f65541, %f57711;
	// end inline asm
	// begin inline asm
	fma.rn.f32 %f57719, %f65536, %f65541, %f57707;
	// end inline asm
	// begin inline asm
	fma.rn.f32 %f57723, %f65532, %f65537, %f57719;
	// end inline asm
	// begin inline asm
	fma.rn.f32 %f57727, %f65536, %f65537, %f57715;
	// end inline asm
	// begin inline asm
	fma.rn.f32 %f57731, %f65540, %f65541, %f57727;
	// end inline asm
	// begin inline asm
	fma.rn.f32 %f57735, %f65536, %f65541, %f57723;
	// end inline asm
	// begin inline asm
	fma.rn.f32 %f57739, %f65532, %f65537, %f57735;
	// end inline asm
	// begin inline asm
	fma.rn.f32 %f57743, %f65536, %f65537, %f57731;
	// end inline asm
	// begin inline asm
	fma.rn.f32 %f57747, %f65540, %f65541, %f57743;
	// end inline asm
	// begin inline asm
	fma.rn.f32 %f57751, %f65536, %f65541, %f57739;
	// end inline asm
	// begin inline asm
	fma.rn.f32 %f57755, %f65532, %f65537, %f57751;
	// end inline asm
	// begin inline asm
	fma.rn.f32 %f57759, %f65536, %f65537, %f57747;
	// end inline asm
	// begin inline asm
	fma.rn.f32 %f57763, %f65540, %f65541, %f57759;
	// end inline asm
	// begin inline asm
	fma.rn.f32 %f57767, %f65536, %f65541, %f57755;
	// end inline asm
	// begin inline asm
	fma.rn.f32 %f57771, %f65532, %f65537, %f57767;
	// end inline asm
	// begin inline asm
	fma.rn.f32 %f57775, %f65536, %f65537, %f57763;
	// end inline asm
	// begin inline asm
	fma.rn.f32 %f57779, %f65540, %f65541, %f57775;
	// end inline asm
	// begin inline asm
	fma.rn.f32 %f57783, %f65536, %f65541, %f57771;
	// end inline asm
	// begin inline asm
	fma.rn.f32 %f57787, %f65532, %f65537, %f57783;
	// end inline asm
	// begin inline asm
	fma.rn.f32 %f57791, %f65536, %f65537, %f57779;
	// end inline asm
	// begin inline asm
	fma.rn.f32 %f57795, %f65540, %f65541, %f57791;
	// end inline asm
	// begin inline asm
	fma.rn.f32 %f57799, %f65536, %f65541, %f57787;
	// end inline asm
	// begin inline asm
	fma.rn.f32 %f57803, %f65532, %f65537, %f57799;
	// end inline asm
	// begin inline asm
	fma.rn.f32 %f57807, %f65536, %f65537, %f57795;
	// end inline asm
	// begin inline asm
	fma.rn.f32 %f57811, %f65540, %f65541, %f57807;
	// end inline asm
	// begin inline asm
	fma.rn.f32 %f57815, %f65536, %f65541, %f57803;
	// end inline asm
	// begin inline asm
	fma.rn.f32 %f57819, %f65532, %f65537, %f57815;
	// end inline asm
	// begin inline asm
	fma.rn.f32 %f57823, %f65536, %f65537, %f57811;
	// end inline asm
	// begin inline asm
	fma.rn.f32 %f57827, %f65540, %f65541, %f57823;
	// end inline asm
	// begin inline asm
	fma.rn.f32 %f57831, %f65536, %f65541, %f57819;
	// end inline asm
	// begin inline asm
	fma.rn.f32 %f57835, %f65532, %f65537, %f57831;
	// end inline asm
	// begin inline asm
	fma.rn.f32 %f57839, %f65536, %f65537, %f57827;
	// end inline asm
	// begin inline asm
	fma.rn.f32 %f57843, %f65540, %f65541, %f57839;
	// end inline asm
	// begin inline asm
	fma.rn.f32 %f57847, %f65536, %f65541, %f57835;
	// end inline asm
	// begin inline asm
	fma.rn.f32 %f57851, %f65532, %f65537, %f57847;
	// end inline asm
	// begin inline asm
	fma.rn.f32 %f57855, %f65536, %f65537, %f57843;
	// end inline asm
	// begin inline asm
	fma.rn.f32 %f57859, %f65540, %f65541, %f57855;
	// end inline asm
	// begin inline asm
	fma.rn.f32 %f57863, %f65536, %f65541, %f57851;
	// end inline asm
	// begin inline asm
	fma.rn.f32 %f57867, %f65532, %f65537, %f57863;
	// end inline asm
	// begin inline asm
	fma.rn.f32 %f57871, %f65536, %f65537, %f57859;
	// end inline asm
	// begin inline asm
	fma.rn.f32 %f57875, %f65540, %f65541, %f57871;
	// end inline asm
	// begin inline asm
	fma.rn.f32 %f57879, %f65536, %f65541, %f57867;
	// end inline asm
	// begin inline asm
	fma.rn.f32 %f57883, %f65532, %f65537, %f57879;
	// end inline asm
	// begin inline asm
	fma.rn.f32 %f57887, %f65536, %f65537, %f57875;
	// end inline asm
	// begin inline asm
	fma.rn.f32 %f57891, %f65540, %f65541, %f57887;
	// end inline asm
	// begin inline asm
	fma.rn.f32 %f57895, %f65536, %f65541, %f57883;
	// end inline asm
	// begin inline asm
	fma.rn.f32 %f57899, %f65532, %f65537, %f57895;
	// end inline asm
	// begin inline asm
	fma.rn.f32 %f57903, %f65536, %f65537, %f57891;
	// end inline asm
	// begin inline asm
	fma.rn.f32 %f57907, %f65540, %f65541, %f57903;
	// end inline asm
	// begin inline asm
	fma.rn.f32 %f57911, %f65536, %f65541, %f57899;
	// end inline asm
	// begin inline asm
	fma.rn.f32 %f57915, %f65532, %f65537, %f57911;
	// end inline asm
	// begin inline asm
	fma.rn.f32 %f57919, %f65536, %f65537, %f57907;
	// end inline asm
	// begin inline asm
	fma.rn.f32 %f57923, %f65540, %f65541, %f57919;
	// end inline asm
	// begin inline asm
	fma.rn.f32 %f57927, %f65536, %f65541, %f57915;
	// end inline asm
	// begin inline asm
	fma.rn.f32 %f57931, %f65532, %f65537, %f57927;
	// end inline asm
	// begin inline asm
	fma.rn.f32 %f57935, %f65536, %f65537, %f57923;
	// end inline asm
	// begin inline asm
	fma.rn.f32 %f57939, %f65540, %f65541, %f57935;
	// end inline asm
	// begin inline asm
	fma.rn.f32 %f57943, %f65536, %f65541, %f57931;
	// end inline asm
	// begin inline asm
	fma.rn.f32 %f57947, %f65532, %f65537, %f57943;
	// end inline asm
	// begin inline asm
	fma.rn.f32 %f57951, %f65536, %f65537, %f57939;
	// end inline asm
	// begin inline asm
	fma.rn.f32 %f57955, %f65540, %f65541, %f57951;
	// end inline asm
	// begin inline asm
	fma.rn.f32 %f57959, %f65536, %f65541, %f57947;
	// end inline asm
	// begin inline asm
	fma.rn.f32 %f57963, %f65532, %f65537, %f57959;
	// end inline asm
	// begin inline asm
	fma.rn.f32 %f57967, %f65536, %f65537, %f57955;
	// end inline asm
	// begin inline asm
	fma.rn.f32 %f57971, %f65540, %f65541, %f57967;
	// end inline asm
	// begin inline asm
	fma.rn.f32 %f57975, %f65536, %f65541, %f57963;
	// end inline asm
	// begin inline asm
	fma.rn.f32 %f57979, %f65532, %f65537, %f57975;
	// end inline asm
	// begin inline asm
	fma.rn.f32 %f57983, %f65536, %f65537, %f57971;
	// end inline asm
	// begin inline asm
	fma.rn.f32 %f57987, %f65540, %f65541, %f57983;
	// end inline asm
	// begin inline asm
	fma.rn.f32 %f57991, %f65536, %f65541, %f57979;
	// end inline asm
	// begin inline asm
	fma.rn.f32 %f57995, %f65532, %f65537, %f57991;
	// end inline asm
	// begin inline asm
	fma.rn.f32 %f57999, %f65536, %f65537, %f57987;
	// end inline asm
	// begin inline asm
	fma.rn.f32 %f58003, %f65540, %f65541, %f57999;
	// end inline asm
	// begin inline asm
	fma.rn.f32 %f58007, %f65536, %f65541, %f57995;
	// end inline asm
	// begin inline asm
	fma.rn.f32 %f58011, %f65532, %f65537, %f58007;
	// end inline asm
	// begin inline asm
	fma.rn.f32 %f58015, %f65536, %f65537, %f58003;
	// end inline asm
	// begin inline asm
	fma.rn.f32 %f58019, %f65540, %f65541, %f58015;
	// end inline asm
	// begin inline asm
	fma.rn.f32 %f58023, %f65536, %f65541, %f58011;
	// end inline asm
	// begin inline asm
	fma.rn.f32 %f58027, %f65532, %f65537, %f58023;
	// end inline asm
	// begin inline asm
	fma.rn.f32 %f58031, %f65536, %f65537, %f58019;
	// end inline asm
	// begin inline asm
	fma.rn.f32 %f58035, %f65540, %f65541, %f58031;
	// end inline asm
	// begin inline asm
	fma.rn.f32 %f58039, %f65536, %f65541, %f58027;
	// end inline asm
	// begin inline asm
	fma.rn.f32 %f58043, %f65532, %f65537, %f58039;
	// end inline asm
	// begin inline asm
	fma.rn.f32 %f58047, %f65536, %f65537, %f58035;
	// end inline asm
	// begin inline asm
	fma.rn.f32 %f58051, %f65540, %f65541, %f58047;
	// end inline asm
	// begin inline asm
	fma.rn.f32 %f58055, %f65536, %f65541, %f58043;
	// end inline asm
	// begin inline asm
	fma.rn.f32 %f58059, %f65532, %f65537, %f58055;
	// end inline asm
	// begin inline asm
	fma.rn.f32 %f58063, %f65536, %f65537, %f58051;
	// end inline asm
	// begin inline asm
	fma.rn.f32 %f58067, %f65540, %f65541, %f58063;
	// end inline asm
	// begin inline asm
	fma.rn.f32 %f58071, %f65536, %f65541, %f58059;
	// end inline asm
	// begin inline asm
	fma.rn.f32 %f58075, %f65532, %f65537, %f58071;
	// end inline asm
	// begin inline asm
	fma.rn.f32 %f58079, %f65536, %f65537, %f58067;
	// end inline asm
	// begin inline asm
	fma.rn.f32 %f58083, %f65540, %f65541, %f58079;
	// end inline asm
	// begin inline asm
	fma.rn.f32 %f58087, %f65536, %f65541, %f58075;
	// end inline asm
	// begin inline asm
	fma.rn.f32 %f58091, %f65532, %f65537, %f58087;
	// end inline asm
	// begin inline asm
	fma.rn.f32 %f58095, %f65536, %f65537, %f58083;
	// end inline asm
	// begin inline asm
	fma.rn.f32 %f58099, %f65540, %f65541, %f58095;
	// end inline asm
	// begin inline asm
	fma.rn.f32 %f58103, %f65536, %f65541, %f58091;
	// end inline asm
	// begin inline asm
	fma.rn.f32 %f58107, %f65532, %f65537, %f58103;
	// end inline asm
	// begin inline asm
	fma.rn.f32 %f58111, %f65536, %f65537, %f58099;
	// end inline asm
	// begin inline asm
	fma.rn.f32 %f58115, %f65540, %f65541, %f58111;
	// end inline asm
	// begin inline asm
	fma.rn.f32 %f58119, %f65536, %f65541, %f58107;
	// end inline asm
	// begin inline asm
	fma.rn.f32 %f58123, %f65532, %f65537, %f58119;
	// end inline asm
	// begin inline asm
	fma.rn.f32 %f58127, %f65536, %f65537, %f58115;
	// end inline asm
	// begin inline asm
	fma.rn.f32 %f58131, %f65540, %f65541, %f58127;
	// end inline asm
	// begin inline asm
	fma.rn.f32 %f58135, %f65536, %f65541, %f58123;
	// end inline asm
	// begin inline asm
	fma.rn.f32 %f58139, %f65532, %f65537, %f58135;
	// end inline asm
	// begin inline asm
	fma.rn.f32 %f58143, %f65536, %f65537, %f58131;
	// end inline asm
	// begin inline asm
	fma.rn.f32 %f58147, %f65540, %f65541, %f58143;
	// end inline asm
	// begin inline asm
	fma.rn.f32 %f58151, %f65536, %f65541, %f58139;
	// end inline asm
	// begin inline asm
	fma.rn.f32 %f58155, %f65532, %f65537, %f58151;
	// end inline asm
	// begin inline asm
	fma.rn.f32 %f58159, %f65536, %f65537, %f58147;
	// end inline asm
	// begin inline asm
	fma.rn.f32 %f58163, %f65540, %f65541, %f58159;
	// end inline asm
	// begin inline asm
	fma.rn.f32 %f58167, %f65536, %f65541, %f58155;
	// end inline asm
	// begin inline asm
	fma.rn.f32 %f58171, %f65532, %f65537, %f58167;
	// end inline asm
	// begin inline asm
	fma.rn.f32 %f58175, %f65536, %f65537, %f58163;
	// end inline asm
	// begin inline asm
	fma.rn.f32 %f58179, %f65540, %f65541, %f58175;
	// end inline asm
	// begin inline asm
	fma.rn.f32 %f58183, %f65536, %f65541, %f58171;
	// end inline asm
	// begin inline asm
	fma.rn.f32 %f58187, %f65532, %f65537, %f58183;
	// end inline asm
	// begin inline asm
	fma.rn.f32 %f58191, %f65536, %f65537, %f58179;
	// end inline asm
	// begin inline asm
	fma.rn.f32 %f58195, %f65540, %f65541, %f58191;
	// end inline asm
	// begin inline asm
	fma.rn.f32 %f58199, %f65536, %f65541, %f58187;
	// end inline asm
	// begin inline asm
	fma.rn.f32 %f58203, %f65532, %f65537, %f58199;
	// end inline asm
	// begin inline asm
	fma.rn.f32 %f58207, %f65536, %f65537, %f58195;
	// end inline asm
	// begin inline asm
	fma.rn.f32 %f58211, %f65540, %f65541, %f58207;
	// end inline asm
	// begin inline asm
	fma.rn.f32 %f58215, %f65536, %f65541, %f58203;
	// end inline asm
	// begin inline asm
	fma.rn.f32 %f58219, %f65532, %f65537, %f58215;
	// end inline asm
	// begin inline asm
	fma.rn.f32 %f58223, %f65536, %f65537, %f58211;
	// end inline asm
	// begin inline asm
	fma.rn.f32 %f58227, %f65540, %f65541, %f58223;
	// end inline asm
	// begin inline asm
	fma.rn.f32 %f58231, %f65536, %f65541, %f58219;
	// end inline asm
	// begin inline asm
	fma.rn.f32 %f58235, %f65532, %f65537, %f58231;
	// end inline asm
	// begin inline asm
	fma.rn.f32 %f58239, %f65536, %f65537, %f58227;
	// end inline asm
	// begin inline asm
	fma.rn.f32 %f58243, %f65540, %f65541, %f58239;
	// end inline asm
	// begin inline asm
	fma.rn.f32 %f58247, %f65536, %f65541, %f58235;
	// end inline asm
	// begin inline asm
	fma.rn.f32 %f58251, %f65532, %f65537, %f58247;
	// end inline asm
	// begin inline asm
	fma.rn.f32 %f58255, %f65536, %f65537, %f58243;
	// end inline asm
	// begin inline asm
	fma.rn.f32 %f58259, %f65540, %f65541, %f58255;
	// end inline asm
	// begin inline asm
	fma.rn.f32 %f58263, %f65536, %f65541, %f58251;
	// end inline asm
	// begin inline asm
	fma.rn.f32 %f58267, %f65532, %f65537, %f58263;
	// end inline asm
	// begin inline asm
	fma.rn.f32 %f58271, %f65536, %f65537, %f58259;
	// end inline asm
	// begin inline asm
	fma.rn.f32 %f58275, %f65540, %f65541, %f58271;
	// end inline asm
	// begin inline asm
	fma.rn.f32 %f58279, %f65536, %f65541, %f58267;
	// end inline asm
	// begin inline asm
	fma.rn.f32 %f58283, %f65532, %f65537, %f58279;
	// end inline asm
	// begin inline asm
	fma.rn.f32 %f58287, %f65536, %f65537, %f58275;
	// end inline asm
	// begin inline asm
	fma.rn.f32 %f58291, %f65540, %f65541, %f58287;
	// end inline asm
	// begin inline asm
	fma.rn.f32 %f58295, %f65536, %f65541, %f58283;
	// end inline asm
	// begin inline asm
	fma.rn.f32 %f58299, %f65532, %f65537, %f58295;
	// end inline asm
	// begin inline asm
	fma.rn.f32 %f58303, %f65536, %f65537, %f58291;
	// end inline asm
	// begin inline asm
	fma.rn.f32 %f58307, %f65540, %f65541, %f58303;
	// end inline asm
	// begin inline asm
	fma.rn.f32 %f58311, %f65536, %f65541, %f58299;
	// end inline asm
	// begin inline asm
	fma.rn.f32 %f58315, %f65532, %f65537, %f58311;
	// end inline asm
	// begin inline asm
	fma.rn.f32 %f58319, %f65536, %f65537, %f58307;
	// end inline asm
	// begin inline asm
	fma.rn.f32 %f58323, %f65540, %f65541, %f58319;
	// end inline asm
	// begin inline asm
	fma.rn.f32 %f58327, %f65536, %f65541, %f58315;
	// end inline asm
	// begin inline asm
	fma.rn.f32 %f58331, %f65532, %f65537, %f58327;
	// end inline asm
	// begin inline asm
	fma.rn.f32 %f58335, %f65536, %f65537, %f58323;
	// end inline asm
	// begin inline asm
	fma.rn.f32 %f58339, %f65540, %f65541, %f58335;
	// end inline asm
	// begin inline asm
	fma.rn.f32 %f58343, %f65536, %f65541, %f58331;
	// end inline asm
	// begin inline asm
	fma.rn.f32 %f58347, %f65532, %f65537, %f58343;
	// end inline asm
	// begin inline asm
	fma.rn.f32 %f58351, %f65536, %f65537, %f58339;
	// end inline asm
	// begin inline asm
	fma.rn.f32 %f58355, %f65540, %f65541, %f58351;
	// end inline asm
	// begin inline asm
	fma.rn.f32 %f58359, %f65536, %f65541, %f58347;
	// end inline asm
	// begin inline asm
	fma.rn.f32 %f58363, %f65532, %f65537, %f58359;
	// end inline asm
	// begin inline asm
	fma.rn.f32 %f58367, %f65536, %f65537, %f58355;
	// end inline asm
	// begin inline asm
	fma.rn.f32 %f58371, %f65540, %f65541, %f58367;
	// end inline asm
	// begin inline asm
	fma.rn.f32 %f58375, %f65536, %f65541, %f58363;
	// end inline asm
	// begin inline asm
	fma.rn.f32 %f58379, %f65532, %f65537, %f58375;
	// end inline asm
	// begin inline asm
	fma.rn.f32 %f58383, %f65536, %f65537, %f58371;
	// end inline asm
	// begin inline asm
	fma.rn.f32 %f58387, %f65540, %f65541, %f58383;
	// end inline asm
	// begin inline asm
	fma.rn.f32 %f58391, %f65536, %f65541, %f58379;
	// end inline asm
	// begin inline asm
	fma.rn.f32 %f58395, %f65532, %f65537, %f58391;
	// end inline asm
	// begin inline asm
	fma.rn.f32 %f58399, %f65536, %f65537, %f58387;
	// end inline asm
	// begin inline asm
	fma.rn.f32 %f58403, %f65540, %f65541, %f58399;
	// end inline asm
	// begin inline asm
	fma.rn.f32 %f58407, %f65536, %f65541, %f58395;
	// end inline asm
	// begin inline asm
	fma.rn.f32 %f58411, %f65532, %f65537, %f58407;
	// end inline asm
	// begin inline asm
	fma.rn.f32 %f58415, %f65536, %f65537, %f58403;
	// end inline asm
	// begin inline asm
	fma.rn.f32 %f58419, %f65540, %f65541, %f58415;
	// end inline asm
	// begin inline asm
	fma.rn.f32 %f58423, %f65536, %f65541, %f58411;
	// end inline asm
	// begin inline asm
	fma.rn.f32 %f58427, %f65532, %f65537, %f58423;
	// end inline asm
	// begin inline asm
	fma.rn.f32 %f58431, %f65536, %f65537, %f58419;
	// end inline asm
	// begin inline asm
	fma.rn.f32 %f58435, %f65540, %f65541, %f58431;
	// end inline asm
	// begin inline asm
	fma.rn.f32 %f58439, %f65536, %f65541, %f58427;
	// end inline asm
	// begin inline asm
	fma.rn.f32 %f58443, %f65532, %f65537, %f58439;
	// end inline asm
	// begin inline asm
	fma.rn.f32 %f58447, %f65536, %f65537, %f58435;
	// end inline asm
	// begin inline asm
	fma.rn.f32 %f58451, %f65540, %f65541, %f58447;
	// end inline asm
	// begin inline asm
	fma.rn.f32 %f58455, %f65536, %f65541, %f58443;
	// end inline asm
	// begin inline asm
	fma.rn.f32 %f58459, %f65532, %f65537, %f58455;
	// end inline asm
	// begin inline asm
	fma.rn.f32 %f58463, %f65536, %f65537, %f58451;
	// end inline asm
	// begin inline asm
	fma.rn.f32 %f58467, %f65540, %f65541, %f58463;
	// end inline asm
	// begin inline asm
	fma.rn.f32 %f58471, %f65536, %f65541, %f58459;
	// end inline asm
	// begin inline asm
	fma.rn.f32 %f58475, %f65532, %f65537, %f58471;
	// end inline asm
	// begin inline asm
	fma.rn.f32 %f58479, %f65536, %f65537, %f58467;
	// end inline asm
	// begin inline asm
	fma.rn.f32 %f58483, %f65540, %f65541, %f58479;
	// end inline asm
	// begin inline asm
	fma.rn.f32 %f58487, %f65536, %f65541, %f58475;
	// end inline asm
	// begin inline asm
	fma.rn.f32 %f58491, %f65532, %f65537, %f58487;
	// end inline asm
	// begin inline asm
	fma.rn.f32 %f58495, %f65536, %f65537, %f58483;
	// end inline asm
	// begin inline asm
	fma.rn.f32 %f58499, %f65540, %f65541, %f58495;
	// end inline asm
	// begin inline asm
	fma.rn.f32 %f58503, %f65536, %f65541, %f58491;
	// end inline asm
	// begin inline asm
	fma.rn.f32 %f58507, %f65532, %f65537, %f58503;
	// end inline asm
	// begin inline asm
	fma.rn.f32 %f58511, %f65536, %f65537, %f58499;
	// end inline asm
	// begin inline asm
	fma.rn.f32 %f58515, %f65540, %f65541, %f58511;
	// end inline asm
	// begin inline asm
	fma.rn.f32 %f58519, %f65536, %f65541, %f58507;
	// end inline asm
	// begin inline asm
	fma.rn.f32 %f58523, %f65532, %f65537, %f58519;
	// end inline asm
	// begin inline asm
	fma.rn.f32 %f58527, %f65536, %f65537, %f58515;
	// end inline asm
	// begin inline asm
	fma.rn.f32 %f58531, %f65540, %f65541, %f58527;
	// end inline asm
	// begin inline asm
	fma.rn.f32 %f58535, %f65536, %f65541, %f58523;
	// end inline asm
	// begin inline asm
	fma.rn.f32 %f58539, %f65532, %f65537, %f58535;
	// end inline asm
	// begin inline asm
	fma.rn.f32 %f58543, %f65536, %f65537, %f58531;
	// end inline asm
	// begin inline asm
	fma.rn.f32 %f58547, %f65540, %f65541, %f58543;
	// end inline asm
	// begin inline asm
	fma.rn.f32 %f58551, %f65536, %f65541, %f58539;
	// end inline asm
	// begin inline asm
	fma.rn.f32 %f58555, %f65532, %f65537, %f58551;
	// end inline asm
	// begin inline asm
	fma.rn.f32 %f58559, %f65536, %f65537, %f58547;
	// end inline asm
	// begin inline asm
	fma.rn.f32 %f58563, %f65540, %f65541, %f58559;
	// end inline asm
	// begin inline asm
	fma.rn.f32 %f58567, %f65536, %f65541, %f58555;
	// end inline asm
	// begin inline asm
	fma.rn.f32 %f58571, %f65532, %f65537, %f58567;
	// end inline asm
	// begin inline asm
	fma.rn.f32 %f58575, %f65536, %f65537, %f58563;
	// end inline asm
	// begin inline asm
	fma.rn.f32 %f58579, %f65540, %f65541, %f58575;
	// end inline asm
	// begin inline asm
	fma.rn.f32 %f58583, %f65536, %f65541, %f58571;
	// end inline asm
	// begin inline asm
	fma.rn.f32 %f58587, %f65532, %f65537, %f58583;
	// end inline asm
	// begin inline asm
	fma.rn.f32 %f58591, %f65536, %f65537, %f58579;
	// end inline asm
	// begin inline asm
	fma.rn.f32 %f58595, %f65540, %f65541, %f58591;
	// end inline asm
	// begin inline asm
	fma.rn.f32 %f58599, %f65536, %f65541, %f58587;
	// end inline asm
	// begin inline asm
	fma.rn.f32 %f58603, %f65532, %f65537, %f58599;
	// end inline asm
	// begin inline asm
	fma.rn.f32 %f58607, %f65536, %f65537, %f58595;
	// end inline asm
	// begin inline asm
	fma.rn.f32 %f58611, %f65540, %f65541, %f58607;
	// end inline asm
	// begin inline asm
	fma.rn.f32 %f58615, %f65536, %f65541, %f58603;
	// end inline asm
	// begin inline asm
	fma.rn.f32 %f58619, %f65532, %f65537, %f58615;
	// end inline asm
	// begin inline asm
	fma.rn.f32 %f58623, %f65536, %f65537, %f58611;
	// end inline asm
	// begin inline asm
	fma.rn.f32 %f58627, %f65540, %f65541, %f58623;
	// end inline asm
	// begin inline asm
	fma.rn.f32 %f58631, %f65536, %f65541, %f58619;
	// end inline asm
	// begin inline asm
	fma.rn.f32 %f58635, %f65532, %f65537, %f58631;
	// end inline asm
	// begin inline asm
	fma.rn.f32 %f58639, %f65536, %f65537, %f58627;
	// end inline asm
	// begin inline asm
	fma.rn.f32 %f58643, %f65540, %f65541, %f58639;
	// end inline asm
	// begin inline asm
	fma.rn.f32 %f58647, %f65536, %f65541, %f58635;
	// end inline asm
	// begin inline asm
	fma.rn.f32 %f58651, %f65532, %f65537, %f58647;
	// end inline asm
	// begin inline asm
	fma.rn.f32 %f58655, %f65536, %f65537, %f58643;
	// end inline asm
	// begin inline asm
	fma.rn.f32 %f58659, %f65540, %f65541, %f58655;
	// end inline asm
	// begin inline asm
	fma.rn.f32 %f58663, %f65536, %f65541, %f58651;
	// end inline asm
	// begin inline asm
	fma.rn.f32 %f58667, %f65532, %f65537, %f58663;
	// end inline asm
	// begin inline asm
	fma.rn.f32 %f58671, %f65536, %f65537, %f58659;
	// end inline asm
	// begin inline asm
	fma.rn.f32 %f58675, %f65540, %f65541, %f58671;
	// end inline asm
	// begin inline asm
	fma.rn.f32 %f58679, %f65536, %f65541, %f58667;
	// end inline asm
	// begin inline asm
	fma.rn.f32 %f58683, %f65532, %f65537, %f58679;
	// end inline asm
	// begin inline asm
	fma.rn.f32 %f58687, %f65536, %f65537, %f58675;
	// end inline asm
	// begin inline asm
	fma.rn.f32 %f58691, %f65540, %f65541, %f58687;
	// end inline asm
	// begin inline asm
	fma.rn.f32 %f58695, %f65536, %f65541, %f58683;
	// end inline asm
	// begin inline asm
	fma.rn.f32 %f58699, %f65532, %f65537, %f58695;
	// end inline asm
	// begin inline asm
	fma.rn.f32 %f58703, %f65536, %f65537, %f58691;
	// end inline asm
	// begin inline asm
	fma.rn.f32 %f58707, %f65540, %f65541, %f58703;
	// end inline asm
	// begin inline asm
	fma.rn.f32 %f58711, %f65536, %f65541, %f58699;
	// end inline asm
	// begin inline asm
	fma.rn.f32 %f58715, %f65532, %f65537, %f58711;
	// end inline asm
	// begin inline asm
	fma.rn.f32 %f58719, %f65536, %f65537, %f58707;
	// end inline asm
	// begin inline asm
	fma.rn.f32 %f58723, %f65540, %f65541, %f58719;
	// end inline asm
	// begin inline asm
	fma.rn.f32 %f58727, %f65536, %f65541, %f58715;
	// end inline asm
	// begin inline asm
	fma.rn.f32 %f58731, %f65532, %f65537, %f58727;
	// end inline asm
	// begin inline asm
	fma.rn.f32 %f58735, %f65536, %f65537, %f58723;
	// end inline asm
	// begin inline asm
	fma.rn.f32 %f58739, %f65540, %f65541, %f58735;
	// end inline asm
	// begin inline asm
	fma.rn.f32 %f58743, %f65536, %f65541, %f58731;
	// end inline asm
	// begin inline asm
	fma.rn.f32 %f58747, %f65532, %f65537, %f58743;
	// end inline asm
	// begin inline asm
	fma.rn.f32 %f58751, %f65536, %f65537, %f58739;
	// end inline asm
	// begin inline asm
	fma.rn.f32 %f58755, %f65540, %f65541, %f58751;
	// end inline asm
	// begin inline asm
	fma.rn.f32 %f58759, %f65536, %f65541, %f58747;
	// end inline asm
	// begin inline asm
	fma.rn.f32 %f58763, %f65532, %f65537, %f58759;
	// end inline asm
	// begin inline asm
	fma.rn.f32 %f58767, %f65536, %f65537, %f58755;
	// end inline asm
	// begin inline asm
	fma.rn.f32 %f58771, %f65540, %f65541, %f58767;
	// end inline asm
	// begin inline asm
	fma.rn.f32 %f58775, %f65536, %f65541, %f58763;
	// end inline asm
	// begin inline asm
	fma.rn.f32 %f58779, %f65532, %f65537, %f58775;
	// end inline asm
	// begin inline asm
	fma.rn.f32 %f58783, %f65536, %f65537, %f58771;
	// end inline asm
	// begin inline asm
	fma.rn.f32 %f58787, %f65540, %f65541, %f58783;
	// end inline asm
	// begin inline asm
	fma.rn.f32 %f58791, %f65536, %f65541, %f58779;
	// end inline asm
	// begin inline asm
	fma.rn.f32 %f58795, %f65532, %f65537, %f58791;
	// end inline asm
	// begin inline asm
	fma.rn.f32 %f58799, %f65536, %f65537, %f58787;
	// end inline asm
	// begin inline asm
	fma.rn.f32 %f58803, %f65540, %f65541, %f58799;
	// end inline asm
	// begin inline asm
	fma.rn.f32 %f58807, %f65536, %f65541, %f58795;
	// end inline asm
	// begin inline asm
	fma.rn.f32 %f58811, %f65532, %f65537, %f58807;
	// end inline asm
	// begin inline asm
	fma.rn.f32 %f58815, %f65536, %f65537, %f58803;
	// end inline asm
	// begin inline asm
	fma.rn.f32 %f58819, %f65540, %f65541, %f58815;
	// end inline asm
	// begin inline asm
	fma.rn.f32 %f58823, %f65536, %f65541, %f58811;
	// end inline asm
	// begin inline asm
	fma.rn.f32 %f58827, %f65532, %f65537, %f58823;
	// end inline asm
	// begin inline asm
	fma.rn.f32 %f58831, %f65536, %f65537, %f58819;
	// end inline asm
	// begin inline asm
	fma.rn.f32 %f58835, %f65540, %f65541, %f58831;
	// end inline asm
	// begin inline asm
	fma.rn.f32 %f58839, %f65536, %f65541, %f58827;
	// end inline asm
	// begin inline asm
	fma.rn.f32 %f58843, %f65532, %f65537, %f58839;
	// end inline asm
	// begin inline asm
	fma.rn.f32 %f58847, %f65536, %f65537, %f58835;
	// end inline asm
	// begin inline asm
	fma.rn.f32 %f58851, %f65540, %f65541, %f58847;
	// end inline asm
	// begin inline asm
	fma.rn.f32 %f58855, %f65536, %f65541, %f58843;
	// end inline asm
	// begin inline asm
	fma.rn.f32 %f58859, %f65532, %f65537, %f58855;
	// end inline asm
	// begin inline asm
	fma.rn.f32 %f58863, %f65536, %f65537, %f58851;
	// end inline asm
	// begin inline asm
	fma.rn.f32 %f58867, %f65540, %f65541, %f58863;
	// end inline asm
	// begin inline asm
	fma.rn.f32 %f58871, %f65536, %f65541, %f58859;
	// end inline asm
	// begin inline asm
	fma.rn.f32 %f58875, %f65532, %f65537, %f58871;
	// end inline asm
	// begin inline asm
	fma.rn.f32 %f58879, %f65536, %f65537, %f58867;
	// end inline asm
	// begin inline asm
	fma.rn.f32 %f58883, %f65540, %f65541, %f58879;
	// end inline asm
	// begin inline asm
	fma.rn.f32 %f58887, %f65536, %f65541, %f58875;
	// end inline asm
	// begin inline asm
	fma.rn.f32 %f58891, %f65532, %f65537, %f58887;
	// end inline asm
	// begin inline asm
	fma.rn.f32 %f58895, %f65536, %f65537, %f58883;
	// end inline asm
	// begin inline asm
	fma.rn.f32 %f58899, %f65540, %f65541, %f58895;
	// end inline asm
	// begin inline asm
	fma.rn.f32 %f58903, %f65536, %f65541, %f58891;
	// end inline asm
	// begin inline asm
	fma.rn.f32 %f58907, %f65532, %f65537, %f58903;
	// end inline asm
	// begin inline asm
	fma.rn.f32 %f58911, %f65536, %f65537, %f58899;
	// end inline asm
	// begin inline asm
	fma.rn.f32 %f58915, %f65540, %f65541, %f58911;
	// end inline asm
	// begin inline asm
	fma.rn.f32 %f58919, %f65536, %f65541, %f58907;
	// end inline asm
	// begin inline asm
	fma.rn.f32 %f58923, %f65532, %f65537, %f58919;
	// end inline asm
	// begin inline asm
	fma.rn.f32 %f58927, %f65536, %f65537, %f58915;
	// end inline asm
	// begin inline asm
	fma.rn.f32 %f58931, %f65540, %f65541, %f58927;
	// end inline asm
	// begin inline asm
	fma.rn.f32 %f58935, %f65536, %f65541, %f58923;
	// end inline asm
	// begin inline asm
	fma.rn.f32 %f58939, %f65532, %f65537, %f58935;
	// end inline asm
	// begin inline asm
	fma.rn.f32 %f58943, %f65536, %f65537, %f58931;
	// end inline asm
	// begin inline asm
	fma.rn.f32 %f58947, %f65540, %f65541, %f58943;
	// end inline asm
	// begin inline asm
	fma.rn.f32 %f58951, %f65536, %f65541, %f58939;
	// end inline asm
	// begin inline asm
	fma.rn.f32 %f58955, %f65532, %f65537, %f58951;
	// end inline asm
	// begin inline asm
	fma.rn.f32 %f58959, %f65536, %f65537, %f58947;
	// end inline asm
	// begin inline asm
	fma.rn.f32 %f58963, %f65540, %f65541, %f58959;
	// end inline asm
	// begin inline asm
	fma.rn.f32 %f58967, %f65536, %f65541, %f58955;
	// end inline asm
	// begin inline asm
	fma.rn.f32 %f58971, %f65532, %f65537, %f58967;
	// end inline asm
	// begin inline asm
	fma.rn.f32 %f58975, %f65536, %f65537, %f58963;
	// end inline asm
	// begin inline asm
	fma.rn.f32 %f58979, %f65540, %f65541, %f58975;
	// end inline asm
	// begin inline asm
	fma.rn.f32 %f58983, %f65536, %f65541, %f58971;
	// end inline asm
	// begin inline asm
	fma.rn.f32 %f58987, %f65532, %f65537, %f58983;
	// end inline asm
	// begin inline asm
	fma.rn.f32 %f58991, %f65536, %f65537, %f58979;
	// end inline asm
	// begin inline asm
	fma.rn.f32 %f58995, %f65540, %f65541, %f58991;
	// end inline asm
	// begin inline asm
	fma.rn.f32 %f58999, %f65536, %f65541, %f58987;
	// end inline asm
	// begin inline asm
	fma.rn.f32 %f59003, %f65532, %f65537, %f58999;
	// end inline asm
	// begin inline asm
	fma.rn.f32 %f59007, %f65536, %f65537, %f58995;
	// end inline asm
	// begin inline asm
	fma.rn.f32 %f59011, %f65540, %f65541, %f59007;
	// end inline asm
	// begin inline asm
	fma.rn.f32 %f59015, %f65536, %f65541, %f59003;
	// end inline asm
	// begin inline asm
	fma.rn.f32 %f59019, %f65532, %f65537, %f59015;
	// end inline asm
	// begin inline asm
	fma.rn.f32 %f59023, %f65536, %f65537, %f59011;
	// end inline asm
	// begin inline asm
	fma.rn.f32 %f59027, %f65540, %f65541, %f59023;
	// end inline asm
	// begin inline asm
	fma.rn.f32 %f59031, %f65536, %f65541, %f59019;
	// end inline asm
	// begin inline asm
	fma.rn.f32 %f59035, %f65532, %f65537, %f59031;
	// end inline asm
	// begin inline asm
	fma.rn.f32 %f59039, %f65536, %f65537, %f59027;
	// end inline asm
	// begin inline asm
	fma.rn.f32 %f59043, %f65540, %f65541, %f59039;
	// end inline asm
	// begin inline asm
	fma.rn.f32 %f59047, %f65536, %f65541, %f59035;
	// end inline asm
	// begin inline asm
	fma.rn.f32 %f59051, %f65532, %f65537, %f59047;
	// end inline asm
	// begin inline asm
	fma.rn.f32 %f59055, %f65536, %f65537, %f59043;
	// end inline asm
	// begin inline asm
	fma.rn.f32 %f59059, %f65540, %f65541, %f59055;
	// end inline asm
	// begin inline asm
	fma.rn.f32 %f59063, %f65536, %f65541, %f59051;
	// end inline asm
	// begin inline asm
	fma.rn.f32 %f59067, %f65532, %f65537, %f59063;
	// end inline asm
	// begin inline asm
	fma.rn.f32 %f59071, %f65536, %f65537, %f59059;
	// end inline asm
	// begin inline asm
	fma.rn.f32 %f59075, %f65540, %f65541, %f59071;
	// end inline asm
	// begin inline asm
	fma.rn.f32 %f59079, %f65536, %f65541, %f59067;
	// end inline asm
	// begin inline asm
	fma.rn.f32 %f59083, %f65532, %f65537, %f59079;
	// end inline asm
	// begin inline asm
	fma.rn.f32 %f59087, %f65536, %f65537, %f59075;
	// end inline asm
	// begin inline asm
	fma.rn.f32 %f59091, %f65540, %f65541, %f59087;
	// end inline asm
	// begin inline asm
	fma.rn.f32 %f59095, %f65536, %f65541, %f59083;
	// end inline asm
	// begin inline asm
	fma.rn.f32 %f59099, %f65532, %f65537, %f59095;
	// end inline asm
	// begin inline asm
	fma.rn.f32 %f59103, %f65536, %f65537, %f59091;
	// end inline asm
	// begin inline asm
	fma.rn.f32 %f59107, %f65540, %f65541, %f59103;
	// end inline asm
	// begin inline asm
	fma.rn.f32 %f59111, %f65536, %f65541, %f59099;
	// end inline asm
	// begin inline asm
	fma.rn.f32 %f59115, %f65532, %f65537, %f59111;
	// end inline asm
	// begin inline asm
	fma.rn.f32 %f59119, %f65536, %f65537, %f59107;
	// end inline asm
	// begin inline asm
	fma.rn.f32 %f59123, %f65540, %f65541, %f59119;
	// end inline asm
	// begin inline asm
	fma.rn.f32 %f59127, %f65536, %f65541, %f59115;
	// end inline asm
	// begin inline asm
	fma.rn.f32 %f59131, %f65532, %f65537, %f59127;
	// end inline asm
	// begin inline asm
	fma.rn.f32 %f59135, %f65536, %f65537, %f59123;
	// end inline asm
	// begin inline asm
	fma.rn.f32 %f59139, %f65540, %f65541, %f59135;
	// end inline asm
	// begin inline asm
	fma.rn.f32 %f59143, %f65536, %f65541, %f59131;
	// end inline asm
	// begin inline asm
	fma.rn.f32 %f59147, %f65532, %f65537, %f59143;
	// end inline asm
	// begin inline asm
	fma.rn.f32 %f59151, %f65536, %f65537, %f59139;
	// end inline asm
	// begin inline asm
	fma.rn.f32 %f59155, %f65540, %f65541, %f59151;
	// end inline asm
	// begin inline asm
	fma.rn.f32 %f59159, %f65536, %f65541, %f59147;
	// end inline asm
	// begin inline asm
	fma.rn.f32 %f59163, %f65532, %f65537, %f59159;
	// end inline asm
	// begin inline asm
	fma.rn.f32 %f59167, %f65536, %f65537, %f59155;
	// end inline asm
	// begin inline asm
	fma.rn.f32 %f59171, %f65540, %f65541, %f59167;
	// end inline asm
	// begin inline asm
	fma.rn.f32 %f59175, %f65536, %f65541, %f59163;
	// end inline asm
	// begin inline asm
	fma.rn.f32 %f59179, %f65532, %f65537, %f59175;
	// end inline asm
	// begin inline asm
	fma.rn.f32 %f59183, %f65536, %f65537, %f59171;
	// end inline asm
	// begin inline asm
	fma.rn.f32 %f59187, %f65540, %f65541, %f59183;
	// end inline asm
	// begin inline asm
	fma.rn.f32 %f59191, %f65536, %f65541, %f59179;
	// end inline asm
	// begin inline asm
	fma.rn.f32 %f59195, %f65532, %f65537, %f59191;
	// end inline asm
	// begin inline asm
	fma.rn.f32 %f59199, %f65536, %f65537, %f59187;
	// end inline asm
	// begin inline asm
	fma.rn.f32 %f59203, %f65540, %f65541, %f59199;
	// end inline asm
	// begin inline asm
	fma.rn.f32 %f59207, %f65536, %f65541, %f59195;
	// end inline asm
	// begin inline asm
	fma.rn.f32 %f59211, %f65532, %f65537, %f59207;
	// end inline asm
	// begin inline asm
	fma.rn.f32 %f59215, %f65536, %f65537, %f59203;
	// end inline asm
	// begin inline asm
	fma.rn.f32 %f59219, %f65540, %f65541, %f59215;
	// end inline asm
	// begin inline asm
	fma.rn.f32 %f59223, %f65536, %f65541, %f59211;
	// end inline asm
	// begin inline asm
	fma.rn.f32 %f59227, %f65532, %f65537, %f59223;
	// end inline asm
	// begin inline asm
	fma.rn.f32 %f59231, %f65536, %f65537, %f59219;
	// end inline asm
	// begin inline asm
	fma.rn.f32 %f59235, %f65540, %f65541, %f59231;
	// end inline asm
	// begin inline asm
	fma.rn.f32 %f59239, %f65536, %f65541, %f59227;
	// end inline asm
	// begin inline asm
	fma.rn.f32 %f59243, %f65532, %f65537, %f59239;
	// end inline asm
	// begin inline asm
	fma.rn.f32 %f59247, %f65536, %f65537, %f59235;
	// end inline asm
	// begin inline asm
	fma.rn.f32 %f59251, %f65540, %f65541, %f59247;
	// end inline asm
	// begin inline asm
	fma.rn.f32 %f59255, %f65536, %f65541, %f59243;
	// end inline asm
	// begin inline asm
	fma.rn.f32 %f59259, %f65532, %f65537, %f59255;
	// end inline asm
	// begin inline asm
	fma.rn.f32 %f59263, %f65536, %f65537, %f59251;
	// end inline asm
	// begin inline asm
	fma.rn.f32 %f59267, %f65540, %f65541, %f59263;
	// end inline asm
	// begin inline asm
	fma.rn.f32 %f59271, %f65536, %f65541, %f59259;
	// end inline asm
	// begin inline asm
	fma.rn.f32 %f59275, %f65532, %f65537, %f59271;
	// end inline asm
	// begin inline asm
	fma.rn.f32 %f59279, %f65536, %f65537, %f59267;
	// end inline asm
	// begin inline asm
	fma.rn.f32 %f59283, %f65540, %f65541, %f59279;
	// end inline asm
	// begin inline asm
	fma.rn.f32 %f59287, %f65536, %f65541, %f59275;
	// end inline asm
	// begin inline asm
	fma.rn.f32 %f59291, %f65532, %f65537, %f59287;
	// end inline asm
	// begin inline asm
	fma.rn.f32 %f59295, %f65536, %f65537, %f59283;
	// end inline asm
	// begin inline asm
	fma.rn.f32 %f59299, %f65540, %f65541, %f59295;
	// end inline asm
	// begin inline asm
	fma.rn.f32 %f59303, %f65536, %f65541, %f59291;
	// end inline asm
	// begin inline asm
	fma.rn.f32 %f59307, %f65532, %f65537, %f59303;
	// end inline asm
	// begin inline asm
	fma.rn.f32 %f59311, %f65536, %f65537, %f59299;
	// end inline asm
	// begin inline asm
	fma.rn.f32 %f59315, %f65540, %f65541, %f59311;
	// end inline asm
	// begin inline asm
	fma.rn.f32 %f59319, %f65536, %f65541, %f59307;
	// end inline asm
	// begin inline asm
	fma.rn.f32 %f59323, %f65532, %f65537, %f59319;
	// end inline asm
	// begin inline asm
	fma.rn.f32 %f59327, %f65536, %f65537, %f59315;
	// end inline asm
	// begin inline asm
	fma.rn.f32 %f59331, %f65540, %f65541, %f59327;
	// end inline asm
	// begin inline asm
	fma.rn.f32 %f59335, %f65536, %f65541, %f59323;
	// end inline asm
	// begin inline asm
	fma.rn.f32 %f59339, %f65532, %f65537, %f59335;
	// end inline asm
	// begin inline asm
	fma.rn.f32 %f59343, %f65536, %f65537, %f59331;
	// end inline asm
	// begin inline asm
	fma.rn.f32 %f59347, %f65540, %f65541, %f59343;
	// end inline asm
	// begin inline asm
	fma.rn.f32 %f59351, %f65536, %f65541, %f59339;
	// end inline asm
	// begin inline asm
	fma.rn.f32 %f59355, %f65532, %f65537, %f59351;
	// end inline asm
	// begin inline asm
	fma.rn.f32 %f59359, %f65536, %f65537, %f59347;
	// end inline asm
	// begin inline asm
	fma.rn.f32 %f59363, %f65540, %f65541, %f59359;
	// end inline asm
	// begin inline asm
	fma.rn.f32 %f59367, %f65536, %f65541, %f59355;
	// end inline asm
	// begin inline asm
	fma.rn.f32 %f59371, %f65532, %f65537, %f59367;
	// end inline asm
	// begin inline asm
	fma.rn.f32 %f59375, %f65536, %f65537, %f59363;
	// end inline asm
	// begin inline asm
	fma.rn.f32 %f59379, %f65540, %f65541, %f59375;
	// end inline asm
	// begin inline asm
	fma.rn.f32 %f59383, %f65536, %f65541, %f59371;
	// end inline asm
	// begin inline asm
	fma.rn.f32 %f59387, %f65532, %f65537, %f59383;
	// end inline asm
	// begin inline asm
	fma.rn.f32 %f59391, %f65536, %f65537, %f59379;
	// end inline asm
	// begin inline asm
	fma.rn.f32 %f59395, %f65540, %f65541, %f59391;
	// end inline asm
	// begin inline asm
	fma.rn.f32 %f59399, %f65536, %f65541, %f59387;
	// end inline asm
	// begin inline asm
	fma.rn.f32 %f59403, %f65532, %f65537, %f59399;
	// end inline asm
	// begin inline asm
	fma.rn.f32 %f59407, %f65536, %f65537, %f59395;
	// end inline asm
	// begin inline asm
	fma.rn.f32 %f59411, %f65540, %f65541, %f59407;
	// end inline asm
	// begin inline asm
	fma.rn.f32 %f59415, %f65536, %f65541, %f59403;
	// end inline asm
	// begin inline asm
	fma.rn.f32 %f59419, %f65532, %f65537, %f59415;
	// end inline asm
	// begin inline asm
	fma.rn.f32 %f59423, %f65536, %f65537, %f59411;
	// end inline asm
	// begin inline asm
	fma.rn.f32 %f59427, %f65540, %f65541, %f59423;
	// end inline asm
	// begin inline asm
	fma.rn.f32 %f59431, %f65536, %f65541, %f59419;
	// end inline asm
	// begin inline asm
	fma.rn.f32 %f59435, %f65532, %f65537, %f59431;
	// end inline asm
	// begin inline asm
	fma.rn.f32 %f59439, %f65536, %f65537, %f59427;
	// end inline asm
	// begin inline asm
	fma.rn.f32 %f59443, %f65540, %f65541, %f59439;
	// end inline asm
	// begin inline asm
	fma.rn.f32 %f59447, %f65536, %f65541, %f59435;
	// end inline asm
	// begin inline asm
	fma.rn.f32 %f59451, %f65532, %f65537, %f59447;
	// end inline asm
	// begin inline asm
	fma.rn.f32 %f59455, %f65536, %f65537, %f59443;
	// end inline asm
	// begin inline asm
	fma.rn.f32 %f59459, %f65540, %f65541, %f59455;
	// end inline asm
	// begin inline asm
	fma.rn.f32 %f59463, %f65536, %f65541, %f59451;
	// end inline asm
	// begin inline asm
	fma.rn.f32 %f59467, %f65532, %f65537, %f59463;
	// end inline asm
	// begin inline asm
	fma.rn.f32 %f59471, %f65536, %f65537, %f59459;
	// end inline asm
	// begin inline asm
	fma.rn.f32 %f59475, %f65540, %f65541, %f59471;
	// end inline asm
	// begin inline asm
	fma.rn.f32 %f59479, %f65536, %f65541, %f59467;
	// end inline asm
	// begin inline asm
	fma.rn.f32 %f59483, %f65532, %f65537, %f59479;
	// end inline asm
	// begin inline asm
	fma.rn.f32 %f59487, %f65536, %f65537, %f59475;
	// end inline asm
	// begin inline asm
	fma.rn.f32 %f59491, %f65540, %f65541, %f59487;
	// end inline asm
	// begin inline asm
	fma.rn.f32 %f59495, %f65536, %f65541, %f59483;
	// end inline asm
	// begin inline asm
	fma.rn.f32 %f59499, %f65532, %f65537, %f59495;
	// end inline asm
	// begin inline asm
	fma.rn.f32 %f59503, %f65536, %f65537, %f59491;
	// end inline asm
	// begin inline asm
	fma.rn.f32 %f59507, %f65540, %f65541, %f59503;
	// end inline asm
	// begin inline asm
	fma.rn.f32 %f59511, %f65536, %f65541, %f59499;
	// end inline asm
	// begin inline asm
	fma.rn.f32 %f59515, %f65532, %f65537, %f59511;
	// end inline asm
	// begin inline asm
	fma.rn.f32 %f59519, %f65536, %f65537, %f59507;
	// end inline asm
	// begin inline asm
	fma.rn.f32 %f59523, %f65540, %f65541, %f59519;
	// end inline asm
	// begin inline asm
	fma.rn.f32 %f59527, %f65536, %f65541, %f59515;
	// end inline asm
	// begin inline asm
	fma.rn.f32 %f59531, %f65532, %f65537, %f59527;
	// end inline asm
	// begin inline asm
	fma.rn.f32 %f59535, %f65536, %f65537, %f59523;
	// end inline asm
	// begin inline asm
	fma.rn.f32 %f59539, %f65540, %f65541, %f59535;
	// end inline asm
	// begin inline asm
	fma.rn.f32 %f59543, %f65536, %f65541, %f59531;
	// end inline asm
	// begin inline asm
	fma.rn.f32 %f59547, %f65532, %f65537, %f59543;
	// end inline asm
	// begin inline asm
	fma.rn.f32 %f59551, %f65536, %f65537, %f59539;
	// end inline asm
	// begin inline asm
	fma.rn.f32 %f59555, %f65540, %f65541, %f59551;
	// end inline asm
	// begin inline asm
	fma.rn.f32 %f59559, %f65536, %f65541, %f59547;
	// end inline asm
	// begin inline asm
	fma.rn.f32 %f59563, %f65532, %f65537, %f59559;
	// end inline asm
	// begin inline asm
	fma.rn.f32 %f59567, %f65536, %f65537, %f59555;
	// end inline asm
	// begin inline asm
	fma.rn.f32 %f59571, %f65540, %f65541, %f59567;
	// end inline asm
	// begin inline asm
	fma.rn.f32 %f59575, %f65536, %f65541, %f59563;
	// end inline asm
	// begin inline asm
	fma.rn.f32 %f59579, %f65532, %f65537, %f59575;
	// end inline asm
	// begin inline asm
	fma.rn.f32 %f59583, %f65536, %f65537, %f59571;
	// end inline asm
	// begin inline asm
	fma.rn.f32 %f59587, %f65540, %f65541, %f59583;
	// end inline asm
	// begin inline asm
	fma.rn.f32 %f59591, %f65536, %f65541, %f59579;
	// end inline asm
	// begin inline asm
	fma.rn.f32 %f59595, %f65532, %f65537, %f59591;
	// end inline asm
	// begin inline asm
	fma.rn.f32 %f59599, %f65536, %f65537, %f59587;
	// end inline asm
	// begin inline asm
	fma.rn.f32 %f59603, %f65540, %f65541, %f59599;
	// end inline asm
	// begin inline asm
	fma.rn.f32 %f59607, %f65536, %f65541, %f59595;
	// end inline asm
	// begin inline asm
	fma.rn.f32 %f59611, %f65532, %f65537, %f59607;
	// end inline asm
	// begin inline asm
	fma.rn.f32 %f59615, %f65536, %f65537, %f59603;
	// end inline asm
	// begin inline asm
	fma.rn.f32 %f59619, %f65540, %f65541, %f59615;
	// end inline asm
	// begin inline asm
	fma.rn.f32 %f59623, %f65536, %f65541, %f59611;
	// end inline asm
	// begin inline asm
	fma.rn.f32 %f59627, %f65532, %f65537, %f59623;
	// end inline asm
	// begin inline asm
	fma.rn.f32 %f59631, %f65536, %f65537, %f59619;
	// end inline asm
	// begin inline asm
	fma.rn.f32 %f59635, %f65540, %f65541, %f59631;
	// end inline asm
	// begin inline asm
	fma.rn.f32 %f59639, %f65536, %f65541, %f59627;
	// end inline asm
	// begin inline asm
	fma.rn.f32 %f59643, %f65532, %f65537, %f59639;
	// end inline asm
	// begin inline asm
	fma.rn.f32 %f59647, %f65536, %f65537, %f59635;
	// end inline asm
	// begin inline asm
	fma.rn.f32 %f59651, %f65540, %f65541, %f59647;
	// end inline asm
	// begin inline asm
	fma.rn.f32 %f59655, %f65536, %f65541, %f59643;
	// end inline asm
	// begin inline asm
	fma.rn.f32 %f59659, %f65532, %f65537, %f59655;
	// end inline asm
	// begin inline asm
	fma.rn.f32 %f59663, %f65536, %f65537, %f59651;
	// end inline asm
	// begin inline asm
	fma.rn.f32 %f59667, %f65540, %f65541, %f59663;
	// end inline asm
	// begin inline asm
	fma.rn.f32 %f59671, %f65536, %f65541, %f59659;
	// end inline asm
	// begin inline asm
	fma.rn.f32 %f59675, %f65532, %f65537, %f59671;
	// end inline asm
	// begin inline asm
	fma.rn.f32 %f59679, %f65536, %f65537, %f59667;
	// end inline asm
	// begin inline asm
	fma.rn.f32 %f59683, %f65540, %f65541, %f59679;
	// end inline asm
	// begin inline asm
	fma.rn.f32 %f59687, %f65536, %f65541, %f59675;
	// end inline asm
	// begin inline asm
	fma.rn.f32 %f59691, %f65532, %f65537, %f59687;
	// end inline asm
	// begin inline asm
	fma.rn.f32 %f59695, %f65536, %f65537, %f59683;
	// end inline asm
	// begin inline asm
	fma.rn.f32 %f59699, %f65540, %f65541, %f59695;
	// end inline asm
	// begin inline asm
	fma.rn.f32 %f59703, %f65536, %f65541, %f59691;
	// end inline asm
	// begin inline asm
	fma.rn.f32 %f59707, %f65532, %f65537, %f59703;
	// end inline asm
	// begin inline asm
	fma.rn.f32 %f59711, %f65536, %f65537, %f59699;
	// end inline asm
	// begin inline asm
	fma.rn.f32 %f59715, %f65540, %f65541, %f59711;
	// end inline asm
	// begin inline asm
	fma.rn.f32 %f59719, %f65536, %f65541, %f59707;
	// end inline asm
	// begin inline asm
	fma.rn.f32 %f59723, %f65532, %f65537, %f59719;
	// end inline asm
	// begin inline asm
	fma.rn.f32 %f59727, %f65536, %f65537, %f59715;
	// end inline asm
	// begin inline asm
	fma.rn.f32 %f59731, %f65540, %f65541, %f59727;
	// end inline asm
	// begin inline asm
	fma.rn.f32 %f59735, %f65536, %f65541, %f59723;
	// end inline asm
	// begin inline asm
	fma.rn.f32 %f59739, %f65532, %f65537, %f59735;
	// end inline asm
	// begin inline asm
	fma.rn.f32 %f59743, %f65536, %f65537, %f59731;
	// end inline asm
	// begin inline asm
	fma.rn.f32 %f59747, %f65540, %f65541, %f59743;
	// end inline asm
	// begin inline asm
	fma.rn.f32 %f59751, %f65536, %f65541, %f59739;
	// end inline asm
	// begin inline asm
	fma.rn.f32 %f59755, %f65532, %f65537, %f59751;
	// end inline asm
	// begin inline asm
	fma.rn.f32 %f59759, %f65536, %f65537, %f59747;
	// end inline asm
	// begin inline asm
	fma.rn.f32 %f59763, %f65540, %f65541, %f59759;
	// end inline asm
	// begin inline asm
	fma.rn.f32 %f59767, %f65536, %f65541, %f59755;
	// end inline asm
	// begin inline asm
	fma.rn.f32 %f59771, %f65532, %f65537, %f59767;
	// end inline asm
	// begin inline asm
	fma.rn.f32 %f59775, %f65536, %f65537, %f59763;
	// end inline asm
	// begin inline asm
	fma.rn.f32 %f59779, %f65540, %f65541, %f59775;
	// end inline asm
	// begin inline asm
	fma.rn.f32 %f59783, %f65536, %f65541, %f59771;
	// end inline asm
	// begin inline asm
	fma.rn.f32 %f59787, %f65532, %f65537, %f59783;
	// end inline asm
	// begin inline asm
	fma.rn.f32 %f59791, %f65536, %f65537, %f59779;
	// end inline asm
	// begin inline asm
	fma.rn.f32 %f59795, %f65540, %f65541, %f59791;
	// end inline asm
	// begin inline asm
	fma.rn.f32 %f59799, %f65536, %f65541, %f59787;
	// end inline asm
	// begin inline asm
	fma.rn.f32 %f59803, %f65532, %f65537, %f59799;
	// end inline asm
	// begin inline asm
	fma.rn.f32 %f59807, %f65536, %f65537, %f59795;
	// end inline asm
	// begin inline asm
	fma.rn.f32 %f59811, %f65540, %f65541, %f59807;
	// end inline asm
	// begin inline asm
	fma.rn.f32 %f59815, %f65536, %f65541, %f59803;
	// end inline asm
	// begin inline asm
	fma.rn.f32 %f59819, %f65532, %f65537, %f59815;
	// end inline asm
	// begin inline asm
	fma.rn.f32 %f59823, %f65536, %f65537, %f59811;
	// end inline asm
	// begin inline asm
	fma.rn.f32 %f59827, %f65540, %f65541, %f59823;
	// end inline asm
	// begin inline asm
	fma.rn.f32 %f59831, %f65536, %f65541, %f59819;
	// end inline asm
	// begin inline asm
	fma.rn.f32 %f59835, %f65532, %f65537, %f59831;
	// end inline asm
	// begin inline asm
	fma.rn.f32 %f59839, %f65536, %f65537, %f59827;
	// end inline asm
	// begin inline asm
	fma.rn.f32 %f59843, %f65540, %f65541, %f59839;
	// end inline asm
	// begin inline asm
	fma.rn.f32 %f59847, %f65536, %f65541, %f59835;
	// end inline asm
	// begin inline asm
	fma.rn.f32 %f59851, %f65532, %f65537, %f59847;
	// end inline asm
	// begin inline asm
	fma.rn.f32 %f59855, %f65536, %f65537, %f59843;
	// end inline asm
	// begin inline asm
	fma.rn.f32 %f59859, %f65540, %f65541, %f59855;
	// end inline asm
	// begin inline asm
	fma.rn.f32 %f59863, %f65536, %f65541, %f59851;
	// end inline asm
	// begin inline asm
	fma.rn.f32 %f59867, %f65532, %f65537, %f59863;
	// end inline asm
	// begin inline asm
	fma.rn.f32 %f59871, %f65536, %f65537, %f59859;
	// end inline asm
	// begin inline asm
	fma.rn.f32 %f59875, %f65540, %f65541, %f59871;
	// end inline asm
	// begin inline asm
	fma.rn.f32 %f59879, %f65536, %f65541, %f59867;
	// end inline asm
	// begin inline asm
	fma.rn.f32 %f59883, %f65532, %f65537, %f59879;
	// end inline asm
	// begin inline asm
	fma.rn.f32 %f59887, %f65536, %f65537, %f59875;
	// end inline asm
	// begin inline asm
	fma.rn.f32 %f59891, %f65540, %f65541, %f59887;
	// end inline asm
	// begin inline asm
	fma.rn.f32 %f59895, %f65536, %f65541, %f59883;
	// end inline asm
	// begin inline asm
	fma.rn.f32 %f59899, %f65532, %f65537, %f59895;
	// end inline asm
	// begin inline asm
	fma.rn.f32 %f59903, %f65536, %f65537, %f59891;
	// end inline asm
	// begin inline asm
	fma.rn.f32 %f59907, %f65540, %f65541, %f59903;
	// end inline asm
	// begin inline asm
	fma.rn.f32 %f59911, %f65536, %f65541, %f59899;
	// end inline asm
	// begin inline asm
	fma.rn.f32 %f59915, %f65532, %f65537, %f59911;
	// end inline asm
	// begin inline asm
	fma.rn.f32 %f59919, %f65536, %f65537, %f59907;
	// end inline asm
	// begin inline asm
	fma.rn.f32 %f59923, %f65540, %f65541, %f59919;
	// end inline asm
	// begin inline asm
	fma.rn.f32 %f59927, %f65536, %f65541, %f59915;
	// end inline asm
	// begin inline asm
	fma.rn.f32 %f59931, %f65532, %f65537, %f59927;
	// end inline asm
	// begin inline asm
	fma.rn.f32 %f59935, %f65536, %f65537, %f59923;
	// end inline asm
	// begin inline asm
	fma.rn.f32 %f59939, %f65540, %f65541, %f59935;
	// end inline asm
	// begin inline asm
	fma.rn.f32 %f59943, %f65536, %f65541, %f59931;
	// end inline asm
	// begin inline asm
	fma.rn.f32 %f59947, %f65532, %f65537, %f59943;
	// end inline asm
	// begin inline asm
	fma.rn.f32 %f59951, %f65536, %f65537, %f59939;
	// end inline asm
	// begin inline asm
	fma.rn.f32 %f59955, %f65540, %f65541, %f59951;
	// end inline asm
	// begin inline asm
	fma.rn.f32 %f59959, %f65536, %f65541, %f59947;
	// end inline asm
	// begin inline asm
	fma.rn.f32 %f59963, %f65532, %f65537, %f59959;
	// end inline asm
	// begin inline asm
	fma.rn.f32 %f59967, %f65536, %f65537, %f59955;
	// end inline asm
	// begin inline asm
	fma.rn.f32 %f59971, %f65540, %f65541, %f59967;
	// end inline asm
	// begin inline asm
	fma.rn.f32 %f59975, %f65536, %f65541, %f59963;
	// end inline asm
	// begin inline asm
	fma.rn.f32 %f59979, %f65532, %f65537, %f59975;
	// end inline asm
	// begin inline asm
	fma.rn.f32 %f59983, %f65536, %f65537, %f59971;
	// end inline asm
	// begin inline asm
	fma.rn.f32 %f59987, %f65540, %f65541, %f59983;
	// end inline asm
	// begin inline asm
	fma.rn.f32 %f59991, %f65536, %f65541, %f59979;
	// end inline asm
	// begin inline asm
	fma.rn.f32 %f59995, %f65532, %f65537, %f59991;
	// end inline asm
	// begin inline asm
	fma.rn.f32 %f59999, %f65536, %f65537, %f59987;
	// end inline asm
	// begin inline asm
	fma.rn.f32 %f60003, %f65540, %f65541, %f59999;
	// end inline asm
	// begin inline asm
	fma.rn.f32 %f60007, %f65536, %f65541, %f59995;
	// end inline asm
	// begin inline asm
	fma.rn.f32 %f60011, %f65532, %f65537, %f60007;
	// end inline asm
	// begin inline asm
	fma.rn.f32 %f60015, %f65536, %f65537, %f60003;
	// end inline asm
	// begin inline asm
	fma.rn.f32 %f60019, %f65540, %f65541, %f60015;
	// end inline asm
	// begin inline asm
	fma.rn.f32 %f60023, %f65536, %f65541, %f60011;
	// end inline asm
	// begin inline asm
	fma.rn.f32 %f60027, %f65532, %f65537, %f60023;
	// end inline asm
	// begin inline asm
	fma.rn.f32 %f60031, %f65536, %f65537, %f60019;
	// end inline asm
	// begin inline asm
	fma.rn.f32 %f60035, %f65540, %f65541, %f60031;
	// end inline asm
	// begin inline asm
	fma.rn.f32 %f60039, %f65536, %f65541, %f60027;
	// end inline asm
	// begin inline asm
	fma.rn.f32 %f60043, %f65532, %f65537, %f60039;
	// end inline asm
	// begin inline asm
	fma.rn.f32 %f60047, %f65536, %f65537, %f60035;
	// end inline asm
	// begin inline asm
	fma.rn.f32 %f60051, %f65540, %f65541, %f60047;
	// end inline asm
	// begin inline asm
	fma.rn.f32 %f60055, %f65536, %f65541, %f60043;
	// end inline asm
	// begin inline asm
	fma.rn.f32 %f60059, %f65532, %f65537, %f60055;
	// end inline asm
	// begin inline asm
	fma.rn.f32 %f60063, %f65536, %f65537, %f60051;
	// end inline asm
	// begin inline asm
	fma.rn.f32 %f60067, %f65540, %f65541, %f60063;
	// end inline asm
	// begin inline asm
	fma.rn.f32 %f60071, %f65536, %f65541, %f60059;
	// end inline asm
	// begin inline asm
	fma.rn.f32 %f60075, %f65532, %f65537, %f60071;
	// end inline asm
	// begin inline asm
	fma.rn.f32 %f60079, %f65536, %f65537, %f60067;
	// end inline asm
	// begin inline asm
	fma.rn.f32 %f60083, %f65540, %f65541, %f60079;
	// end inline asm
	// begin inline asm
	fma.rn.f32 %f60087, %f65536, %f65541, %f60075;
	// end inline asm
	// begin inline asm
	fma.rn.f32 %f60091, %f65532, %f65537, %f60087;
	// end inline asm
	// begin inline asm
	fma.rn.f32 %f60095, %f65536, %f65537, %f60083;
	// end inline asm
	// begin inline asm
	fma.rn.f32 %f60099, %f65540, %f65541, %f60095;
	// end inline asm
	// begin inline asm
	fma.rn.f32 %f60103, %f65536, %f65541, %f60091;
	// end inline asm
	// begin inline asm
	fma.rn.f32 %f60107, %f65532, %f65537, %f60103;
	// end inline asm
	// begin inline asm
	fma.rn.f32 %f60111, %f65536, %f65537, %f60099;
	// end inline asm
	// begin inline asm
	fma.rn.f32 %f60115, %f65540, %f65541, %f60111;
	// end inline asm
	// begin inline asm
	fma.rn.f32 %f60119, %f65536, %f65541, %f60107;
	// end inline asm
	// begin inline asm
	fma.rn.f32 %f60123, %f65532, %f65537, %f60119;
	// end inline asm
	// begin inline asm
	fma.rn.f32 %f60127, %f65536, %f65537, %f60115;
	// end inline asm
	// begin inline asm
	fma.rn.f32 %f60131, %f65540, %f65541, %f60127;
	// end inline asm
	// begin inline asm
	fma.rn.f32 %f60135, %f65536, %f65541, %f60123;
	// end inline asm
	// begin inline asm
	fma.rn.f32 %f60139, %f65532, %f65537, %f60135;
	// end inline asm
	// begin inline asm
	fma.rn.f32 %f60143, %f65536, %f65537, %f60131;
	// end inline asm
	// begin inline asm
	fma.rn.f32 %f60147, %f65540, %f65541, %f60143;
	// end inline asm
	// begin inline asm
	fma.rn.f32 %f60151, %f65536, %f65541, %f60139;
	// end inline asm
	// begin inline asm
	fma.rn.f32 %f60155, %f65532, %f65537, %f60151;
	// end inline asm
	// begin inline asm
	fma.rn.f32 %f60159, %f65536, %f65537, %f60147;
	// end inline asm
	// begin inline asm
	fma.rn.f32 %f60163, %f65540, %f65541, %f60159;
	// end inline asm
	// begin inline asm
	fma.rn.f32 %f60167, %f65536, %f65541, %f60155;
	// end inline asm
	// begin inline asm
	fma.rn.f32 %f60171, %f65532, %f65537, %f60167;
	// end inline asm
	// begin inline asm
	fma.rn.f32 %f60175, %f65536, %f65537, %f60163;
	// end inline asm
	// begin inline asm
	fma.rn.f32 %f60179, %f65540, %f65541, %f60175;
	// end inline asm
	// begin inline asm
	fma.rn.f32 %f60183, %f65536, %f65541, %f60171;
	// end inline asm
	// begin inline asm
	fma.rn.f32 %f60187, %f65532, %f65537, %f60183;
	// end inline asm
	// begin inline asm
	fma.rn.f32 %f60191, %f65536, %f65537, %f60179;
	// end inline asm
	// begin inline asm
	fma.rn.f32 %f60195, %f65540, %f65541, %f60191;
	// end inline asm
	// begin inline asm
	fma.rn.f32 %f60199, %f65536, %f65541, %f60187;
	// end inline asm
	// begin inline asm
	fma.rn.f32 %f60203, %f65532, %f65537, %f60199;
	// end inline asm
	// begin inline asm
	fma.rn.f32 %f60207, %f65536, %f65537, %f60195;
	// end inline asm
	// begin inline asm
	fma.rn.f32 %f60211, %f65540, %f65541, %f60207;
	// end inline asm
	// begin inline asm
	fma.rn.f32 %f60215, %f65536, %f65541, %f60203;
	// end inline asm
	// begin inline asm
	fma.rn.f32 %f60219, %f65532, %f65537, %f60215;
	// end inline asm
	// begin inline asm
	fma.rn.f32 %f60223, %f65536, %f65537, %f60211;
	// end inline asm
	// begin inline asm
	fma.rn.f32 %f60227, %f65540, %f65541, %f60223;
	// end inline asm
	// begin inline asm
	fma.rn.f32 %f60231, %f65536, %f65541, %f60219;
	// end inline asm
	// begin inline asm
	fma.rn.f32 %f60235, %f65532, %f65537, %f60231;
	// end inline asm
	// begin inline asm
	fma.rn.f32 %f60239, %f65536, %f65537, %f60227;
	// end inline asm
	// begin inline asm
	fma.rn.f32 %f60243, %f65540, %f65541, %f60239;
	// end inline asm
	// begin inline asm
	fma.rn.f32 %f60247, %f65536, %f65541, %f60235;
	// end inline asm
	// begin inline asm
	fma.rn.f32 %f60251, %f65532, %f65537, %f60247;
	// end inline asm
	// begin inline asm
	fma.rn.f32 %f60255, %f65536, %f65537, %f60243;
	// end inline asm
	// begin inline asm
	fma.rn.f32 %f60259, %f65540, %f65541, %f60255;
	// end inline asm
	// begin inline asm
	fma.rn.f32 %f60263, %f65536, %f65541, %f60251;
	// end inline asm
	// begin inline asm
	fma.rn.f32 %f60267, %f65532, %f65537, %f60263;
	// end inline asm
	// begin inline asm
	fma.rn.f32 %f60271, %f65536, %f65537, %f60259;
	// end inline asm
	// begin inline asm
	fma.rn.f32 %f60275, %f65540, %f65541, %f60271;
	// end inline asm
	// begin inline asm
	fma.rn.f32 %f60279, %f65536, %f65541, %f60267;
	// end inline asm
	// begin inline asm
	fma.rn.f32 %f60283, %f65532, %f65537, %f60279;
	// end inline asm
	// begin inline asm
	fma.rn.f32 %f60287, %f65536, %f65537, %f60275;
	// end inline asm
	// begin inline asm
	fma.rn.f32 %f60291, %f65540, %f65541, %f60287;
	// end inline asm
	// begin inline asm
	fma.rn.f32 %f60295, %f65536, %f65541, %f60283;
	// end inline asm
	// begin inline asm
	fma.rn.f32 %f60299, %f65532, %f65537, %f60295;
	// end inline asm
	// begin inline asm
	fma.rn.f32 %f60303, %f65536, %f65537, %f60291;
	// end inline asm
	// begin inline asm
	fma.rn.f32 %f60307, %f65540, %f65541, %f60303;
	// end inline asm
	// begin inline asm
	fma.rn.f32 %f60311, %f65536, %f65541, %f60299;
	// end inline asm
	// begin inline asm
	fma.rn.f32 %f60315, %f65532, %f65537, %f60311;
	// end inline asm
	// begin inline asm
	fma.rn.f32 %f60319, %f65536, %f65537, %f60307;
	// end inline asm
	// begin inline asm
	fma.rn.f32 %f60323, %f65540, %f65541, %f60319;
	// end inline asm
	// begin inline asm
	fma.rn.f32 %f60327, %f65536, %f65541, %f60315;
	// end inline asm
	// begin inline asm
	fma.rn.f32 %f60331, %f65532, %f65537, %f60327;
	// end inline asm
	// begin inline asm
	fma.rn.f32 %f60335, %f65536, %f65537, %f60323;
	// end inline asm
	// begin inline asm
	fma.rn.f32 %f60339, %f65540, %f65541, %f60335;
	// end inline asm
	// begin inline asm
	fma.rn.f32 %f60343, %f65536, %f65541, %f60331;
	// end inline asm
	// begin inline asm
	fma.rn.f32 %f60347, %f65532, %f65537, %f60343;
	// end inline asm
	// begin inline asm
	fma.rn.f32 %f60351, %f65536, %f65537, %f60339;
	// end inline asm
	// begin inline asm
	fma.rn.f32 %f60355, %f65540, %f65541, %f60351;
	// end inline asm
	// begin inline asm
	fma.rn.f32 %f60359, %f65536, %f65541, %f60347;
	// end inline asm
	// begin inline asm
	fma.rn.f32 %f60363, %f65532, %f65537, %f60359;
	// end inline asm
	// begin inline asm
	fma.rn.f32 %f60367, %f65536, %f65537, %f60355;
	// end inline asm
	// begin inline asm
	fma.rn.f32 %f60371, %f65540, %f65541, %f60367;
	// end inline asm
	// begin inline asm
	fma.rn.f32 %f60375, %f65536, %f65541, %f60363;
	// end inline asm
	// begin inline asm
	fma.rn.f32 %f60379, %f65532, %f65537, %f60375;
	// end inline asm
	// begin inline asm
	fma.rn.f32 %f60383, %f65536, %f65537, %f60371;
	// end inline asm
	// begin inline asm
	fma.rn.f32 %f60387, %f65540, %f65541, %f60383;
	// end inline asm
	// begin inline asm
	fma.rn.f32 %f60391, %f65536, %f65541, %f60379;
	// end inline asm
	// begin inline asm
	fma.rn.f32 %f60395, %f65532, %f65537, %f60391;
	// end inline asm
	// begin inline asm
	fma.rn.f32 %f60399, %f65536, %f65537, %f60387;
	// end inline asm
	// begin inline asm
	fma.rn.f32 %f60403, %f65540, %f65541, %f60399;
	// end inline asm
	// begin inline asm
	fma.rn.f32 %f60407, %f65536, %f65541, %f60395;
	// end inline asm
	// begin inline asm
	fma.rn.f32 %f60411, %f65532, %f65537, %f60407;
	// end inline asm
	// begin inline asm
	fma.rn.f32 %f60415, %f65536, %f65537, %f60403;
	// end inline asm
	// begin inline asm
	fma.rn.f32 %f60419, %f65540, %f65541, %f60415;
	// end inline asm
	// begin inline asm
	fma.rn.f32 %f60423, %f65536, %f65541, %f60411;
	// end inline asm
	// begin inline asm
	fma.rn.f32 %f60427, %f65532, %f65537, %f60423;
	// end inline asm
	// begin inline asm
	fma.rn.f32 %f60431, %f65536, %f65537, %f60419;
	// end inline asm
	// begin inline asm
	fma.rn.f32 %f60435, %f65540, %f65541, %f60431;
	// end inline asm
	// begin inline asm
	fma.rn.f32 %f60439, %f65536, %f65541, %f60427;
	// end inline asm
	// begin inline asm
	fma.rn.f32 %f60443, %f65532, %f65537, %f60439;
	// end inline asm
	// begin inline asm
	fma.rn.f32 %f60447, %f65536, %f65537, %f60435;
	// end inline asm
	// begin inline asm
	fma.rn.f32 %f60451, %f65540, %f65541, %f60447;
	// end inline asm
	// begin inline asm
	fma.rn.f32 %f60455, %f65536, %f65541, %f60443;
	// end inline asm
	// begin inline asm
	fma.rn.f32 %f60459, %f65532, %f65537, %f60455;
	// end inline asm
	// begin inline asm
	fma.rn.f32 %f60463, %f65536, %f65537, %f60451;
	// end inline asm
	// begin inline asm
	fma.rn.f32 %f60467, %f65540, %f65541, %f60463;
	// end inline asm
	// begin inline asm
	fma.rn.f32 %f60471, %f65536, %f65541, %f60459;
	// end inline asm
	// begin inline asm
	fma.rn.f32 %f60475, %f65532, %f65537, %f60471;
	// end inline asm
	// begin inline asm
	fma.rn.f32 %f60479, %f65536, %f65537, %f60467;
	// end inline asm
	// begin inline asm
	fma.rn.f32 %f60483, %f65540, %f65541, %f60479;
	// end inline asm
	// begin inline asm
	fma.rn.f32 %f60487, %f65536, %f65541, %f60475;
	// end inline asm
	// begin inline asm
	fma.rn.f32 %f60491, %f65532, %f65537, %f60487;
	// end inline asm
	// begin inline asm
	fma.rn.f32 %f60495, %f65536, %f65537, %f60483;
	// end inline asm
	// begin inline asm
	fma.rn.f32 %f60499, %f65540, %f65541, %f60495;
	// end inline asm
	// begin inline asm
	fma.rn.f32 %f60503, %f65536, %f65541, %f60491;
	// end inline asm
	// begin inline asm
	fma.rn.f32 %f60507, %f65532, %f65537, %f60503;
	// end inline asm
	// begin inline asm
	fma.rn.f32 %f60511, %f65536, %f65537, %f60499;
	// end inline asm
	// begin inline asm
	fma.rn.f32 %f60515, %f65540, %f65541, %f60511;
	// end inline asm
	// begin inline asm
	fma.rn.f32 %f60519, %f65536, %f65541, %f60507;
	// end inline asm
	// begin inline asm
	fma.rn.f32 %f60523, %f65532, %f65537, %f60519;
	// end inline asm
	// begin inline asm
	fma.rn.f32 %f60527, %f65536, %f65537, %f60515;
	// end inline asm
	// begin inline asm
	fma.rn.f32 %f60531, %f65540, %f65541, %f60527;
	// end inline asm
	// begin inline asm
	fma.rn.f32 %f60535, %f65536, %f65541, %f60523;
	// end inline asm
	// begin inline asm
	fma.rn.f32 %f60539, %f65532, %f65537, %f60535;
	// end inline asm
	// begin inline asm
	fma.rn.f32 %f60543, %f65536, %f65537, %f60531;
	// end inline asm
	// begin inline asm
	fma.rn.f32 %f60547, %f65540, %f65541, %f60543;
	// end inline asm
	// begin inline asm
	fma.rn.f32 %f60551, %f65536, %f65541, %f60539;
	// end inline asm
	// begin inline asm
	fma.rn.f32 %f60555, %f65532, %f65537, %f60551;
	// end inline asm
	// begin inline asm
	fma.rn.f32 %f60559, %f65536, %f65537, %f60547;
	// end inline asm
	// begin inline asm
	fma.rn.f32 %f60563, %f65540, %f65541, %f60559;
	// end inline asm
	// begin inline asm
	fma.rn.f32 %f60567, %f65536, %f65541, %f60555;
	// end inline asm
	// begin inline asm
	fma.rn.f32 %f60571, %f65532, %f65537, %f60567;
	// end inline asm
	// begin inline asm
	fma.rn.f32 %f60575, %f65536, %f65537, %f60563;
	// end inline asm
	// begin inline asm
	fma.rn.f32 %f60579, %f65540, %f65541, %f60575;
	// end inline asm
	// begin inline asm
	fma.rn.f32 %f60583, %f65536, %f65541, %f60571;
	// end inline asm
	// begin inline asm
	fma.rn.f32 %f60587, %f65532, %f65537, %f60583;
	// end inline asm
	// begin inline asm
	fma.rn.f32 %f60591, %f65536, %f65537, %f60579;
	// end inline asm
	// begin inline asm
	fma.rn.f32 %f60595, %f65540, %f65541, %f60591;
	// end inline asm
	// begin inline asm
	fma.rn.f32 %f60599, %f65536, %f65541, %f60587;
	// end inline asm
	// begin inline asm
	fma.rn.f32 %f60603, %f65532, %f65537, %f60599;
	// end inline asm
	// begin inline asm
	fma.rn.f32 %f60607, %f65536, %f65537, %f60595;
	// end inline asm
	// begin inline asm
	fma.rn.f32 %f60611, %f65540, %f65541, %f60607;
	// end inline asm
	// begin inline asm
	fma.rn.f32 %f60615, %f65536, %f65541, %f60603;
	// end inline asm
	// begin inline asm
	fma.rn.f32 %f60619, %f65532, %f65537, %f60615;
	// end inline asm
	// begin inline asm
	fma.rn.f32 %f60623, %f65536, %f65537, %f60611;
	// end inline asm
	// begin inline asm
	fma.rn.f32 %f60627, %f65540, %f65541, %f60623;
	// end inline asm
	// begin inline asm
	fma.rn.f32 %f60631, %f65536, %f65541, %f60619;
	// end inline asm
	// begin inline asm
	fma.rn.f32 %f60635, %f65532, %f65537, %f60631;
	// end inline asm
	// begin inline asm
	fma.rn.f32 %f60639, %f65536, %f65537, %f60627;
	// end inline asm
	// begin inline asm
	fma.rn.f32 %f60643, %f65540, %f65541, %f60639;
	// end inline asm
	// begin inline asm
	fma.rn.f32 %f60647, %f65536, %f65541, %f60635;
	// end inline asm
	// begin inline asm
	fma.rn.f32 %f60651, %f65532, %f65537, %f60647;
	// end inline asm
	// begin inline asm
	fma.rn.f32 %f60655, %f65536, %f65537, %f60643;
	// end inline asm
	// begin inline asm
	fma.rn.f32 %f60659, %f65540, %f65541, %f60655;
	// end inline asm
	// begin inline asm
	fma.rn.f32 %f60663, %f65536, %f65541, %f60651;
	// end inline asm
	// begin inline asm
	fma.rn.f32 %f60667, %f65532, %f65537, %f60663;
	// end inline asm
	// begin inline asm
	fma.rn.f32 %f60671, %f65536, %f65537, %f60659;
	// end inline asm
	// begin inline asm
	fma.rn.f32 %f60675, %f65540, %f65541, %f60671;
	// end inline asm
	// begin inline asm
	fma.rn.f32 %f60679, %f65536, %f65541, %f60667;
	// end inline asm
	// begin inline asm
	fma.rn.f32 %f60683, %f65532, %f65537, %f60679;
	// end inline asm
	// begin inline asm
	fma.rn.f32 %f60687, %f65536, %f65537, %f60675;
	// end inline asm
	// begin inline asm
	fma.rn.f32 %f60691, %f65540, %f65541, %f60687;
	// end inline asm
	// begin inline asm
	fma.rn.f32 %f60695, %f65536, %f65541, %f60683;
	// end inline asm
	// begin inline asm
	fma.rn.f32 %f60699, %f65532, %f65537, %f60695;
	// end inline asm
	// begin inline asm
	fma.rn.f32 %f60703, %f65536, %f65537, %f60691;
	// end inline asm
	// begin inline asm
	fma.rn.f32 %f60707, %f65540, %f65541, %f60703;
	// end inline asm
	// begin inline asm
	fma.rn.f32 %f60711, %f65536, %f65541, %f60699;
	// end inline asm
	// begin inline asm
	fma.rn.f32 %f60715, %f65532, %f65537, %f60711;
	// end inline asm
	// begin inline asm
	fma.rn.f32 %f60719, %f65536, %f65537, %f60707;
	// end inline asm
	// begin inline asm
	fma.rn.f32 %f60723, %f65540, %f65541, %f60719;
	// end inline asm
	// begin inline asm
	fma.rn.f32 %f60727, %f65536, %f65541, %f60715;
	// end inline asm
	// begin inline asm
	fma.rn.f32 %f60731, %f65532, %f65537, %f60727;
	// end inline asm
	// begin inline asm
	fma.rn.f32 %f60735, %f65536, %f65537, %f60723;
	// end inline asm
	// begin inline asm
	fma.rn.f32 %f60739, %f65540, %f65541, %f60735;
	// end inline asm
	// begin inline asm
	fma.rn.f32 %f60743, %f65536, %f65541, %f60731;
	// end inline asm
	// begin inline asm
	fma.rn.f32 %f60747, %f65532, %f65537, %f60743;
	// end inline asm
	// begin inline asm
	fma.rn.f32 %f60751, %f65536, %f65537, %f60739;
	// end inline asm
	// begin inline asm
	fma.rn.f32 %f60755, %f65540, %f65541, %f60751;
	// end inline asm
	// begin inline asm
	fma.rn.f32 %f60759, %f65536, %f65541, %f60747;
	// end inline asm
	// begin inline asm
	fma.rn.f32 %f60763, %f65532, %f65537, %f60759;
	// end inline asm
	// begin inline asm
	fma.rn.f32 %f60767, %f65536, %f65537, %f60755;
	// end inline asm
	// begin inline asm
	fma.rn.f32 %f60771, %f65540, %f65541, %f60767;
	// end inline asm
	// begin inline asm
	fma.rn.f32 %f60775, %f65536, %f65541, %f60763;
	// end inline asm
	// begin inline asm
	fma.rn.f32 %f60779, %f65532, %f65537, %f60775;
	// end inline asm
	// begin inline asm
	fma.rn.f32 %f60783, %f65536, %f65537, %f60771;
	// end inline asm
	// begin inline asm
	fma.rn.f32 %f60787, %f65540, %f65541, %f60783;
	// end inline asm
	// begin inline asm
	fma.rn.f32 %f60791, %f65536, %f65541, %f60779;
	// end inline asm
	// begin inline asm
	fma.rn.f32 %f60795, %f65532, %f65537, %f60791;
	// end inline asm
	// begin inline asm
	fma.rn.f32 %f60799, %f65536, %f65537, %f60787;
	// end inline asm
	// begin inline asm
	fma.rn.f32 %f60803, %f65540, %f65541, %f60799;
	// end inline asm
	// begin inline asm
	fma.rn.f32 %f60807, %f65536, %f65541, %f60795;
	// end inline asm
	// begin inline asm
	fma.rn.f32 %f60811, %f65532, %f65537, %f60807;
	// end inline asm
	// begin inline asm
	fma.rn.f32 %f60815, %f65536, %f65537, %f60803;
	// end inline asm
	// begin inline asm
	fma.rn.f32 %f60819, %f65540, %f65541, %f60815;
	// end inline asm
	// begin inline asm
	fma.rn.f32 %f60823, %f65536, %f65541, %f60811;
	// end inline asm
	// begin inline asm
	fma.rn.f32 %f60827, %f65532, %f65537, %f60823;
	// end inline asm
	// begin inline asm
	fma.rn.f32 %f60831, %f65536, %f65537, %f60819;
	// end inline asm
	// begin inline asm
	fma.rn.f32 %f60835, %f65540, %f65541, %f60831;
	// end inline asm
	// begin inline asm
	fma.rn.f32 %f60839, %f65536, %f65541, %f60827;
	// end inline asm
	// begin inline asm
	fma.rn.f32 %f60843, %f65532, %f65537, %f60839;
	// end inline asm
	// begin inline asm
	fma.rn.f32 %f60847, %f65536, %f65537, %f60835;
	// end inline asm
	// begin inline asm
	fma.rn.f32 %f60851, %f65540, %f65541, %f60847;
	// end inline asm
	// begin inline asm
	fma.rn.f32 %f60855, %f65536, %f65541, %f60843;
	// end inline asm
	// begin inline asm
	fma.rn.f32 %f60859, %f65532, %f65537, %f60855;
	// end inline asm
	// begin inline asm
	fma.rn.f32 %f60863, %f65536, %f65537, %f60851;
	// end inline asm
	// begin inline asm
	fma.rn.f32 %f60867, %f65540, %f65541, %f60863;
	// end inline asm
	// begin inline asm
	fma.rn.f32 %f60871, %f65536, %f65541, %f60859;
	// end inline asm
	// begin inline asm
	fma.rn.f32 %f60875, %f65532, %f65537, %f60871;
	// end inline asm
	// begin inline asm
	fma.rn.f32 %f60879, %f65536, %f65537, %f60867;
	// end inline asm
	// begin inline asm
	fma.rn.f32 %f60883, %f65540, %f65541, %f60879;
	// end inline asm
	// begin inline asm
	fma.rn.f32 %f60887, %f65536, %f65541, %f60875;
	// end inline asm
	// begin inline asm
	fma.rn.f32 %f60891, %f65532, %f65537, %f60887;
	// end inline asm
	// begin inline asm
	fma.rn.f32 %f60895, %f65536, %f65537, %f60883;
	// end inline asm
	// begin inline asm
	fma.rn.f32 %f60899, %f65540, %f65541, %f60895;
	// end inline asm
	// begin inline asm
	fma.rn.f32 %f60903, %f65536, %f65541, %f60891;
	// end inline asm
	// begin inline asm
	fma.rn.f32 %f60907, %f65532, %f65537, %f60903;
	// end inline asm
	// begin inline asm
	fma.rn.f32 %f60911, %f65536, %f65537, %f60899;
	// end inline asm
	// begin inline asm
	fma.rn.f32 %f60915, %f65540, %f65541, %f60911;
	// end inline asm
	// begin inline asm
	fma.rn.f32 %f60919, %f65536, %f65541, %f60907;
	// end inline asm
	// begin inline asm
	fma.rn.f32 %f60923, %f65532, %f65537, %f60919;
	// end inline asm
	// begin inline asm
	fma.rn.f32 %f60927, %f65536, %f65537, %f60915;
	// end inline asm
	// begin inline asm
	fma.rn.f32 %f60931, %f65540, %f65541, %f60927;
	// end inline asm
	// begin inline asm
	fma.rn.f32 %f60935, %f65536, %f65541, %f60923;
	// end inline asm
	// begin inline asm
	fma.rn.f32 %f60939, %f65532, %f65537, %f60935;
	// end inline asm
	// begin inline asm
	fma.rn.f32 %f60943, %f65536, %f65537, %f60931;
	// end inline asm
	// begin inline asm
	fma.rn.f32 %f60947, %f65540, %f65541, %f60943;
	// end inline asm
	// begin inline asm
	fma.rn.f32 %f60951, %f65536, %f65541, %f60939;
	// end inline asm
	// begin inline asm
	fma.rn.f32 %f60955, %f65532, %f65537, %f60951;
	// end inline asm
	// begin inline asm
	fma.rn.f32 %f60959, %f65536, %f65537, %f60947;
	// end inline asm
	// begin inline asm
	fma.rn.f32 %f60963, %f65540, %f65541, %f60959;
	// end inline asm
	// begin inline asm
	fma.rn.f32 %f60967, %f65536, %f65541, %f60955;
	// end inline asm
	// begin inline asm
	fma.rn.f32 %f60971, %f65532, %f65537, %f60967;
	// end inline asm
	// begin inline asm
	fma.rn.f32 %f60975, %f65536, %f65537, %f60963;
	// end inline asm
	// begin inline asm
	fma.rn.f32 %f60979, %f65540, %f65541, %f60975;
	// end inline asm
	// begin inline asm
	fma.rn.f32 %f60983, %f65536, %f65541, %f60971;
	// end inline asm
	// begin inline asm
	fma.rn.f32 %f60987, %f65532, %f65537, %f60983;
	// end inline asm
	// begin inline asm
	fma.rn.f32 %f60991, %f65536, %f65537, %f60979;
	// end inline asm
	// begin inline asm
	fma.rn.f32 %f60995, %f65540, %f65541, %f60991;
	// end inline asm
	// begin inline asm
	fma.rn.f32 %f60999, %f65536, %f65541, %f60987;
	// end inline asm
	// begin inline asm
	fma.rn.f32 %f61003, %f65532, %f65537, %f60999;
	// end inline asm
	// begin inline asm
	fma.rn.f32 %f61007, %f65536, %f65537, %f60995;
	// end inline asm
	// begin inline asm
	fma.rn.f32 %f61011, %f65540, %f65541, %f61007;
	// end inline asm
	// begin inline asm
	fma.rn.f32 %f61015, %f65536, %f65541, %f61003;
	// end inline asm
	// begin inline asm
	fma.rn.f32 %f61019, %f65532, %f65537, %f61015;
	// end inline asm
	// begin inline asm
	fma.rn.f32 %f61023, %f65536, %f65537, %f61011;
	// end inline asm
	// begin inline asm
	fma.rn.f32 %f61027, %f65540, %f65541, %f61023;
	// end inline asm
	// begin inline asm
	fma.rn.f32 %f61031, %f65536, %f65541, %f61019;
	// end inline asm
	// begin inline asm
	fma.rn.f32 %f61035, %f65532, %f65537, %f61031;
	// end inline asm
	// begin inline asm
	fma.rn.f32 %f61039, %f65536, %f65537, %f61027;
	// end inline asm
	// begin inline asm
	fma.rn.f32 %f61043, %f65540, %f65541, %f61039;
	// end inline asm
	// begin inline asm
	fma.rn.f32 %f61047, %f65536, %f65541, %f61035;
	// end inline asm
	// begin inline asm
	fma.rn.f32 %f61051, %f65532, %f65537, %f61047;
	// end inline asm
	// begin inline asm
	fma.rn.f32 %f61055, %f65536, %f65537, %f61043;
	// end inline asm
	// begin inline asm
	fma.rn.f32 %f61059, %f65540, %f65541, %f61055;
	// end inline asm
	// begin inline asm
	fma.rn.f32 %f61063, %f65536, %f65541, %f61051;
	// end inline asm
	// begin inline asm
	fma.rn.f32 %f61067, %f65532, %f65537, %f61063;
	// end inline asm
	// begin inline asm
	fma.rn.f32 %f61071, %f65536, %f65537, %f61059;
	// end inline asm
	// begin inline asm
	fma.rn.f32 %f61075, %f65540, %f65541, %f61071;
	// end inline asm
	// begin inline asm
	fma.rn.f32 %f61079, %f65536, %f65541, %f61067;
	// end inline asm
	// begin inline asm
	fma.rn.f32 %f61083, %f65532, %f65537, %f61079;
	// end inline asm
	// begin inline asm
	fma.rn.f32 %f61087, %f65536, %f65537, %f61075;
	// end inline asm
	// begin inline asm
	fma.rn.f32 %f61091, %f65540, %f65541, %f61087;
	// end inline asm
	// begin inline asm
	fma.rn.f32 %f61095, %f65536, %f65541, %f61083;
	// end inline asm
	// begin inline asm
	fma.rn.f32 %f61099, %f65532, %f65537, %f61095;
	// end inline asm
	// begin inline asm
	fma.rn.f32 %f61103, %f65536, %f65537, %f61091;
	// end inline asm
	// begin inline asm
	fma.rn.f32 %f61107, %f65540, %f65541, %f61103;
	// end inline asm
	// begin inline asm
	fma.rn.f32 %f61111, %f65536, %f65541, %f61099;
	// end inline asm
	// begin inline asm
	fma.rn.f32 %f61115, %f65532, %f65537, %f61111;
	// end inline asm
	// begin inline asm
	fma.rn.f32 %f61119, %f65536, %f65537, %f61107;
	// end inline asm
	// begin inline asm
	fma.rn.f32 %f61123, %f65540, %f65541, %f61119;
	// end inline asm
	// begin inline asm
	fma.rn.f32 %f61127, %f65536, %f65541, %f61115;
	// end inline asm
	// begin inline asm
	fma.rn.f32 %f61131, %f65532, %f65537, %f61127;
	// end inline asm
	// begin inline asm
	fma.rn.f32 %f61135, %f65536, %f65537, %f61123;
	// end inline asm
	// begin inline asm
	fma.rn.f32 %f61139, %f65540, %f65541, %f61135;
	// end inline asm
	// begin inline asm
	fma.rn.f32 %f61143, %f65536, %f65541, %f61131;
	// end inline asm
	// begin inline asm
	fma.rn.f32 %f61147, %f65532, %f65537, %f61143;
	// end inline asm
	// begin inline asm
	fma.rn.f32 %f61151, %f65536, %f65537, %f61139;
	// end inline asm
	// begin inline asm
	fma.rn.f32 %f61155, %f65540, %f65541, %f61151;
	// end inline asm
	// begin inline asm
	fma.rn.f32 %f61159, %f65536, %f65541, %f61147;
	// end inline asm
	// begin inline asm
	fma.rn.f32 %f61163, %f65532, %f65537, %f61159;
	// end inline asm
	// begin inline asm
	fma.rn.f32 %f61167, %f65536, %f65537, %f61155;
	// end inline asm
	// begin inline asm
	fma.rn.f32 %f61171, %f65540, %f65541, %f61167;
	// end inline asm
	// begin inline asm
	fma.rn.f32 %f61175, %f65536, %f65541, %f61163;
	// end inline asm
	// begin inline asm
	fma.rn.f32 %f61179, %f65532, %f65537, %f61175;
	// end inline asm
	// begin inline asm
	fma.rn.f32 %f61183, %f65536, %f65537, %f61171;
	// end inline asm
	// begin inline asm
	fma.rn.f32 %f61187, %f65540, %f65541, %f61183;
	// end inline asm
	// begin inline asm
	fma.rn.f32 %f61191, %f65536, %f65541, %f61179;
	// end inline asm
	// begin inline asm
	fma.rn.f32 %f61195, %f65532, %f65537, %f61191;
	// end inline asm
	// begin inline asm
	fma.rn.f32 %f61199, %f65536, %f65537, %f61187;
	// end inline asm
	// begin inline asm
	fma.rn.f32 %f61203, %f65540, %f65541, %f61199;
	// end inline asm
	// begin inline asm
	fma.rn.f32 %f61207, %f65536, %f65541, %f61195;
	// end inline asm
	// begin inline asm
	fma.rn.f32 %f61211, %f65532, %f65537, %f61207;
	// end inline asm
	// begin inline asm
	fma.rn.f32 %f61215, %f65536, %f65537, %f61203;
	// end inline asm
	// begin inline asm
	fma.rn.f32 %f61219, %f65540, %f65541, %f61215;
	// end inline asm
	// begin inline asm
	fma.rn.f32 %f61223, %f65536, %f65541, %f61211;
	// end inline asm
	// begin inline asm
	fma.rn.f32 %f61227, %f65532, %f65537, %f61223;
	// end inline asm
	// begin inline asm
	fma.rn.f32 %f61231, %f65536, %f65537, %f61219;
	// end inline asm
	// begin inline asm
	fma.rn.f32 %f61235, %f65540, %f65541, %f61231;
	// end inline asm
	// begin inline asm
	fma.rn.f32 %f61239, %f65536, %f65541, %f61227;
	// end inline asm
	// begin inline asm
	fma.rn.f32 %f61243, %f65532, %f65537, %f61239;
	// end inline asm
	// begin inline asm
	fma.rn.f32 %f61247, %f65536, %f65537, %f61235;
	// end inline asm
	// begin inline asm
	fma.rn.f32 %f61251, %f65540, %f65541, %f61247;
	// end inline asm
	// begin inline asm
	fma.rn.f32 %f61255, %f65536, %f65541, %f61243;
	// end inline asm
	// begin inline asm
	fma.rn.f32 %f61259, %f65532, %f65537, %f61255;
	// end inline asm
	// begin inline asm
	fma.rn.f32 %f61263, %f65536, %f65537, %f61251;
	// end inline asm
	// begin inline asm
	fma.rn.f32 %f61267, %f65540, %f65541, %f61263;
	// end inline asm
	// begin inline asm
	fma.rn.f32 %f61271, %f65536, %f65541, %f61259;
	// end inline asm
	// begin inline asm
	fma.rn.f32 %f61275, %f65532, %f65537, %f61271;
	// end inline asm
	// begin inline asm
	fma.rn.f32 %f61279, %f65536, %f65537, %f61267;
	// end inline asm
	// begin inline asm
	fma.rn.f32 %f61283, %f65540, %f65541, %f61279;
	// end inline asm
	// begin inline asm
	fma.rn.f32 %f61287, %f65536, %f65541, %f61275;
	// end inline asm
	// begin inline asm
	fma.rn.f32 %f61291, %f65532, %f65537, %f61287;
	// end inline asm
	// begin inline asm
	fma.rn.f32 %f61295, %f65536, %f65537, %f61283;
	// end inline asm
	// begin inline asm
	fma.rn.f32 %f61299, %f65540, %f65541, %f61295;
	// end inline asm
	// begin inline asm
	fma.rn.f32 %f61303, %f65536, %f65541, %f61291;
	// end inline asm
	// begin inline asm
	fma.rn.f32 %f61307, %f65532, %f65537, %f61303;
	// end inline asm
	// begin inline asm
	fma.rn.f32 %f61311, %f65536, %f65537, %f61299;
	// end inline asm
	// begin inline asm
	fma.rn.f32 %f61315, %f65540, %f65541, %f61311;
	// end inline asm
	// begin inline asm
	fma.rn.f32 %f61319, %f65536, %f65541, %f61307;
	// end inline asm
	// begin inline asm
	fma.rn.f32 %f61323, %f65532, %f65537, %f61319;
	// end inline asm
	// begin inline asm
	fma.rn.f32 %f61327, %f65536, %f65537, %f61315;
	// end inline asm
	// begin inline asm
	fma.rn.f32 %f61331, %f65540, %f65541, %f61327;
	// end inline asm
	// begin inline asm
	fma.rn.f32 %f61335, %f65536, %f65541, %f61323;
	// end inline asm
	// begin inline asm
	fma.rn.f32 %f61339, %f65532, %f65537, %f61335;
	// end inline asm
	// begin inline asm
	fma.rn.f32 %f61343, %f65536, %f65537, %f61331;
	// end inline asm
	// begin inline asm
	fma.rn.f32 %f61347, %f65540, %f65541, %f61343;
	// end inline asm
	// begin inline asm
	fma.rn.f32 %f61351, %f65536, %f65541, %f61339;
	// end inline asm
	// begin inline asm
	fma.rn.f32 %f61355, %f65532, %f65537, %f61351;
	// end inline asm
	// begin inline asm
	fma.rn.f32 %f61359, %f65536, %f65537, %f61347;
	// end inline asm
	// begin inline asm
	fma.rn.f32 %f61363, %f65540, %f65541, %f61359;
	// end inline asm
	// begin inline asm
	fma.rn.f32 %f61367, %f65536, %f65541, %f61355;
	// end inline asm
	// begin inline asm
	fma.rn.f32 %f61371, %f65532, %f65537, %f61367;
	// end inline asm
	// begin inline asm
	fma.rn.f32 %f61375, %f65536, %f65537, %f61363;
	// end inline asm
	// begin inline asm
	fma.rn.f32 %f61379, %f65540, %f65541, %f61375;
	// end inline asm
	// begin inline asm
	fma.rn.f32 %f61383, %f65536, %f65541, %f61371;
	// end inline asm
	// begin inline asm
	fma.rn.f32 %f61387, %f65532, %f65537, %f61383;
	// end inline asm
	// begin inline asm
	fma.rn.f32 %f61391, %f65536, %f65537, %f61379;
	// end inline asm
	// begin inline asm
	fma.rn.f32 %f61395, %f65540, %f65541, %f61391;
	// end inline asm
	// begin inline asm
	fma.rn.f32 %f61399, %f65536, %f65541, %f61387;
	// end inline asm
	// begin inline asm
	fma.rn.f32 %f61403, %f65532, %f65537, %f61399;
	// end inline asm
	// begin inline asm
	fma.rn.f32 %f61407, %f65536, %f65537, %f61395;
	// end inline asm
	// begin inline asm
	fma.rn.f32 %f61411, %f65540, %f65541, %f61407;
	// end inline asm
	// begin inline asm
	fma.rn.f32 %f61415, %f65536, %f65541, %f61403;
	// end inline asm
	// begin inline asm
	fma.rn.f32 %f61419, %f65532, %f65537, %f61415;
	// end inline asm
	// begin inline asm
	fma.rn.f32 %f61423, %f65536, %f65537, %f61411;
	// end inline asm
	// begin inline asm
	fma.rn.f32 %f61427, %f65540, %f65541, %f61423;
	// end inline asm
	// begin inline asm
	fma.rn.f32 %f61431, %f65536, %f65541, %f61419;
	// end inline asm
	// begin inline asm
	fma.rn.f32 %f61435, %f65532, %f65537, %f61431;
	// end inline asm
	// begin inline asm
	fma.rn.f32 %f61439, %f65536, %f65537, %f61427;
	// end inline asm
	// begin inline asm
	fma.rn.f32 %f61443, %f65540, %f65541, %f61439;
	// end inline asm
	// begin inline asm
	fma.rn.f32 %f61447, %f65536, %f65541, %f61435;
	// end inline asm
	// begin inline asm
	fma.rn.f32 %f61451, %f65532, %f65537, %f61447;
	// end inline asm
	// begin inline asm
	fma.rn.f32 %f61455, %f65536, %f65537, %f61443;
	// end inline asm
	// begin inline asm
	fma.rn.f32 %f61459, %f65540, %f65541, %f61455;
	// end inline asm
	// begin inline asm
	fma.rn.f32 %f61463, %f65536, %f65541, %f61451;
	// end inline asm
	// begin inline asm
	fma.rn.f32 %f61467, %f65532, %f65537, %f61463;
	// end inline asm
	// begin inline asm
	fma.rn.f32 %f61471, %f65536, %f65537, %f61459;
	// end inline asm
	// begin inline asm
	fma.rn.f32 %f61475, %f65540, %f65541, %f61471;
	// end inline asm
	// begin inline asm
	fma.rn.f32 %f61479, %f65536, %f65541, %f61467;
	// end inline asm
	// begin inline asm
	fma.rn.f32 %f61483, %f65532, %f65537, %f61479;
	// end inline asm
	// begin inline asm
	fma.rn.f32 %f61487, %f65536, %f65537, %f61475;
	// end inline asm
	// begin inline asm
	fma.rn.f32 %f61491, %f65540, %f65541, %f61487;
	// end inline asm
	// begin inline asm
	fma.rn.f32 %f61495, %f65536, %f65541, %f61483;
	// end inline asm
	// begin inline asm
	fma.rn.f32 %f61499, %f65532, %f65537, %f61495;
	// end inline asm
	// begin inline asm
	fma.rn.f32 %f61503, %f65536, %f65537, %f61491;
	// end inline asm
	// begin inline asm
	fma.rn.f32 %f61507, %f65540, %f65541, %f61503;
	// end inline asm
	// begin inline asm
	fma.rn.f32 %f61511, %f65536, %f65541, %f61499;
	// end inline asm
	// begin inline asm
	fma.rn.f32 %f61515, %f65532, %f65537, %f61511;
	// end inline asm
	// begin inline asm
	fma.rn.f32 %f61519, %f65536, %f65537, %f61507;
	// end inline asm
	// begin inline asm
	fma.rn.f32 %f61523, %f65540, %f65541, %f61519;
	// end inline asm
	// begin inline asm
	fma.rn.f32 %f61527, %f65536, %f65541, %f61515;
	// end inline asm
	// begin inline asm
	fma.rn.f32 %f61531, %f65532, %f65537, %f61527;
	// end inline asm
	// begin inline asm
	fma.rn.f32 %f61535, %f65536, %f65537, %f61523;
	// end inline asm
	// begin inline asm
	fma.rn.f32 %f61539, %f65540, %f65541, %f61535;
	// end inline asm
	// begin inline asm
	fma.rn.f32 %f61543, %f65536, %f65541, %f61531;
	// end inline asm
	// begin inline asm
	fma.rn.f32 %f61547, %f65532, %f65537, %f61543;
	// end inline asm
	// begin inline asm
	fma.rn.f32 %f61551, %f65536, %f65537, %f61539;
	// end inline asm
	// begin inline asm
	fma.rn.f32 %f61555, %f65540, %f65541, %f61551;
	// end inline asm
	// begin inline asm
	fma.rn.f32 %f61559, %f65536, %f65541, %f61547;
	// end inline asm
	// begin inline asm
	fma.rn.f32 %f61563, %f65532, %f65537, %f61559;
	// end inline asm
	// begin inline asm
	fma.rn.f32 %f61567, %f65536, %f65537, %f61555;
	// end inline asm
	// begin inline asm
	fma.rn.f32 %f61571, %f65540, %f65541, %f61567;
	// end inline asm
	// begin inline asm
	fma.rn.f32 %f61575, %f65536, %f65541, %f61563;
	// end inline asm
	// begin inline asm
	fma.rn.f32 %f61579, %f65532, %f65537, %f61575;
	// end inline asm
	// begin inline asm
	fma.rn.f32 %f61583, %f65536, %f65537, %f61571;
	// end inline asm
	// begin inline asm
	fma.rn.f32 %f61587, %f65540, %f65541, %f61583;
	// end inline asm
	// begin inline asm
	fma.rn.f32 %f61591, %f65536, %f65541, %f61579;
	// end inline asm
	// begin inline asm
	fma.rn.f32 %f61595, %f65532, %f65537, %f61591;
	// end inline asm
	// begin inline asm
	fma.rn.f32 %f61599, %f65536, %f65537, %f61587;
	// end inline asm
	// begin inline asm
	fma.rn.f32 %f61603, %f65540, %f65541, %f61599;
	// end inline asm
	// begin inline asm
	fma.rn.f32 %f61607, %f65536, %f65541, %f61595;
	// end inline asm
	// begin inline asm
	fma.rn.f32 %f61611, %f65532, %f65537, %f61607;
	// end inline asm
	// begin inline asm
	fma.rn.f32 %f61615, %f65536, %f65537, %f61603;
	// end inline asm
	// begin inline asm
	fma.rn.f32 %f61619, %f65540, %f65541, %f61615;
	// end inline asm
	// begin inline asm
	fma.rn.f32 %f61623, %f65536, %f65541, %f61611;
	// end inline asm
	// begin inline asm
	fma.rn.f32 %f61627, %f65532, %f65537, %f61623;
	// end inline asm
	// begin inline asm
	fma.rn.f32 %f61631, %f65536, %f65537, %f61619;
	// end inline asm
	// begin inline asm
	fma.rn.f32 %f61635, %f65540, %f65541, %f61631;
	// end inline asm
	// begin inline asm
	fma.rn.f32 %f61639, %f65536, %f65541, %f61627;
	// end inline asm
	// begin inline asm
	fma.rn.f32 %f61643, %f65532, %f65537, %f61639;
	// end inline asm
	// begin inline asm
	fma.rn.f32 %f61647, %f65536, %f65537, %f61635;
	// end inline asm
	// begin inline asm
	fma.rn.f32 %f61651, %f65540, %f65541, %f61647;
	// end inline asm
	// begin inline asm
	fma.rn.f32 %f61655, %f65536, %f65541, %f61643;
	// end inline asm
	// begin inline asm
	fma.rn.f32 %f61659, %f65532, %f65537, %f61655;
	// end inline asm
	// begin inline asm
	fma.rn.f32 %f61663, %f65536, %f65537, %f61651;
	// end inline asm
	// begin inline asm
	fma.rn.f32 %f61667, %f65540, %f65541, %f61663;
	// end inline asm
	// begin inline asm
	fma.rn.f32 %f61671, %f65536, %f65541, %f61659;
	// end inline asm
	// begin inline asm
	fma.rn.f32 %f61675, %f65532, %f65537, %f61671;
	// end inline asm
	// begin inline asm
	fma.rn.f32 %f61679, %f65536, %f65537, %f61667;
	// end inline asm
	// begin inline asm
	fma.rn.f32 %f61683, %f65540, %f65541, %f61679;
	// end inline asm
	// begin inline asm
	fma.rn.f32 %f61687, %f65536, %f65541, %f61675;
	// end inline asm
	// begin inline asm
	fma.rn.f32 %f61691, %f65532, %f65537, %f61687;
	// end inline asm
	// begin inline asm
	fma.rn.f32 %f61695, %f65536, %f65537, %f61683;
	// end inline asm
	// begin inline asm
	fma.rn.f32 %f61699, %f65540, %f65541, %f61695;
	// end inline asm
	// begin inline asm
	fma.rn.f32 %f61703, %f65536, %f65541, %f61691;
	// end inline asm
	// begin inline asm
	fma.rn.f32 %f61707, %f65532, %f65537, %f61703;
	// end inline asm
	// begin inline asm
	fma.rn.f32 %f61711, %f65536, %f65537, %f61699;
	// end inline asm
	// begin inline asm
	fma.rn.f32 %f61715, %f65540, %f65541, %f61711;
	// end inline asm
	// begin inline asm
	fma.rn.f32 %f61719, %f65536, %f65541, %f61707;
	// end inline asm
	// begin inline asm
	fma.rn.f32 %f61723, %f65532, %f65537, %f61719;
	// end inline asm
	// begin inline asm
	fma.rn.f32 %f61727, %f65536, %f65537, %f61715;
	// end inline asm
	// begin inline asm
	fma.rn.f32 %f61731, %f65540, %f65541, %f61727;
	// end inline asm
	// begin inline asm
	fma.rn.f32 %f61735, %f65536, %f65541, %f61723;
	// end inline asm
	// begin inline asm
	fma.rn.f32 %f61739, %f65532, %f65537, %f61735;
	// end inline asm
	// begin inline asm
	fma.rn.f32 %f61743, %f65536, %f65537, %f61731;
	// end inline asm
	// begin inline asm
	fma.rn.f32 %f61747, %f65540, %f65541, %f61743;
	// end inline asm
	// begin inline asm
	fma.rn.f32 %f61751, %f65536, %f65541, %f61739;
	// end inline asm
	// begin inline asm
	fma.rn.f32 %f61755, %f65532, %f65537, %f61751;
	// end inline asm
	// begin inline asm
	fma.rn.f32 %f61759, %f65536, %f65537, %f61747;
	// end inline asm
	// begin inline asm
	fma.rn.f32 %f61763, %f65540, %f65541, %f61759;
	// end inline asm
	// begin inline asm
	fma.rn.f32 %f61767, %f65536, %f65541, %f61755;
	// end inline asm
	// begin inline asm
	fma.rn.f32 %f61771, %f65532, %f65537, %f61767;
	// end inline asm
	// begin inline asm
	fma.rn.f32 %f61775, %f65536, %f65537, %f61763;
	// end inline asm
	// begin inline asm
	fma.rn.f32 %f61779, %f65540, %f65541, %f61775;
	// end inline asm
	// begin inline asm
	fma.rn.f32 %f61783, %f65536, %f65541, %f61771;
	// end inline asm
	// begin inline asm
	fma.rn.f32 %f61787, %f65532, %f65537, %f61783;
	// end inline asm
	// begin inline asm
	fma.rn.f32 %f61791, %f65536, %f65537, %f61779;
	// end inline asm
	// begin inline asm
	fma.rn.f32 %f61795, %f65540, %f65541, %f61791;
	// end inline asm
	// begin inline asm
	fma.rn.f32 %f61799, %f65536, %f65541, %f61787;
	// end inline asm
	// begin inline asm
	fma.rn.f32 %f61803, %f65532, %f65537, %f61799;
	// end inline asm
	// begin inline asm
	fma.rn.f32 %f61807, %f65536, %f65537, %f61795;
	// end inline asm
	// begin inline asm
	fma.rn.f32 %f61811, %f65540, %f65541, %f61807;
	// end inline asm
	// begin inline asm
	fma.rn.f32 %f61815, %f65536, %f65541, %f61803;
	// end inline asm
	// begin inline asm
	fma.rn.f32 %f61819, %f65532, %f65537, %f61815;
	// end inline asm
	// begin inline asm
	fma.rn.f32 %f61823, %f65536, %f65537, %f61811;
	// end inline asm
	// begin inline asm
	fma.rn.f32 %f61827, %f65540, %f65541, %f61823;
	// end inline asm
	// begin inline asm
	fma.rn.f32 %f61831, %f65536, %f65541, %f61819;
	// end inline asm
	// begin inline asm
	fma.rn.f32 %f61835, %f65532, %f65537, %f61831;
	// end inline asm
	// begin inline asm
	fma.rn.f32 %f61839, %f65536, %f65537, %f61827;
	// end inline asm
	// begin inline asm
	fma.rn.f32 %f61843, %f65540, %f65541, %f61839;
	// end inline asm
	// begin inline asm
	fma.rn.f32 %f61847, %f65536, %f65541, %f61835;
	// end inline asm
	// begin inline asm
	fma.rn.f32 %f61851, %f65532, %f65537, %f61847;
	// end inline asm
	// begin inline asm
	fma.rn.f32 %f61855, %f65536, %f65537, %f61843;
	// end inline asm
	// begin inline asm
	fma.rn.f32 %f61859, %f65540, %f65541, %f61855;
	// end inline asm
	// begin inline asm
	fma.rn.f32 %f61863, %f65536, %f65541, %f61851;
	// end inline asm
	// begin inline asm
	fma.rn.f32 %f61867, %f65532, %f65537, %f61863;
	// end inline asm
	// begin inline asm
	fma.rn.f32 %f61871, %f65536, %f65537, %f61859;
	// end inline asm
	// begin inline asm
	fma.rn.f32 %f61875, %f65540, %f65541, %f61871;
	// end inline asm
	// begin inline asm
	fma.rn.f32 %f61879, %f65536, %f65541, %f61867;
	// end inline asm
	// begin inline asm
	fma.rn.f32 %f61883, %f65532, %f65537, %f61879;
	// end inline asm
	// begin inline asm
	fma.rn.f32 %f61887, %f65536, %f65537, %f61875;
	// end inline asm
	// begin inline asm
	fma.rn.f32 %f61891, %f65540, %f65541, %f61887;
	// end inline asm
	// begin inline asm
	fma.rn.f32 %f61895, %f65536, %f65541, %f61883;
	// end inline asm
	// begin inline asm
	fma.rn.f32 %f61899, %f65532, %f65537, %f61895;
	// end inline asm
	// begin inline asm
	fma.rn.f32 %f61903, %f65536, %f65537, %f61891;
	// end inline asm
	// begin inline asm
	fma.rn.f32 %f61907, %f65540, %f65541, %f61903;
	// end inline asm
	// begin inline asm
	fma.rn.f32 %f61911, %f65536, %f65541, %f61899;
	// end inline asm
	// begin inline asm
	fma.rn.f32 %f61915, %f65532, %f65537, %f61911;
	// end inline asm
	// begin inline asm
	fma.rn.f32 %f61919, %f65536, %f65537, %f61907;
	// end inline asm
	// begin inline asm
	fma.rn.f32 %f61923, %f65540, %f65541, %f61919;
	// end inline asm
	// begin inline asm
	fma.rn.f32 %f61927, %f65536, %f65541, %f61915;
	// end inline asm
	// begin inline asm
	fma.rn.f32 %f61931, %f65532, %f65537, %f61927;
	// end inline asm
	// begin inline asm
	fma.rn.f32 %f61935, %f65536, %f65537, %f61923;
	// end inline asm
	// begin inline asm
	fma.rn.f32 %f61939, %f65540, %f65541, %f61935;
	// end inline asm
	// begin inline asm
	fma.rn.f32 %f61943, %f65536, %f65541, %f61931;
	// end inline asm
	// begin inline asm
	fma.rn.f32 %f61947, %f65532, %f65537, %f61943;
	// end inline asm
	// begin inline asm
	fma.rn.f32 %f61951, %f65536, %f65537, %f61939;
	// end inline asm
	// begin inline asm
	fma.rn.f32 %f61955, %f65540, %f65541, %f61951;
	// end inline asm
	// begin inline asm
	fma.rn.f32 %f61959, %f65536, %f65541, %f61947;
	// end inline asm
	// begin inline asm
	fma.rn.f32 %f61963, %f65532, %f65537, %f61959;
	// end inline asm
	// begin inline asm
	fma.rn.f32 %f61967, %f65536, %f65537, %f61955;
	// end inline asm
	// begin inline asm
	fma.rn.f32 %f61971, %f65540, %f65541, %f61967;
	// end inline asm
	// begin inline asm
	fma.rn.f32 %f61975, %f65536, %f65541, %f61963;
	// end inline asm
	// begin inline asm
	fma.rn.f32 %f61979, %f65532, %f65537, %f61975;
	// end inline asm
	// begin inline asm
	fma.rn.f32 %f61983, %f65536, %f65537, %f61971;
	// end inline asm
	// begin inline asm
	fma.rn.f32 %f61987, %f65540, %f65541, %f61983;
	// end inline asm
	// begin inline asm
	fma.rn.f32 %f61991, %f65536, %f65541, %f61979;
	// end inline asm
	// begin inline asm
	fma.rn.f32 %f61995, %f65532, %f65537, %f61991;
	// end inline asm
	// begin inline asm
	fma.rn.f32 %f61999, %f65536, %f65537, %f61987;
	// end inline asm
	// begin inline asm
	fma.rn.f32 %f62003, %f65540, %f65541, %f61999;
	// end inline asm
	// begin inline asm
	fma.rn.f32 %f62007, %f65536, %f65541, %f61995;
	// end inline asm
	// begin inline asm
	fma.rn.f32 %f62011, %f65532, %f65537, %f62007;
	// end inline asm
	// begin inline asm
	fma.rn.f32 %f62015, %f65536, %f65537, %f62003;
	// end inline asm
	// begin inline asm
	fma.rn.f32 %f62019, %f65540, %f65541, %f62015;
	// end inline asm
	// begin inline asm
	fma.rn.f32 %f62023, %f65536, %f65541, %f62011;
	// end inline asm
	// begin inline asm
	fma.rn.f32 %f62027, %f65532, %f65537, %f62023;
	// end inline asm
	// begin inline asm
	fma.rn.f32 %f62031, %f65536, %f65537, %f62019;
	// end inline asm
	// begin inline asm
	fma.rn.f32 %f62035, %f65540, %f65541, %f62031;
	// end inline asm
	// begin inline asm
	fma.rn.f32 %f62039, %f65536, %f65541, %f62027;
	// end inline asm
	// begin inline asm
	fma.rn.f32 %f62043, %f65532, %f65537, %f62039;
	// end inline asm
	// begin inline asm
	fma.rn.f32 %f62047, %f65536, %f65537, %f62035;
	// end inline asm
	// begin inline asm
	fma.rn.f32 %f62051, %f65540, %f65541, %f62047;
	// end inline asm
	// begin inline asm
	fma.rn.f32 %f62055, %f65536, %f65541, %f62043;
	// end inline asm
	// begin inline asm
	fma.rn.f32 %f62059, %f65532, %f65537, %f62055;
	// end inline asm
	// begin inline asm
	fma.rn.f32 %f62063, %f65536, %f65537, %f62051;
	// end inline asm
	// begin inline asm
	fma.rn.f32 %f62067, %f65540, %f65541, %f62063;
	// end inline asm
	// begin inline asm
	fma.rn.f32 %f62071, %f65536, %f65541, %f62059;
	// end inline asm
	// begin inline asm
	fma.rn.f32 %f62075, %f65532, %f65537, %f62071;
	// end inline asm
	// begin inline asm
	fma.rn.f32 %f62079, %f65536, %f65537, %f62067;
	// end inline asm
	// begin inline asm
	fma.rn.f32 %f62083, %f65540, %f65541, %f62079;
	// end inline asm
	// begin inline asm
	fma.rn.f32 %f62087, %f65536, %f65541, %f62075;
	// end inline asm
	// begin inline asm
	fma.rn.f32 %f62091, %f65532, %f65537, %f62087;
	// end inline asm
	// begin inline asm
	fma.rn.f32 %f62095, %f65536, %f65537, %f62083;
	// end inline asm
	// begin inline asm
	fma.rn.f32 %f62099, %f65540, %f65541, %f62095;
	// end inline asm
	// begin inline asm
	fma.rn.f32 %f62103, %f65536, %f65541, %f62091;
	// end inline asm
	// begin inline asm
	fma.rn.f32 %f62107, %f65532, %f65537, %f62103;
	// end inline asm
	// begin inline asm
	fma.rn.f32 %f62111, %f65536, %f65537, %f62099;
	// end inline asm
	// begin inline asm
	fma.rn.f32 %f62115, %f65540, %f65541, %f62111;
	// end inline asm
	// begin inline asm
	fma.rn.f32 %f62119, %f65536, %f65541, %f62107;
	// end inline asm
	// begin inline asm
	fma.rn.f32 %f62123, %f65532, %f65537, %f62119;
	// end inline asm
	// begin inline asm
	fma.rn.f32 %f62127, %f65536, %f65537, %f62115;
	// end inline asm
	// begin inline asm
	fma.rn.f32 %f62131, %f65540, %f65541, %f62127;
	// end inline asm
	// begin inline asm
	fma.rn.f32 %f62135, %f65536, %f65541, %f62123;
	// end inline asm
	// begin inline asm
	fma.rn.f32 %f62139, %f65532, %f65537, %f62135;
	// end inline asm
	// begin inline asm
	fma.rn.f32 %f62143, %f65536, %f65537, %f62131;
	// end inline asm
	// begin inline asm
	fma.rn.f32 %f62147, %f65540, %f65541, %f62143;
	// end inline asm
	// begin inline asm
	fma.rn.f32 %f62151, %f65536, %f65541, %f62139;
	// end inline asm
	// begin inline asm
	fma.rn.f32 %f62155, %f65532, %f65537, %f62151;
	// end inline asm
	// begin inline asm
	fma.rn.f32 %f62159, %f65536, %f65537, %f62147;
	// end inline asm
	// begin inline asm
	fma.rn.f32 %f62163, %f65540, %f65541, %f62159;
	// end inline asm
	// begin inline asm
	fma.rn.f32 %f62167, %f65536, %f65541, %f62155;
	// end inline asm
	// begin inline asm
	fma.rn.f32 %f62171, %f65532, %f65537, %f62167;
	// end inline asm
	// begin inline asm
	fma.rn.f32 %f62175, %f65536, %f65537, %f62163;
	// end inline asm
	// begin inline asm
	fma.rn.f32 %f62179, %f65540, %f65541, %f62175;
	// end inline asm
	// begin inline asm
	fma.rn.f32 %f62183, %f65536, %f65541, %f62171;
	// end inline asm
	// begin inline asm
	fma.rn.f32 %f62187, %f65532, %f65537, %f62183;
	// end inline asm
	// begin inline asm
	fma.rn.f32 %f62191, %f65536, %f65537, %f62179;
	// end inline asm
	// begin inline asm
	fma.rn.f32 %f62195, %f65540, %f65541, %f62191;
	// end inline asm
	// begin inline asm
	fma.rn.f32 %f62199, %f65536, %f65541, %f62187;
	// end inline asm
	// begin inline asm
	fma.rn.f32 %f62203, %f65532, %f65537, %f62199;
	// end inline asm
	// begin inline asm
	fma.rn.f32 %f62207, %f65536, %f65537, %f62195;
	// end inline asm
	// begin inline asm
	fma.rn.f32 %f62211, %f65540, %f65541, %f62207;
	// end inline asm
	// begin inline asm
	fma.rn.f32 %f62215, %f65536, %f65541, %f62203;
	// end inline asm
	// begin inline asm
	fma.rn.f32 %f62219, %f65532, %f65537, %f62215;
	// end inline asm
	// begin inline asm
	fma.rn.f32 %f62223, %f65536, %f65537, %f62211;
	// end inline asm
	// begin inline asm
	fma.rn.f32 %f62227, %f65540, %f65541, %f62223;
	// end inline asm
	// begin inline asm
	fma.rn.f32 %f62231, %f65536, %f65541, %f62219;
	// end inline asm
	// begin inline asm
	fma.rn.f32 %f62235, %f65532, %f65537, %f62231;
	// end inline asm
	// begin inline asm
	fma.rn.f32 %f62239, %f65536, %f65537, %f62227;
	// end inline asm
	// begin inline asm
	fma.rn.f32 %f62243, %f65540, %f65541, %f62239;
	// end inline asm
	// begin inline asm
	fma.rn.f32 %f62247, %f65536, %f65541, %f62235;
	// end inline asm
	// begin inline asm
	fma.rn.f32 %f62251, %f65532, %f65537, %f62247;
	// end inline asm
	// begin inline asm
	fma.rn.f32 %f62255, %f65536, %f65537, %f62243;
	// end inline asm
	// begin inline asm
	fma.rn.f32 %f62259, %f65540, %f65541, %f62255;
	// end inline asm
	// begin inline asm
	fma.rn.f32 %f62263, %f65536, %f65541, %f62251;
	// end inline asm
	// begin inline asm
	fma.rn.f32 %f62267, %f65532, %f65537, %f62263;
	// end inline asm
	// begin inline asm
	fma.rn.f32 %f62271, %f65536, %f65537, %f62259;
	// end inline asm
	// begin inline asm
	fma.rn.f32 %f62275, %f65540, %f65541, %f62271;
	// end inline asm
	// begin inline asm
	fma.rn.f32 %f62279, %f65536, %f65541, %f62267;
	// end inline asm
	// begin inline asm
	fma.rn.f32 %f62283, %f65532, %f65537, %f62279;
	// end inline asm
	// begin inline asm
	fma.rn.f32 %f62287, %f65536, %f65537, %f62275;
	// end inline asm
	// begin inline asm
	fma.rn.f32 %f62291, %f65540, %f65541, %f62287;
	// end inline asm
	// begin inline asm
	fma.rn.f32 %f62295, %f65536, %f65541, %f62283;
	// end inline asm
	// begin inline asm
	fma.rn.f32 %f62299, %f65532, %f65537, %f62295;
	// end inline asm
	// begin inline asm
	fma.rn.f32 %f62303, %f65536, %f65537, %f62291;
	// end inline asm
	// begin inline asm
	fma.rn.f32 %f62307, %f65540, %f65541, %f62303;
	// end inline asm
	// begin inline asm
	fma.rn.f32 %f62311, %f65536, %f65541, %f62299;
	// end inline asm
	// begin inline asm
	fma.rn.f32 %f62315, %f65532, %f65537, %f62311;
	// end inline asm
	// begin inline asm
	fma.rn.f32 %f62319, %f65536, %f65537, %f62307;
	// end inline asm
	// begin inline asm
	fma.rn.f32 %f62323, %f65540, %f65541, %f62319;
	// end inline asm
	// begin inline asm
	fma.rn.f32 %f62327, %f65536, %f65541, %f62315;
	// end inline asm
	// begin inline asm
	fma.rn.f32 %f62331, %f65532, %f65537, %f62327;
	// end inline asm
	// begin inline asm
	fma.rn.f32 %f62335, %f65536, %f65537, %f62323;
	// end inline asm
	// begin inline asm
	fma.rn.f32 %f62339, %f65540, %f65541, %f62335;
	// end inline asm
	// begin inline asm
	fma.rn.f32 %f62343, %f65536, %f65541, %f62331;
	// end inline asm
	// begin inline asm
	fma.rn.f32 %f62347, %f65532, %f65537, %f62343;
	// end inline asm
	// begin inline asm
	fma.rn.f32 %f62351, %f65536, %f65537, %f62339;
	// end inline asm
	// begin inline asm
	fma.rn.f32 %f62355, %f65540, %f65541, %f62351;
	// end inline asm
	// begin inline asm
	fma.rn.f32 %f62359, %f65536, %f65541, %f62347;
	// end inline asm
	// begin inline asm
	fma.rn.f32 %f62363, %f65532, %f65537, %f62359;
	// end inline asm
	// begin inline asm
	fma.rn.f32 %f62367, %f65536, %f65537, %f62355;
	// end inline asm
	// begin inline asm
	fma.rn.f32 %f62371, %f65540, %f65541, %f62367;
	// end inline asm
	// begin inline asm
	fma.rn.f32 %f62375, %f65536, %f65541, %f62363;
	// end inline asm
	// begin inline asm
	fma.rn.f32 %f62379, %f65532, %f65537, %f62375;
	// end inline asm
	// begin inline asm
	fma.rn.f32 %f62383, %f65536, %f65537, %f62371;
	// end inline asm
	// begin inline asm
	fma.rn.f32 %f62387, %f65540, %f65541, %f62383;
	// end inline asm
	// begin inline asm
	fma.rn.f32 %f62391, %f65536, %f65541, %f62379;
	// end inline asm
	// begin inline asm
	fma.rn.f32 %f62395, %f65532, %f65537, %f62391;
	// end inline asm
	// begin inline asm
	fma.rn.f32 %f62399, %f65536, %f65537, %f62387;
	// end inline asm
	// begin inline asm
	fma.rn.f32 %f62403, %f65540, %f65541, %f62399;
	// end inline asm
	// begin inline asm
	fma.rn.f32 %f62407, %f65536, %f65541, %f62395;
	// end inline asm
	// begin inline asm
	fma.rn.f32 %f62411, %f65532, %f65537, %f62407;
	// end inline asm
	// begin inline asm
	fma.rn.f32 %f62415, %f65536, %f65537, %f62403;
	// end inline asm
	// begin inline asm
	fma.rn.f32 %f62419, %f65540, %f65541, %f62415;
	// end inline asm
	// begin inline asm
	fma.rn.f32 %f62423, %f65536, %f65541, %f62411;
	// end inline asm
	// begin inline asm
	fma.rn.f32 %f62427, %f65532, %f65537, %f62423;
	// end inline asm
	// begin inline asm
	fma.rn.f32 %f62431, %f65536, %f65537, %f62419;
	// end inline asm
	// begin inline asm
	fma.rn.f32 %f62435, %f65540, %f65541, %f62431;
	// end inline asm
	// begin inline asm
	fma.rn.f32 %f62439, %f65536, %f65541, %f62427;
	// end inline asm
	// begin inline asm
	fma.rn.f32 %f62443, %f65532, %f65537, %f62439;
	// end inline asm
	// begin inline asm
	fma.rn.f32 %f62447, %f65536, %f65537, %f62435;
	// end inline asm
	// begin inline asm
	fma.rn.f32 %f62451, %f65540, %f65541, %f62447;
	// end inline asm
	// begin inline asm
	fma.rn.f32 %f62455, %f65536, %f65541, %f62443;
	// end inline asm
	// begin inline asm
	fma.rn.f32 %f62459, %f65532, %f65537, %f62455;
	// end inline asm
	// begin inline asm
	fma.rn.f32 %f62463, %f65536, %f65537, %f62451;
	// end inline asm
	// begin inline asm
	fma.rn.f32 %f62467, %f65540, %f65541, %f62463;
	// end inline asm
	// begin inline asm
	fma.rn.f32 %f62471, %f65536, %f65541, %f62459;
	// end inline asm
	// begin inline asm
	fma.rn.f32 %f62475, %f65532, %f65537, %f62471;
	// end inline asm
	// begin inline asm
	fma.rn.f32 %f62479, %f65536, %f65537, %f62467;
	// end inline asm
	// begin inline asm
	fma.rn.f32 %f62483, %f65540, %f65541, %f62479;
	// end inline asm
	// begin inline asm
	fma.rn.f32 %f62487, %f65536, %f65541, %f62475;
	// end inline asm
	// begin inline asm
	fma.rn.f32 %f62491, %f65532, %f65537, %f62487;
	// end inline asm
	// begin inline asm
	fma.rn.f32 %f62495, %f65536, %f65537, %f62483;
	// end inline asm
	// begin inline asm
	fma.rn.f32 %f62499, %f65540, %f65541, %f62495;
	// end inline asm
	// begin inline asm
	fma.rn.f32 %f62503, %f65536, %f65541, %f62491;
	// end inline asm
	// begin inline asm
	fma.rn.f32 %f62507, %f65532, %f65537, %f62503;
	// end inline asm
	// begin inline asm
	fma.rn.f32 %f62511, %f65536, %f65537, %f62499;
	// end inline asm
	// begin inline asm
	fma.rn.f32 %f62515, %f65540, %f65541, %f62511;
	// end inline asm
	// begin inline asm
	fma.rn.f32 %f62519, %f65536, %f65541, %f62507;
	// end inline asm
	// begin inline asm
	fma.rn.f32 %f62523, %f65532, %f65537, %f62519;
	// end inline asm
	// begin inline asm
	fma.rn.f32 %f62527, %f65536, %f65537, %f62515;
	// end inline asm
	// begin inline asm
	fma.rn.f32 %f62531, %f65540, %f65541, %f62527;
	// end inline asm
	// begin inline asm
	fma.rn.f32 %f62535, %f65536, %f65541, %f62523;
	// end inline asm
	// begin inline asm
	fma.rn.f32 %f62539, %f65532, %f65537, %f62535;
	// end inline asm
	// begin inline asm
	fma.rn.f32 %f62543, %f65536, %f65537, %f62531;
	// end inline asm
	// begin inline asm
	fma.rn.f32 %f62547, %f65540, %f65541, %f62543;
	// end inline asm
	// begin inline asm
	fma.rn.f32 %f62551, %f65536, %f65541, %f62539;
	// end inline asm
	// begin inline asm
	fma.rn.f32 %f62555, %f65532, %f65537, %f62551;
	// end inline asm
	// begin inline asm
	fma.rn.f32 %f62559, %f65536, %f65537, %f62547;
	// end inline asm
	// begin inline asm
	fma.rn.f32 %f62563, %f65540, %f65541, %f62559;
	// end inline asm
	// begin inline asm
	fma.rn.f32 %f62567, %f65536, %f65541, %f62555;
	// end inline asm
	// begin inline asm
	fma.rn.f32 %f62571, %f65532, %f65537, %f62567;
	// end inline asm
	// begin inline asm
	fma.rn.f32 %f62575, %f65536, %f65537, %f62563;
	// end inline asm
	// begin inline asm
	fma.rn.f32 %f62579, %f65540, %f65541, %f62575;
	// end inline asm
	// begin inline asm
	fma.rn.f32 %f62583, %f65536, %f65541, %f62571;
	// end inline asm
	// begin inline asm
	fma.rn.f32 %f62587, %f65532, %f65537, %f62583;
	// end inline asm
	// begin inline asm
	fma.rn.f32 %f62591, %f65536, %f65537, %f62579;
	// end inline asm
	// begin inline asm
	fma.rn.f32 %f62595, %f65540, %f65541, %f62591;
	// end inline asm
	// begin inline asm
	fma.rn.f32 %f62599, %f65536, %f65541, %f62587;
	// end inline asm
	// begin inline asm
	fma.rn.f32 %f62603, %f65532, %f65537, %f62599;
	// end inline asm
	// begin inline asm
	fma.rn.f32 %f62607, %f65536, %f65537, %f62595;
	// end inline asm
	// begin inline asm
	fma.rn.f32 %f62611, %f65540, %f65541, %f62607;
	// end inline asm
	// begin inline asm
	fma.rn.f32 %f62615, %f65536, %f65541, %f62603;
	// end inline asm
	// begin inline asm
	fma.rn.f32 %f62619, %f65532, %f65537, %f62615;
	// end inline asm
	// begin inline asm
	fma.rn.f32 %f62623, %f65536, %f65537, %f62611;
	// end inline asm
	// begin inline asm
	fma.rn.f32 %f62627, %f65540, %f65541, %f62623;
	// end inline asm
	// begin inline asm
	fma.rn.f32 %f62631, %f65536, %f65541, %f62619;
	// end inline asm
	// begin inline asm
	fma.rn.f32 %f62635, %f65532, %f65537, %f62631;
	// end inline asm
	// begin inline asm
	fma.rn.f32 %f62639, %f65536, %f65537, %f62627;
	// end inline asm
	// begin inline asm
	fma.rn.f32 %f62643, %f65540, %f65541, %f62639;
	// end inline asm
	// begin inline asm
	fma.rn.f32 %f62647, %f65536, %f65541, %f62635;
	// end inline asm
	// begin inline asm
	fma.rn.f32 %f62651, %f65532, %f65537, %f62647;
	// end inline asm
	// begin inline asm
	fma.rn.f32 %f62655, %f65536, %f65537, %f62643;
	// end inline asm
	// begin inline asm
	fma.rn.f32 %f62659, %f65540, %f65541, %f62655;
	// end inline asm
	// begin inline asm
	fma.rn.f32 %f62663, %f65536, %f65541, %f62651;
	// end inline asm
	// begin inline asm
	fma.rn.f32 %f62667, %f65532, %f65537, %f62663;
	// end inline asm
	// begin inline asm
	fma.rn.f32 %f62671, %f65536, %f65537, %f62659;
	// end inline asm
	// begin inline asm
	fma.rn.f32 %f62675, %f65540, %f65541, %f62671;
	// end inline asm
	// begin inline asm
	fma.rn.f32 %f62679, %f65536, %f65541, %f62667;
	// end inline asm
	// begin inline asm
	fma.rn.f32 %f62683, %f65532, %f65537, %f62679;
	// end inline asm
	// begin inline asm
	fma.rn.f32 %f62687, %f65536, %f65537, %f62675;
	// end inline asm
	// begin inline asm
	fma.rn.f32 %f62691, %f65540, %f65541, %f62687;
	// end inline asm
	// begin inline asm
	fma.rn.f32 %f62695, %f65536, %f65541, %f62683;
	// end inline asm
	// begin inline asm
	fma.rn.f32 %f62699, %f65532, %f65537, %f62695;
	// end inline asm
	// begin inline asm
	fma.rn.f32 %f62703, %f65536, %f65537, %f62691;
	// end inline asm
	// begin inline asm
	fma.rn.f32 %f62707, %f65540, %f65541, %f62703;
	// end inline asm
	// begin inline asm
	fma.rn.f32 %f62711, %f65536, %f65541, %f62699;
	// end inline asm
	// begin inline asm
	fma.rn.f32 %f62715, %f65532, %f65537, %f62711;
	// end inline asm
	// begin inline asm
	fma.rn.f32 %f62719, %f65536, %f65537, %f62707;
	// end inline asm
	// begin inline asm
	fma.rn.f32 %f62723, %f65540, %f65541, %f62719;
	// end inline asm
	// begin inline asm
	fma.rn.f32 %f62727, %f65536, %f65541, %f62715;
	// end inline asm
	// begin inline asm
	fma.rn.f32 %f62731, %f65532, %f65537, %f62727;
	// end inline asm
	// begin inline asm
	fma.rn.f32 %f62735, %f65536, %f65537, %f62723;
	// end inline asm
	// begin inline asm
	fma.rn.f32 %f62739, %f65540, %f65541, %f62735;
	// end inline asm
	// begin inline asm
	fma.rn.f32 %f62743, %f65536, %f65541, %f62731;
	// end inline asm
	// begin inline asm
	fma.rn.f32 %f62747, %f65532, %f65537, %f62743;
	// end inline asm
	// begin inline asm
	fma.rn.f32 %f62751, %f65536, %f65537, %f62739;
	// end inline asm
	// begin inline asm
	fma.rn.f32 %f62755, %f65540, %f65541, %f62751;
	// end inline asm
	// begin inline asm
	fma.rn.f32 %f62759, %f65536, %f65541, %f62747;
	// end inline asm
	// begin inline asm
	fma.rn.f32 %f62763, %f65532, %f65537, %f62759;
	// end inline asm
	// begin inline asm
	fma.rn.f32 %f62767, %f65536, %f65537, %f62755;
	// end inline asm
	// begin inline asm
	fma.rn.f32 %f62771, %f65540, %f65541, %f62767;
	// end inline asm
	// begin inline asm
	fma.rn.f32 %f62775, %f65536, %f65541, %f62763;
	// end inline asm
	// begin inline asm
	fma.rn.f32 %f62779, %f65532, %f65537, %f62775;
	// end inline asm
	// begin inline asm
	fma.rn.f32 %f62783, %f65536, %f65537, %f62771;
	// end inline asm
	// begin inline asm
	fma.rn.f32 %f62787, %f65540, %f65541, %f62783;
	// end inline asm
	// begin inline asm
	fma.rn.f32 %f62791, %f65536, %f65541, %f62779;
	// end inline asm
	// begin inline asm
	fma.rn.f32 %f62795, %f65532, %f65537, %f62791;
	// end inline asm
	// begin inline asm
	fma.rn.f32 %f62799, %f65536, %f65537, %f62787;
	// end inline asm
	// begin inline asm
	fma.rn.f32 %f62803, %f65540, %f65541, %f62799;
	// end inline asm
	// begin inline asm
	fma.rn.f32 %f62807, %f65536, %f65541, %f62795;
	// end inline asm
	// begin inline asm
	fma.rn.f32 %f62811, %f65532, %f65537, %f62807;
	// end inline asm
	// begin inline asm
	fma.rn.f32 %f62815, %f65536, %f65537, %f62803;
	// end inline asm
	// begin inline asm
	fma.rn.f32 %f62819, %f65540, %f65541, %f62815;
	// end inline asm
	// begin inline asm
	fma.rn.f32 %f62823, %f65536, %f65541, %f62811;
	// end inline asm
	// begin inline asm
	fma.rn.f32 %f62827, %f65532, %f65537, %f62823;
	// end inline asm
	// begin inline asm
	fma.rn.f32 %f62831, %f65536, %f65537, %f62819;
	// end inline asm
	// begin inline asm
	fma.rn.f32 %f62835, %f65540, %f65541, %f62831;
	// end inline asm
	// begin inline asm
	fma.rn.f32 %f62839, %f65536, %f65541, %f62827;
	// end inline asm
	// begin inline asm
	fma.rn.f32 %f62843, %f65532, %f65537, %f62839;
	// end inline asm
	// begin inline asm
	fma.rn.f32 %f62847, %f65536, %f65537, %f62835;
	// end inline asm
	// begin inline asm
	fma.rn.f32 %f62851, %f65540, %f65541, %f62847;
	// end inline asm
	// begin inline asm
	fma.rn.f32 %f62855, %f65536, %f65541, %f62843;
	// end inline asm
	// begin inline asm
	fma.rn.f32 %f62859, %f65532, %f65537, %f62855;
	// end inline asm
	// begin inline asm
	fma.rn.f32 %f62863, %f65536, %f65537, %f62851;
	// end inline asm
	// begin inline asm
	fma.rn.f32 %f62867, %f65540, %f65541, %f62863;
	// end inline asm
	// begin inline asm
	fma.rn.f32 %f62871, %f65536, %f65541, %f62859;
	// end inline asm
	// begin inline asm
	fma.rn.f32 %f62875, %f65532, %f65537, %f62871;
	// end inline asm
	// begin inline asm
	fma.rn.f32 %f62879, %f65536, %f65537, %f62867;
	// end inline asm
	// begin inline asm
	fma.rn.f32 %f62883, %f65540, %f65541, %f62879;
	// end inline asm
	// begin inline asm
	fma.rn.f32 %f62887, %f65536, %f65541, %f62875;
	// end inline asm
	// begin inline asm
	fma.rn.f32 %f62891, %f65532, %f65537, %f62887;
	// end inline asm
	// begin inline asm
	fma.rn.f32 %f62895, %f65536, %f65537, %f62883;
	// end inline asm
	// begin inline asm
	fma.rn.f32 %f62899, %f65540, %f65541, %f62895;
	// end inline asm
	// begin inline asm
	fma.rn.f32 %f62903, %f65536, %f65541, %f62891;
	// end inline asm
	// begin inline asm
	fma.rn.f32 %f62907, %f65532, %f65537, %f62903;
	// end inline asm
	// begin inline asm
	fma.rn.f32 %f62911, %f65536, %f65537, %f62899;
	// end inline asm
	// begin inline asm
	fma.rn.f32 %f62915, %f65540, %f65541, %f62911;
	// end inline asm
	// begin inline asm
	fma.rn.f32 %f62919, %f65536, %f65541, %f62907;
	// end inline asm
	// begin inline asm
	fma.rn.f32 %f62923, %f65532, %f65537, %f62919;
	// end inline asm
	// begin inline asm
	fma.rn.f32 %f62927, %f65536, %f65537, %f62915;
	// end inline asm
	// begin inline asm
	fma.rn.f32 %f62931, %f65540, %f65541, %f62927;
	// end inline asm
	// begin inline asm
	fma.rn.f32 %f62935, %f65536, %f65541, %f62923;
	// end inline asm
	// begin inline asm
	fma.rn.f32 %f62939, %f65532, %f65537, %f62935;
	// end inline asm
	// begin inline asm
	fma.rn.f32 %f62943, %f65536, %f65537, %f62931;
	// end inline asm
	// begin inline asm
	fma.rn.f32 %f62947, %f65540, %f65541, %f62943;
	// end inline asm
	// begin inline asm
	fma.rn.f32 %f62951, %f65536, %f65541, %f62939;
	// end inline asm
	// begin inline asm
	fma.rn.f32 %f62955, %f65532, %f65537, %f62951;
	// end inline asm
	// begin inline asm
	fma.rn.f32 %f62959, %f65536, %f65537, %f62947;
	// end inline asm
	// begin inline asm
	fma.rn.f32 %f62963, %f65540, %f65541, %f62959;
	// end inline asm
	// begin inline asm
	fma.rn.f32 %f62967, %f65536, %f65541, %f62955;
	// end inline asm
	// begin inline asm
	fma.rn.f32 %f62971, %f65532, %f65537, %f62967;
	// end inline asm
	// begin inline asm
	fma.rn.f32 %f62975, %f65536, %f65537, %f62963;
	// end inline asm
	// begin inline asm
	fma.rn.f32 %f62979, %f65540, %f65541, %f62975;
	// end inline asm
	// begin inline asm
	fma.rn.f32 %f62983, %f65536, %f65541, %f62971;
	// end inline asm
	// begin inline asm
	fma.rn.f32 %f62987, %f65532, %f65537, %f62983;
	// end inline asm
	// begin inline asm
	fma.rn.f32 %f62991, %f65536, %f65537, %f62979;
	// end inline asm
	// begin inline asm
	fma.rn.f32 %f62995, %f65540, %f65541, %f62991;
	// end inline asm
	// begin inline asm
	fma.rn.f32 %f62999, %f65536, %f65541, %f62987;
	// end inline asm
	// begin inline asm
	fma.rn.f32 %f63003, %f65532, %f65537, %f62999;
	// end inline asm
	// begin inline asm
	fma.rn.f32 %f63007, %f65536, %f65537, %f62995;
	// end inline asm
	// begin inline asm
	fma.rn.f32 %f63011, %f65540, %f65541, %f63007;
	// end inline asm
	// begin inline asm
	fma.rn.f32 %f63015, %f65536, %f65541, %f63003;
	// end inline asm
	// begin inline asm
	fma.rn.f32 %f63019, %f65532, %f65537, %f63015;
	// end inline asm
	// begin inline asm
	fma.rn.f32 %f63023, %f65536, %f65537, %f63011;
	// end inline asm
	// begin inline asm
	fma.rn.f32 %f63027, %f65540, %f65541, %f63023;
	// end inline asm
	// begin inline asm
	fma.rn.f32 %f63031, %f65536, %f65541, %f63019;
	// end inline asm
	// begin inline asm
	fma.rn.f32 %f63035, %f65532, %f65537, %f63031;
	// end inline asm
	// begin inline asm
	fma.rn.f32 %f63039, %f65536, %f65537, %f63027;
	// end inline asm
	// begin inline asm
	fma.rn.f32 %f63043, %f65540, %f65541, %f63039;
	// end inline asm
	// begin inline asm
	fma.rn.f32 %f63047, %f65536, %f65541, %f63035;
	// end inline asm
	// begin inline asm
	fma.rn.f32 %f63051, %f65532, %f65537, %f63047;
	// end inline asm
	// begin inline asm
	fma.rn.f32 %f63055, %f65536, %f65537, %f63043;
	// end inline asm
	// begin inline asm
	fma.rn.f32 %f63059, %f65540, %f65541, %f63055;
	// end inline asm
	// begin inline asm
	fma.rn.f32 %f63063, %f65536, %f65541, %f63051;
	// end inline asm
	// begin inline asm
	fma.rn.f32 %f63067, %f65532, %f65537, %f63063;
	// end inline asm
	// begin inline asm
	fma.rn.f32 %f63071, %f65536, %f65537, %f63059;
	// end inline asm
	// begin inline asm
	fma.rn.f32 %f63075, %f65540, %f65541, %f63071;
	// end inline asm
	// begin inline asm
	fma.rn.f32 %f63079, %f65536, %f65541, %f63067;
	// end inline asm
	// begin inline asm
	fma.rn.f32 %f63083, %f65532, %f65537, %f63079;
	// end inline asm
	// begin inline asm
	fma.rn.f32 %f63087, %f65536, %f65537, %f63075;
	// end inline asm
	// begin inline asm
	fma.rn.f32 %f63091, %f65540, %f65541, %f63087;
	// end inline asm
	// begin inline asm
	fma.rn.f32 %f63095, %f65536, %f65541, %f63083;
	// end inline asm
	// begin inline asm
	fma.rn.f32 %f63099, %f65532, %f65537, %f63095;
	// end inline asm
	// begin inline asm
	fma.rn.f32 %f63103, %f65536, %f65537, %f63091;
	// end inline asm
	// begin inline asm
	fma.rn.f32 %f63107, %f65540, %f65541, %f63103;
	// end inline asm
	// begin inline asm
	fma.rn.f32 %f63111, %f65536, %f65541, %f63099;
	// end inline asm
	// begin inline asm
	fma.rn.f32 %f63115, %f65532, %f65537, %f63111;
	// end inline asm
	// begin inline asm
	fma.rn.f32 %f63119, %f65536, %f65537, %f63107;
	// end inline asm
	// begin inline asm
	fma.rn.f32 %f63123, %f65540, %f65541, %f63119;
	// end inline asm
	// begin inline asm
	fma.rn.f32 %f63127, %f65536, %f65541, %f63115;
	// end inline asm
	// begin inline asm
	fma.rn.f32 %f63131, %f65532, %f65537, %f63127;
	// end inline asm
	// begin inline asm
	fma.rn.f32 %f63135, %f65536, %f65537, %f63123;
	// end inline asm
	// begin inline asm
	fma.rn.f32 %f63139, %f65540, %f65541, %f63135;
	// end inline asm
	// begin inline asm
	fma.rn.f32 %f63143, %f65536, %f65541, %f63131;
	// end inline asm
	// begin inline asm
	fma.rn.f32 %f63147, %f65532, %f65537, %f63143;
	// end inline asm
	// begin inline asm
	fma.rn.f32 %f63151, %f65536, %f65537, %f63139;
	// end inline asm
	// begin inline asm
	fma.rn.f32 %f63155, %f65540, %f65541, %f63151;
	// end inline asm
	// begin inline asm
	fma.rn.f32 %f63159, %f65536, %f65541, %f63147;
	// end inline asm
	// begin inline asm
	fma.rn.f32 %f63163, %f65532, %f65537, %f63159;
	// end inline asm
	// begin inline asm
	fma.rn.f32 %f63167, %f65536, %f65537, %f63155;
	// end inline asm
	// begin inline asm
	fma.rn.f32 %f63171, %f65540, %f65541, %f63167;
	// end inline asm
	// begin inline asm
	fma.rn.f32 %f63175, %f65536, %f65541, %f63163;
	// end inline asm
	// begin inline asm
	fma.rn.f32 %f63179, %f65532, %f65537, %f63175;
	// end inline asm
	// begin inline asm
	fma.rn.f32 %f63183, %f65536, %f65537, %f63171;
	// end inline asm
	// begin inline asm
	fma.rn.f32 %f63187, %f65540, %f65541, %f63183;
	// end inline asm
	// begin inline asm
	fma.rn.f32 %f63191, %f65536, %f65541, %f63179;
	// end inline asm
	// begin inline asm
	fma.rn.f32 %f63195, %f65532, %f65537, %f63191;
	// end inline asm
	// begin inline asm
	fma.rn.f32 %f63199, %f65536, %f65537, %f63187;
	// end inline asm
	// begin inline asm
	fma.rn.f32 %f63203, %f65540, %f65541, %f63199;
	// end inline asm
	// begin inline asm
	fma.rn.f32 %f63207, %f65536, %f65541, %f63195;
	// end inline asm
	// begin inline asm
	fma.rn.f32 %f63211, %f65532, %f65537, %f63207;
	// end inline asm
	// begin inline asm
	fma.rn.f32 %f63215, %f65536, %f65537, %f63203;
	// end inline asm
	// begin inline asm
	fma.rn.f32 %f63219, %f65540, %f65541, %f63215;
	// end inline asm
	// begin inline asm
	fma.rn.f32 %f63223, %f65536, %f65541, %f63211;
	// end inline asm
	// begin inline asm
	fma.rn.f32 %f63227, %f65532, %f65537, %f63223;
	// end inline asm
	// begin inline asm
	fma.rn.f32 %f63231, %f65536, %f65537, %f63219;
	// end inline asm
	// begin inline asm
	fma.rn.f32 %f63235, %f65540, %f65541, %f63231;
	// end inline asm
	// begin inline asm
	fma.rn.f32 %f63239, %f65536, %f65541, %f63227;
	// end inline asm
	// begin inline asm
	fma.rn.f32 %f63243, %f65532, %f65537, %f63239;
	// end inline asm
	// begin inline asm
	fma.rn.f32 %f63247, %f65536, %f65537, %f63235;
	// end inline asm
	// begin inline asm
	fma.rn.f32 %f63251, %f65540, %f65541, %f63247;
	// end inline asm
	// begin inline asm
	fma.rn.f32 %f63255, %f65536, %f65541, %f63243;
	// end inline asm
	// begin inline asm
	fma.rn.f32 %f63259, %f65532, %f65537, %f63255;
	// end inline asm
	// begin inline asm
	fma.rn.f32 %f63263, %f65536, %f65537, %f63251;
	// end inline asm
	// begin inline asm
	fma.rn.f32 %f63267, %f65540, %f65541, %f63263;
	// end inline asm
	// begin inline asm
	fma.rn.f32 %f63271, %f65536, %f65541, %f63259;
	// end inline asm
	// begin inline asm
	fma.rn.f32 %f63275, %f65532, %f65537, %f63271;
	// end inline asm
	// begin inline asm
	fma.rn.f32 %f63279, %f65536, %f65537, %f63267;
	// end inline asm
	// begin inline asm
	fma.rn.f32 %f63283, %f65540, %f65541, %f63279;
	// end inline asm
	// begin inline asm
	fma.rn.f32 %f63287, %f65536, %f65541, %f63275;
	// end inline asm
	// begin inline asm
	fma.rn.f32 %f63291, %f65532, %f65537, %f63287;
	// end inline asm
	// begin inline asm
	fma.rn.f32 %f63295, %f65536, %f65537, %f63283;
	// end inline asm
	// begin inline asm
	fma.rn.f32 %f63299, %f65540, %f65541, %f63295;
	// end inline asm
	// begin inline asm
	fma.rn.f32 %f63303, %f65536, %f65541, %f63291;
	// end inline asm
	// begin inline asm
	fma.rn.f32 %f63307, %f65532, %f65537, %f63303;
	// end inline asm
	// begin inline asm
	fma.rn.f32 %f63311, %f65536, %f65537, %f63299;
	// end inline asm
	// begin inline asm
	fma.rn.f32 %f63315, %f65540, %f65541, %f63311;
	// end inline asm
	// begin inline asm
	fma.rn.f32 %f63319, %f65536, %f65541, %f63307;
	// end inline asm
	// begin inline asm
	fma.rn.f32 %f63323, %f65532, %f65537, %f63319;
	// end inline asm
	// begin inline asm
	fma.rn.f32 %f63327, %f65536, %f65537, %f63315;
	// end inline asm
	// begin inline asm
	fma.rn.f32 %f63331, %f65540, %f65541, %f63327;
	// end inline asm
	// begin inline asm
	fma.rn.f32 %f63335, %f65536, %f65541, %f63323;
	// end inline asm
	// begin inline asm
	fma.rn.f32 %f63339, %f65532, %f65537, %f63335;
	// end inline asm
	// begin inline asm
	fma.rn.f32 %f63343, %f65536, %f65537, %f63331;
	// end inline asm
	// begin inline asm
	fma.rn.f32 %f63347, %f65540, %f65541, %f63343;
	// end inline asm
	// begin inline asm
	fma.rn.f32 %f63351, %f65536, %f65541, %f63339;
	// end inline asm
	// begin inline asm
	fma.rn.f32 %f63355, %f65532, %f65537, %f63351;
	// end inline asm
	// begin inline asm
	fma.rn.f32 %f63359, %f65536, %f65537, %f63347;
	// end inline asm
	// begin inline asm
	fma.rn.f32 %f63363, %f65540, %f65541, %f63359;
	// end inline asm
	// begin inline asm
	fma.rn.f32 %f63367, %f65536, %f65541, %f63355;
	// end inline asm
	// begin inline asm
	fma.rn.f32 %f63371, %f65532, %f65537, %f63367;
	// end inline asm
	// begin inline asm
	fma.rn.f32 %f63375, %f65536, %f65537, %f63363;
	// end inline asm
	// begin inline asm
	fma.rn.f32 %f63379, %f65540, %f65541, %f63375;
	// end inline asm
	// begin inline asm
	fma.rn.f32 %f63383, %f65536, %f65541, %f63371;
	// end inline asm
	// begin inline asm
	fma.rn.f32 %f63387, %f65532, %f65537, %f63383;
	// end inline asm
	// begin inline asm
	fma.rn.f32 %f63391, %f65536, %f65537, %f63379;
	// end inline asm
	// begin inline asm
	fma.rn.f32 %f63395, %f65540, %f65541, %f63391;
	// end inline asm
	// begin inline asm
	fma.rn.f32 %f63399, %f65536, %f65541, %f63387;
	// end inline asm
	// begin inline asm
	fma.rn.f32 %f63403, %f65532, %f65537, %f63399;
	// end inline asm
	// begin inline asm
	fma.rn.f32 %f63407, %f65536, %f65537, %f63395;
	// end inline asm
	// begin inline asm
	fma.rn.f32 %f63411, %f65540, %f65541, %f63407;
	// end inline asm
	// begin inline asm
	fma.rn.f32 %f63415, %f65536, %f65541, %f63403;
	// end inline asm
	// begin inline asm
	fma.rn.f32 %f63419, %f65532, %f65537, %f63415;
	// end inline asm
	// begin inline asm
	fma.rn.f32 %f63423, %f65536, %f65537, %f63411;
	// end inline asm
	// begin inline asm
	fma.rn.f32 %f63427, %f65540, %f65541, %f63423;
	// end inline asm
	// begin inline asm
	fma.rn.f32 %f63431, %f65536, %f65541, %f63419;
	// end inline asm
	// begin inline asm
	fma.rn.f32 %f63435, %f65532, %f65537, %f63431;
	// end inline asm
	// begin inline asm
	fma.rn.f32 %f63439, %f65536, %f65537, %f63427;
	// end inline asm
	// begin inline asm
	fma.rn.f32 %f63443, %f65540, %f65541, %f63439;
	// end inline asm
	// begin inline asm
	fma.rn.f32 %f63447, %f65536, %f65541, %f63435;
	// end inline asm
	// begin inline asm
	fma.rn.f32 %f63451, %f65532, %f65537, %f63447;
	// end inline asm
	// begin inline asm
	fma.rn.f32 %f63455, %f65536, %f65537, %f63443;
	// end inline asm
	// begin inline asm
	fma.rn.f32 %f63459, %f65540, %f65541, %f63455;
	// end inline asm
	// begin inline asm
	fma.rn.f32 %f63463, %f65536, %f65541, %f63451;
	// end inline asm
	// begin inline asm
	fma.rn.f32 %f63467, %f65532, %f65537, %f63463;
	// end inline asm
	// begin inline asm
	fma.rn.f32 %f63471, %f65536, %f65537, %f63459;
	// end inline asm
	// begin inline asm
	fma.rn.f32 %f63475, %f65540, %f65541, %f63471;
	// end inline asm
	// begin inline asm
	fma.rn.f32 %f63479, %f65536, %f65541, %f63467;
	// end inline asm
	// begin inline asm
	fma.rn.f32 %f63483, %f65532, %f65537, %f63479;
	// end inline asm
	// begin inline asm
	fma.rn.f32 %f63487, %f65536, %f65537, %f63475;
	// end inline asm
	// begin inline asm
	fma.rn.f32 %f63491, %f65540, %f65541, %f63487;
	// end inline asm
	// begin inline asm
	fma.rn.f32 %f63495, %f65536, %f65541, %f63483;
	// end inline asm
	// begin inline asm
	fma.rn.f32 %f63499, %f65532, %f65537, %f63495;
	// end inline asm
	// begin inline asm
	fma.rn.f32 %f63503, %f65536, %f65537, %f63491;
	// end inline asm
	// begin inline asm
	fma.rn.f32 %f63507, %f65540, %f65541, %f63503;
	// end inline asm
	// begin inline asm
	fma.rn.f32 %f63511, %f65536, %f65541, %f63499;
	// end inline asm
	// begin inline asm
	fma.rn.f32 %f63515, %f65532, %f65537, %f63511;
	// end inline asm
	// begin inline asm
	fma.rn.f32 %f63519, %f65536, %f65537, %f63507;
	// end inline asm
	// begin inline asm
	fma.rn.f32 %f63523, %f65540, %f65541, %f63519;
	// end inline asm
	// begin inline asm
	fma.rn.f32 %f63527, %f65536, %f65541, %f63515;
	// end inline asm
	// begin inline asm
	fma.rn.f32 %f63531, %f65532, %f65537, %f63527;
	// end inline asm
	// begin inline asm
	fma.rn.f32 %f63535, %f65536, %f65537, %f63523;
	// end inline asm
	// begin inline asm
	fma.rn.f32 %f63539, %f65540, %f65541, %f63535;
	// end inline asm
	// begin inline asm
	fma.rn.f32 %f63543, %f65536, %f65541, %f63531;
	// end inline asm
	// begin inline asm
	fma.rn.f32 %f63547, %f65532, %f65537, %f63543;
	// end inline asm
	// begin inline asm
	fma.rn.f32 %f63551, %f65536, %f65537, %f63539;
	// end inline asm
	// begin inline asm
	fma.rn.f32 %f63555, %f65540, %f65541, %f63551;
	// end inline asm
	// begin inline asm
	fma.rn.f32 %f63559, %f65536, %f65541, %f63547;
	// end inline asm
	// begin inline asm
	fma.rn.f32 %f63563, %f65532, %f65537, %f63559;
	// end inline asm
	// begin inline asm
	fma.rn.f32 %f63567, %f65536, %f65537, %f63555;
	// end inline asm
	// begin inline asm
	fma.rn.f32 %f63571, %f65540, %f65541, %f63567;
	// end inline asm
	// begin inline asm
	fma.rn.f32 %f63575, %f65536, %f65541, %f63563;
	// end inline asm
	// begin inline asm
	fma.rn.f32 %f63579, %f65532, %f65537, %f63575;
	// end inline asm
	// begin inline asm
	fma.rn.f32 %f63583, %f65536, %f65537, %f63571;
	// end inline asm
	// begin inline asm
	fma.rn.f32 %f63587, %f65540, %f65541, %f63583;
	// end inline asm
	// begin inline asm
	fma.rn.f32 %f63591, %f65536, %f65541, %f63579;
	// end inline asm
	// begin inline asm
	fma.rn.f32 %f63595, %f65532, %f65537, %f63591;
	// end inline asm
	// begin inline asm
	fma.rn.f32 %f63599, %f65536, %f65537, %f63587;
	// end inline asm
	// begin inline asm
	fma.rn.f32 %f63603, %f65540, %f65541, %f63599;
	// end inline asm
	// begin inline asm
	fma.rn.f32 %f63607, %f65536, %f65541, %f63595;
	// end inline asm
	// begin inline asm
	fma.rn.f32 %f63611, %f65532, %f65537, %f63607;
	// end inline asm
	// begin inline asm
	fma.rn.f32 %f63615, %f65536, %f65537, %f63603;
	// end inline asm
	// begin inline asm
	fma.rn.f32 %f63619, %f65540, %f65541, %f63615;
	// end inline asm
	// begin inline asm
	fma.rn.f32 %f63623, %f65536, %f65541, %f63611;
	// end inline asm
	// begin inline asm
	fma.rn.f32 %f63627, %f65532, %f65537, %f63623;
	// end inline asm
	// begin inline asm
	fma.rn.f32 %f63631, %f65536, %f65537, %f63619;
	// end inline asm
	// begin inline asm
	fma.rn.f32 %f63635, %f65540, %f65541, %f63631;
	// end inline asm
	// begin inline asm
	fma.rn.f32 %f63639, %f65536, %f65541, %f63627;
	// end inline asm
	// begin inline asm
	fma.rn.f32 %f63643, %f65532, %f65537, %f63639;
	// end inline asm
	// begin inline asm
	fma.rn.f32 %f63647, %f65536, %f65537, %f63635;
	// end inline asm
	// begin inline asm
	fma.rn.f32 %f63651, %f65540, %f65541, %f63647;
	// end inline asm
	// begin inline asm
	fma.rn.f32 %f63655, %f65536, %f65541, %f63643;
	// end inline asm
	// begin inline asm
	fma.rn.f32 %f63659, %f65532, %f65537, %f63655;
	// end inline asm
	// begin inline asm
	fma.rn.f32 %f63663, %f65536, %f65537, %f63651;
	// end inline asm
	// begin inline asm
	fma.rn.f32 %f63667, %f65540, %f65541, %f63663;
	// end inline asm
	// begin inline asm
	fma.rn.f32 %f63671, %f65536, %f65541, %f63659;
	// end inline asm
	// begin inline asm
	fma.rn.f32 %f63675, %f65532, %f65537, %f63671;
	// end inline asm
	// begin inline asm
	fma.rn.f32 %f63679, %f65536, %f65537, %f63667;
	// end inline asm
	// begin inline asm
	fma.rn.f32 %f63683, %f65540, %f65541, %f63679;
	// end inline asm
	// begin inline asm
	fma.rn.f32 %f63687, %f65536, %f65541, %f63675;
	// end inline asm
	// begin inline asm
	fma.rn.f32 %f63691, %f65532, %f65537, %f63687;
	// end inline asm
	// begin inline asm
	fma.rn.f32 %f63695, %f65536, %f65537, %f63683;
	// end inline asm
	// begin inline asm
	fma.rn.f32 %f63699, %f65540, %f65541, %f63695;
	// end inline asm
	// begin inline asm
	fma.rn.f32 %f63703, %f65536, %f65541, %f63691;
	// end inline asm
	// begin inline asm
	fma.rn.f32 %f63707, %f65532, %f65537, %f63703;
	// end inline asm
	// begin inline asm
	fma.rn.f32 %f63711, %f65536, %f65537, %f63699;
	// end inline asm
	// begin inline asm
	fma.rn.f32 %f63715, %f65540, %f65541, %f63711;
	// end inline asm
	// begin inline asm
	fma.rn.f32 %f63719, %f65536, %f65541, %f63707;
	// end inline asm
	// begin inline asm
	fma.rn.f32 %f63723, %f65532, %f65537, %f63719;
	// end inline asm
	// begin inline asm
	fma.rn.f32 %f63727, %f65536, %f65537, %f63715;
	// end inline asm
	// begin inline asm
	fma.rn.f32 %f63731, %f65540, %f65541, %f63727;
	// end inline asm
	// begin inline asm
	fma.rn.f32 %f63735, %f65536, %f65541, %f63723;
	// end inline asm
	// begin inline asm
	fma.rn.f32 %f63739, %f65532, %f65537, %f63735;
	// end inline asm
	// begin inline asm
	fma.rn.f32 %f63743, %f65536, %f65537, %f63731;
	// end inline asm
	// begin inline asm
	fma.rn.f32 %f63747, %f65540, %f65541, %f63743;
	// end inline asm
	// begin inline asm
	fma.rn.f32 %f63751, %f65536, %f65541, %f63739;
	// end inline asm
	// begin inline asm
	fma.rn.f32 %f63755, %f65532, %f65537, %f63751;
	// end inline asm
	// begin inline asm
	fma.rn.f32 %f63759, %f65536, %f65537, %f63747;
	// end inline asm
	// begin inline asm
	fma.rn.f32 %f63763, %f65540, %f65541, %f63759;
	// end inline asm
	// begin inline asm
	fma.rn.f32 %f63767, %f65536, %f65541, %f63755;
	// end inline asm
	// begin inline asm
	fma.rn.f32 %f63771, %f65532, %f65537, %f63767;
	// end inline asm
	// begin inline asm
	fma.rn.f32 %f63775, %f65536, %f65537, %f63763;
	// end inline asm
	// begin inline asm
	fma.rn.f32 %f63779, %f65540, %f65541, %f63775;
	// end inline asm
	// begin inline asm
	fma.rn.f32 %f63783, %f65536, %f65541, %f63771;
	// end inline asm
	// begin inline asm
	fma.rn.f32 %f63787, %f65532, %f65537, %f63783;
	// end inline asm
	// begin inline asm
	fma.rn.f32 %f63791, %f65536, %f65537, %f63779;
	// end inline asm
	// begin inline asm
	fma.rn.f32 %f63795, %f65540, %f65541, %f63791;
	// end inline asm
	// begin inline asm
	fma.rn.f32 %f63799, %f65536, %f65541, %f63787;
	// end inline asm
	// begin inline asm
	fma.rn.f32 %f63803, %f65532, %f65537, %f63799;
	// end inline asm
	// begin inline asm
	fma.rn.f32 %f63807, %f65536, %f65537, %f63795;
	// end inline asm
	// begin inline asm
	fma.rn.f32 %f63811, %f65540, %f65541, %f63807;
	// end inline asm
	// begin inline asm
	fma.rn.f32 %f63815, %f65536, %f65541, %f63803;
	// end inline asm
	// begin inline asm
	fma.rn.f32 %f63819, %f65532, %f65537, %f63815;
	// end inline asm
	// begin inline asm
	fma.rn.f32 %f63823, %f65536, %f65537, %f63811;
	// end inline asm
	// begin inline asm
	fma.rn.f32 %f63827, %f65540, %f65541, %f63823;
	// end inline asm
	// begin inline asm
	fma.rn.f32 %f63831, %f65536, %f65541, %f63819;
	// end inline asm
	// begin inline asm
	fma.rn.f32 %f63835, %f65532, %f65537, %f63831;
	// end inline asm
	// begin inline asm
	fma.rn.f32 %f63839, %f65536, %f65537, %f63827;
	// end inline asm
	// begin inline asm
	fma.rn.f32 %f63843, %f65540, %f65541, %f63839;
	// end inline asm
	// begin inline asm
	fma.rn.f32 %f63847, %f65536, %f65541, %f63835;
	// end inline asm
	// begin inline asm
	fma.rn.f32 %f63851, %f65532, %f65537, %f63847;
	// end inline asm
	// begin inline asm
	fma.rn.f32 %f63855, %f65536, %f65537, %f63843;
	// end inline asm
	// begin inline asm
	fma.rn.f32 %f63859, %f65540, %f65541, %f63855;
	// end inline asm
	// begin inline asm
	fma.rn.f32 %f63863, %f65536, %f65541, %f63851;
	// end inline asm
	// begin inline asm
	fma.rn.f32 %f63867, %f65532, %f65537, %f63863;
	// end inline asm
	// begin inline asm
	fma.rn.f32 %f63871, %f65536, %f65537, %f63859;
	// end inline asm
	// begin inline asm
	fma.rn.f32 %f63875, %f65540, %f65541, %f63871;
	// end inline asm
	// begin inline asm
	fma.rn.f32 %f63879, %f65536, %f65541, %f63867;
	// end inline asm
	// begin inline asm
	fma.rn.f32 %f63883, %f65532, %f65537, %f63879;
	// end inline asm
	// begin inline asm
	fma.rn.f32 %f63887, %f65536, %f65537, %f63875;
	// end inline asm
	// begin inline asm
	fma.rn.f32 %f63891, %f65540, %f65541, %f63887;
	// end inline asm
	// begin inline asm
	fma.rn.f32 %f63895, %f65536, %f65541, %f63883;
	// end inline asm
	// begin inline asm
	fma.rn.f32 %f63899, %f65532, %f65537, %f63895;
	// end inline asm
	// begin inline asm
	fma.rn.f32 %f63903, %f65536, %f65537, %f63891;
	// end inline asm
	// begin inline asm
	fma.rn.f32 %f63907, %f65540, %f65541, %f63903;
	// end inline asm
	// begin inline asm
	fma.rn.f32 %f63911, %f65536, %f65541, %f63899;
	// end inline asm
	// begin inline asm
	fma.rn.f32 %f63915, %f65532, %f65537, %f63911;
	// end inline asm
	// begin inline asm
	fma.rn.f32 %f63919, %f65536, %f65537, %f63907;
	// end inline asm
	// begin inline asm
	fma.rn.f32 %f63923, %f65540, %f65541, %f63919;
	// end inline asm
	// begin inline asm
	fma.rn.f32 %f63927, %f65536, %f65541, %f63915;
	// end inline asm
	// begin inline asm
	fma.rn.f32 %f63931, %f65532, %f65537, %f63927;
	// end inline asm
	// begin inline asm
	fma.rn.f32 %f63935, %f65536, %f65537, %f63923;
	// end inline asm
	// begin inline asm
	fma.rn.f32 %f63939, %f65540, %f65541, %f63935;
	// end inline asm
	// begin inline asm
	fma.rn.f32 %f63943, %f65536, %f65541, %f63931;
	// end inline asm
	// begin inline asm
	fma.rn.f32 %f63947, %f65532, %f65537, %f63943;
	// end inline asm
	// begin inline asm
	fma.rn.f32 %f63951, %f65536, %f65537, %f63939;
	// end inline asm
	// begin inline asm
	fma.rn.f32 %f63955, %f65540, %f65541, %f63951;
	// end inline asm
	// begin inline asm
	fma.rn.f32 %f63959, %f65536, %f65541, %f63947;
	// end inline asm
	// begin inline asm
	fma.rn.f32 %f63963, %f65532, %f65537, %f63959;
	// end inline asm
	// begin inline asm
	fma.rn.f32 %f63967, %f65536, %f65537, %f63955;
	// end inline asm
	// begin inline asm
	fma.rn.f32 %f63971, %f65540, %f65541, %f63967;
	// end inline asm
	// begin inline asm
	fma.rn.f32 %f63975, %f65536, %f65541, %f63963;
	// end inline asm
	// begin inline asm
	fma.rn.f32 %f63979, %f65532, %f65537, %f63975;
	// end inline asm
	// begin inline asm
	fma.rn.f32 %f63983, %f65536, %f65537, %f63971;
	// end inline asm
	// begin inline asm
	fma.rn.f32 %f63987, %f65540, %f65541, %f63983;
	// end inline asm
	// begin inline asm
	fma.rn.f32 %f63991, %f65536, %f65541, %f63979;
	// end inline asm
	// begin inline asm
	fma.rn.f32 %f63995, %f65532, %f65537, %f63991;
	// end inline asm
	// begin inline asm
	fma.rn.f32 %f63999, %f65536, %f65537, %f63987;
	// end inline asm
	// begin inline asm
	fma.rn.f32 %f64003, %f65540, %f65541, %f63999;
	// end inline asm
	// begin inline asm
	fma.rn.f32 %f64007, %f65536, %f65541, %f63995;
	// end inline asm
	// begin inline asm
	fma.rn.f32 %f64011, %f65532, %f65537, %f64007;
	// end inline asm
	// begin inline asm
	fma.rn.f32 %f64015, %f65536, %f65537, %f64003;
	// end inline asm
	// begin inline asm
	fma.rn.f32 %f64019, %f65540, %f65541, %f64015;
	// end inline asm
	// begin inline asm
	fma.rn.f32 %f64023, %f65536, %f65541, %f64011;
	// end inline asm
	// begin inline asm
	fma.rn.f32 %f64027, %f65532, %f65537, %f64023;
	// end inline asm
	// begin inline asm
	fma.rn.f32 %f64031, %f65536, %f65537, %f64019;
	// end inline asm
	// begin inline asm
	fma.rn.f32 %f64035, %f65540, %f65541, %f64031;
	// end inline asm
	// begin inline asm
	fma.rn.f32 %f64039, %f65536, %f65541, %f64027;
	// end inline asm
	// begin inline asm
	fma.rn.f32 %f64043, %f65532, %f65537, %f64039;
	// end inline asm
	// begin inline asm
	fma.rn.f32 %f64047, %f65536, %f65537, %f64035;
	// end inline asm
	// begin inline asm
	fma.rn.f32 %f64051, %f65540, %f65541, %f64047;
	// end inline asm
	// begin inline asm
	fma.rn.f32 %f64055, %f65536, %f65541, %f64043;
	// end inline asm
	// begin inline asm
	fma.rn.f32 %f64059, %f65532, %f65537, %f64055;
	// end inline asm
	// begin inline asm
	fma.rn.f32 %f64063, %f65536, %f65537, %f64051;
	// end inline asm
	// begin inline asm
	fma.rn.f32 %f64067, %f65540, %f65541, %f64063;
	// end inline asm
	// begin inline asm
	fma.rn.f32 %f64071, %f65536, %f65541, %f64059;
	// end inline asm
	// begin inline asm
	fma.rn.f32 %f64075, %f65532, %f65537, %f64071;
	// end inline asm
	// begin inline asm
	fma.rn.f32 %f64079, %f65536, %f65537, %f64067;
	// end inline asm
	// begin inline asm
	fma.rn.f32 %f64083, %f65540, %f65541, %f64079;
	// end inline asm
	// begin inline asm
	fma.rn.f32 %f64087, %f65536, %f65541, %f64075;
	// end inline asm
	// begin inline asm
	fma.rn.f32 %f64091, %f65532, %f65537, %f64087;
	// end inline asm
	// begin inline asm
	fma.rn.f32 %f64095, %f65536, %f65537, %f64083;
	// end inline asm
	// begin inline asm
	fma.rn.f32 %f64099, %f65540, %f65541, %f64095;
	// end inline asm
	// begin inline asm
	fma.rn.f32 %f64103, %f65536, %f65541, %f64091;
	// end inline asm
	// begin inline asm
	fma.rn.f32 %f64107, %f65532, %f65537, %f64103;
	// end inline asm
	// begin inline asm
	fma.rn.f32 %f64111, %f65536, %f65537, %f64099;
	// end inline asm
	// begin inline asm
	fma.rn.f32 %f64115, %f65540, %f65541, %f64111;
	// end inline asm
	// begin inline asm
	fma.rn.f32 %f64119, %f65536, %f65541, %f64107;
	// end inline asm
	// begin inline asm
	fma.rn.f32 %f64123, %f65532, %f65537, %f64119;
	// end inline asm
	// begin inline asm
	fma.rn.f32 %f64127, %f65536, %f65537, %f64115;
	// end inline asm
	// begin inline asm
	fma.rn.f32 %f64131, %f65540, %f65541, %f64127;
	// end inline asm
	// begin inline asm
	fma.rn.f32 %f64135, %f65536, %f65541, %f64123;
	// end inline asm
	// begin inline asm
	fma.rn.f32 %f64139, %f65532, %f65537, %f64135;
	// end inline asm
	// begin inline asm
	fma.rn.f32 %f64143, %f65536, %f65537, %f64131;
	// end inline asm
	// begin inline asm
	fma.rn.f32 %f64147, %f65540, %f65541, %f64143;
	// end inline asm
	// begin inline asm
	fma.rn.f32 %f64151, %f65536, %f65541, %f64139;
	// end inline asm
	// begin inline asm
	fma.rn.f32 %f64155, %f65532, %f65537, %f64151;
	// end inline asm
	// begin inline asm
	fma.rn.f32 %f64159, %f65536, %f65537, %f64147;
	// end inline asm
	// begin inline asm
	fma.rn.f32 %f64163, %f65540, %f65541, %f64159;
	// end inline asm
	// begin inline asm
	fma.rn.f32 %f64167, %f65536, %f65541, %f64155;
	// end inline asm
	// begin inline asm
	fma.rn.f32 %f64171, %f65532, %f65537, %f64167;
	// end inline asm
	// begin inline asm
	fma.rn.f32 %f64175, %f65536, %f65537, %f64163;
	// end inline asm
	// begin inline asm
	fma.rn.f32 %f64179, %f65540, %f65541, %f64175;
	// end inline asm
	// begin inline asm
	fma.rn.f32 %f64183, %f65536, %f65541, %f64171;
	// end inline asm
	// begin inline asm
	fma.rn.f32 %f64187, %f65532, %f65537, %f64183;
	// end inline asm
	// begin inline asm
	fma.rn.f32 %f64191, %f65536, %f65537, %f64179;
	// end inline asm
	// begin inline asm
	fma.rn.f32 %f64195, %f65540, %f65541, %f64191;
	// end inline asm
	// begin inline asm
	fma.rn.f32 %f64199, %f65536, %f65541, %f64187;
	// end inline asm
	// begin inline asm
	fma.rn.f32 %f64203, %f65532, %f65537, %f64199;
	// end inline asm
	// begin inline asm
	fma.rn.f32 %f64207, %f65536, %f65537, %f64195;
	// end inline asm
	// begin inline asm
	fma.rn.f32 %f64211, %f65540, %f65541, %f64207;
	// end inline asm
	// begin inline asm
	fma.rn.f32 %f64215, %f65536, %f65541, %f64203;
	// end inline asm
	// begin inline asm
	fma.rn.f32 %f64219, %f65532, %f65537, %f64215;
	// end inline asm
	// begin inline asm
	fma.rn.f32 %f64223, %f65536, %f65537, %f64211;
	// end inline asm
	// begin inline asm
	fma.rn.f32 %f64227, %f65540, %f65541, %f64223;
	// end inline asm
	// begin inline asm
	fma.rn.f32 %f64231, %f65536, %f65541, %f64219;
	// end inline asm
	// begin inline asm
	fma.rn.f32 %f64235, %f65532, %f65537, %f64231;
	// end inline asm
	// begin inline asm
	fma.rn.f32 %f64239, %f65536, %f65537, %f64227;
	// end inline asm
	// begin inline asm
	fma.rn.f32 %f64243, %f65540, %f65541, %f64239;
	// end inline asm
	// begin inline asm
	fma.rn.f32 %f64247, %f65536, %f65541, %f64235;
	// end inline asm
	// begin inline asm
	fma.rn.f32 %f64251, %f65532, %f65537, %f64247;
	// end inline asm
	// begin inline asm
	fma.rn.f32 %f64255, %f65536, %f65537, %f64243;
	// end inline asm
	// begin inline asm
	fma.rn.f32 %f64259, %f65540, %f65541, %f64255;
	// end inline asm
	// begin inline asm
	fma.rn.f32 %f64263, %f65536, %f65541, %f64251;
	// end inline asm
	// begin inline asm
	fma.rn.f32 %f64267, %f65532, %f65537, %f64263;
	// end inline asm
	// begin inline asm
	fma.rn.f32 %f64271, %f65536, %f65537, %f64259;
	// end inline asm
	// begin inline asm
	fma.rn.f32 %f64275, %f65540, %f65541, %f64271;
	// end inline asm
	// begin inline asm
	fma.rn.f32 %f64279, %f65536, %f65541, %f64267;
	// end inline asm
	// begin inline asm
	fma.rn.f32 %f64283, %f65532, %f65537, %f64279;
	// end inline asm
	// begin inline asm
	fma.rn.f32 %f64287, %f65536, %f65537, %f64275;
	// end inline asm
	// begin inline asm
	fma.rn.f32 %f64291, %f65540, %f65541, %f64287;
	// end inline asm
	// begin inline asm
	fma.rn.f32 %f64295, %f65536, %f65541, %f64283;
	// end inline asm
	// begin inline asm
	fma.rn.f32 %f64299, %f65532, %f65537, %f64295;
	// end inline asm
	// begin inline asm
	fma.rn.f32 %f64303, %f65536, %f65537, %f64291;
	// end inline asm
	// begin inline asm
	fma.rn.f32 %f64307, %f65540, %f65541, %f64303;
	// end inline asm
	// begin inline asm
	fma.rn.f32 %f64311, %f65536, %f65541, %f64299;
	// end inline asm
	// begin inline asm
	fma.rn.f32 %f64315, %f65532, %f65537, %f64311;
	// end inline asm
	// begin inline asm
	fma.rn.f32 %f64319, %f65536, %f65537, %f64307;
	// end inline asm
	// begin inline asm
	fma.rn.f32 %f64323, %f65540, %f65541, %f64319;
	// end inline asm
	// begin inline asm
	fma.rn.f32 %f64327, %f65536, %f65541, %f64315;
	// end inline asm
	// begin inline asm
	fma.rn.f32 %f64331, %f65532, %f65537, %f64327;
	// end inline asm
	// begin inline asm
	fma.rn.f32 %f64335, %f65536, %f65537, %f64323;
	// end inline asm
	// begin inline asm
	fma.rn.f32 %f64339, %f65540, %f65541, %f64335;
	// end inline asm
	// begin inline asm
	fma.rn.f32 %f64343, %f65536, %f65541, %f64331;
	// end inline asm
	// begin inline asm
	fma.rn.f32 %f64347, %f65532, %f65537, %f64343;
	// end inline asm
	// begin inline asm
	fma.rn.f32 %f64351, %f65536, %f65537, %f64339;
	// end inline asm
	// begin inline asm
	fma.rn.f32 %f64355, %f65540, %f65541, %f64351;
	// end inline asm
	// begin inline asm
	fma.rn.f32 %f64359, %f65536, %f65541, %f64347;
	// end inline asm
	// begin inline asm
	fma.rn.f32 %f64363, %f65532, %f65537, %f64359;
	// end inline asm
	// begin inline asm
	fma.rn.f32 %f64367, %f65536, %f65537, %f64355;
	// end inline asm
	// begin inline asm
	fma.rn.f32 %f64371, %f65540, %f65541, %f64367;
	// end inline asm
	// begin inline asm
	fma.rn.f32 %f64375, %f65536, %f65541, %f64363;
	// end inline asm
	// begin inline asm
	fma.rn.f32 %f64379, %f65532, %f65537, %f64375;
	// end inline asm
	// begin inline asm
	fma.rn.f32 %f64383, %f65536, %f65537, %f64371;
	// end inline asm
	// begin inline asm
	fma.rn.f32 %f64387, %f65540, %f65541, %f64383;
	// end inline asm
	// begin inline asm
	fma.rn.f32 %f64391, %f65536, %f65541, %f64379;
	// end inline asm
	// begin inline asm
	fma.rn.f32 %f64395, %f65532, %f65537, %f64391;
	// end inline asm
	// begin inline asm
	fma.rn.f32 %f64399, %f65536, %f65537, %f64387;
	// end inline asm
	// begin inline asm
	fma.rn.f32 %f64403, %f65540, %f65541, %f64399;
	// end inline asm
	// begin inline asm
	fma.rn.f32 %f64407, %f65536, %f65541, %f64395;
	// end inline asm
	// begin inline asm
	fma.rn.f32 %f64411, %f65532, %f65537, %f64407;
	// end inline asm
	// begin inline asm
	fma.rn.f32 %f64415, %f65536, %f65537, %f64403;
	// end inline asm
	// begin inline asm
	fma.rn.f32 %f64419, %f65540, %f65541, %f64415;
	// end inline asm
	// begin inline asm
	fma.rn.f32 %f64423, %f65536, %f65541, %f64411;
	// end inline asm
	// begin inline asm
	fma.rn.f32 %f64427, %f65532, %f65537, %f64423;
	// end inline asm
	// begin inline asm
	fma.rn.f32 %f64431, %f65536, %f65537, %f64419;
	// end inline asm
	// begin inline asm
	fma.rn.f32 %f64435, %f65540, %f65541, %f64431;
	// end inline asm
	// begin inline asm
	fma.rn.f32 %f64439, %f65536, %f65541, %f64427;
	// end inline asm
	// begin inline asm
	fma.rn.f32 %f64443, %f65532, %f65537, %f64439;
	// end inline asm
	// begin inline asm
	fma.rn.f32 %f64447, %f65536, %f65537, %f64435;
	// end inline asm
	// begin inline asm
	fma.rn.f32 %f64451, %f65540, %f65541, %f64447;
	// end inline asm
	// begin inline asm
	fma.rn.f32 %f64455, %f65536, %f65541, %f64443;
	// end inline asm
	// begin inline asm
	fma.rn.f32 %f64459, %f65532, %f65537, %f64455;
	// end inline asm
	// begin inline asm
	fma.rn.f32 %f64463, %f65536, %f65537, %f64451;
	// end inline asm
	// begin inline asm
	fma.rn.f32 %f64467, %f65540, %f65541, %f64463;
	// end inline asm
	// begin inline asm
	fma.rn.f32 %f64471, %f65536, %f65541, %f64459;
	// end inline asm
	// begin inline asm
	fma.rn.f32 %f64475, %f65532, %f65537, %f64471;
	// end inline asm
	// begin inline asm
	fma.rn.f32 %f64479, %f65536, %f65537, %f64467;
	// end inline asm
	// begin inline asm
	fma.rn.f32 %f64483, %f65540, %f65541, %f64479;
	// end inline asm
	// begin inline asm
	fma.rn.f32 %f64487, %f65536, %f65541, %f64475;
	// end inline asm
	// begin inline asm
	fma.rn.f32 %f64491, %f65532, %f65537, %f64487;
	// end inline asm
	// begin inline asm
	fma.rn.f32 %f64495, %f65536, %f65537, %f64483;
	// end inline asm
	// begin inline asm
	fma.rn.f32 %f64499, %f65540, %f65541, %f64495;
	// end inline asm
	// begin inline asm
	fma.rn.f32 %f64503, %f65536, %f65541, %f64491;
	// end inline asm
	// begin inline asm
	fma.rn.f32 %f64507, %f65532, %f65537, %f64503;
	// end inline asm
	// begin inline asm
	fma.rn.f32 %f64511, %f65536, %f65537, %f64499;
	// end inline asm
	// begin inline asm
	fma.rn.f32 %f64515, %f65540, %f65541, %f64511;
	// end inline asm
	// begin inline asm
	fma.rn.f32 %f64519, %f65536, %f65541, %f64507;
	// end inline asm
	// begin inline asm
	fma.rn.f32 %f64523, %f65532, %f65537, %f64519;
	// end inline asm
	// begin inline asm
	fma.rn.f32 %f64527, %f65536, %f65537, %f64515;
	// end inline asm
	// begin inline asm
	fma.rn.f32 %f64531, %f65540, %f65541, %f64527;
	// end inline asm
	// begin inline asm
	fma.rn.f32 %f64535, %f65536, %f65541, %f64523;
	// end inline asm
	// begin inline asm
	fma.rn.f32 %f64539, %f65532, %f65537, %f64535;
	// end inline asm
	// begin inline asm
	fma.rn.f32 %f64543, %f65536, %f65537, %f64531;
	// end inline asm
	// begin inline asm
	fma.rn.f32 %f64547, %f65540, %f65541, %f64543;
	// end inline asm
	// begin inline asm
	fma.rn.f32 %f64551, %f65536, %f65541, %f64539;
	// end inline asm
	// begin inline asm
	fma.rn.f32 %f64555, %f65532, %f65537, %f64551;
	// end inline asm
	// begin inline asm
	fma.rn.f32 %f64559, %f65536, %f65537, %f64547;
	// end inline asm
	// begin inline asm
	fma.rn.f32 %f64563, %f65540, %f65541, %f64559;
	// end inline asm
	// begin inline asm
	fma.rn.f32 %f64567, %f65536, %f65541, %f64555;
	// end inline asm
	// begin inline asm
	fma.rn.f32 %f64571, %f65532, %f65537, %f64567;
	// end inline asm
	// begin inline asm
	fma.rn.f32 %f64575, %f65536, %f65537, %f64563;
	// end inline asm
	// begin inline asm
	fma.rn.f32 %f64579, %f65540, %f65541, %f64575;
	// end inline asm
	// begin inline asm
	fma.rn.f32 %f64583, %f65536, %f65541, %f64571;
	// end inline asm
	// begin inline asm
	fma.rn.f32 %f64587, %f65532, %f65537, %f64583;
	// end inline asm
	// begin inline asm
	fma.rn.f32 %f64591, %f65536, %f65537, %f64579;
	// end inline asm
	// begin inline asm
	fma.rn.f32 %f64595, %f65540, %f65541, %f64591;
	// end inline asm
	// begin inline asm
	fma.rn.f32 %f64599, %f65536, %f65541, %f64587;
	// end inline asm
	// begin inline asm
	fma.rn.f32 %f64603, %f65532, %f65537, %f64599;
	// end inline asm
	// begin inline asm
	fma.rn.f32 %f64607, %f65536, %f65537, %f64595;
	// end inline asm
	// begin inline asm
	fma.rn.f32 %f64611, %f65540, %f65541, %f64607;
	// end inline asm
	// begin inline asm
	fma.rn.f32 %f64615, %f65536, %f65541, %f64603;
	// end inline asm
	// begin inline asm
	fma.rn.f32 %f64619, %f65532, %f65537, %f64615;
	// end inline asm
	// begin inline asm
	fma.rn.f32 %f64623, %f65536, %f65537, %f64611;
	// end inline asm
	// begin inline asm
	fma.rn.f32 %f64627, %f65540, %f65541, %f64623;
	// end inline asm
	// begin inline asm
	fma.rn.f32 %f64631, %f65536, %f65541, %f64619;
	// end inline asm
	// begin inline asm
	fma.rn.f32 %f64635, %f65532, %f65537, %f64631;
	// end inline asm
	// begin inline asm
	fma.rn.f32 %f64639, %f65536, %f65537, %f64627;
	// end inline asm
	// begin inline asm
	fma.rn.f32 %f64643, %f65540, %f65541, %f64639;
	// end inline asm
	// begin inline asm
	fma.rn.f32 %f64647, %f65536, %f65541, %f64635;
	// end inline asm
	// begin inline asm
	fma.rn.f32 %f64651, %f65532, %f65537, %f64647;
	// end inline asm
	// begin inline asm
	fma.rn.f32 %f64655, %f65536, %f65537, %f64643;
	// end inline asm
	// begin inline asm
	fma.rn.f32 %f64659, %f65540, %f65541, %f64655;
	// end inline asm
	// begin inline asm
	fma.rn.f32 %f64663, %f65536, %f65541, %f64651;
	// end inline asm
	// begin inline asm
	fma.rn.f32 %f64667, %f65532, %f65537, %f64663;
	// end inline asm
	// begin inline asm
	fma.rn.f32 %f64671, %f65536, %f65537, %f64659;
	// end inline asm
	// begin inline asm
	fma.rn.f32 %f64675, %f65540, %f65541, %f64671;
	// end inline asm
	// begin inline asm
	fma.rn.f32 %f64679, %f65536, %f65541, %f64667;
	// end inline asm
	// begin inline asm
	fma.rn.f32 %f64683, %f65532, %f65537, %f64679;
	// end inline asm
	// begin inline asm
	fma.rn.f32 %f64687, %f65536, %f65537, %f64675;
	// end inline asm
	// begin inline asm
	fma.rn.f32 %f64691, %f65540, %f65541, %f64687;
	// end inline asm
	// begin inline asm
	fma.rn.f32 %f64695, %f65536, %f65541, %f64683;
	// end inline asm
	// begin inline asm
	fma.rn.f32 %f64699, %f65532, %f65537, %f64695;
	// end inline asm
	// begin inline asm
	fma.rn.f32 %f64703, %f65536, %f65537, %f64691;
	// end inline asm
	// begin inline asm
	fma.rn.f32 %f64707, %f65540, %f65541, %f64703;
	// end inline asm
	// begin inline asm
	fma.rn.f32 %f64711, %f65536, %f65541, %f64699;
	// end inline asm
	// begin inline asm
	fma.rn.f32 %f64715, %f65532, %f65537, %f64711;
	// end inline asm
	// begin inline asm
	fma.rn.f32 %f64719, %f65536, %f65537, %f64707;
	// end inline asm
	// begin inline asm
	fma.rn.f32 %f64723, %f65540, %f65541, %f64719;
	// end inline asm
	// begin inline asm
	fma.rn.f32 %f64727, %f65536, %f65541, %f64715;
	// end inline asm
	// begin inline asm
	fma.rn.f32 %f64731, %f65532, %f65537, %f64727;
	// end inline asm
	// begin inline asm
	fma.rn.f32 %f64735, %f65536, %f65537, %f64723;
	// end inline asm
	// begin inline asm
	fma.rn.f32 %f64739, %f65540, %f65541, %f64735;
	// end inline asm
	// begin inline asm
	fma.rn.f32 %f64743, %f65536, %f65541, %f64731;
	// end inline asm
	// begin inline asm
	fma.rn.f32 %f64747, %f65532, %f65537, %f64743;
	// end inline asm
	// begin inline asm
	fma.rn.f32 %f64751, %f65536, %f65537, %f64739;
	// end inline asm
	// begin inline asm
	fma.rn.f32 %f64755, %f65540, %f65541, %f64751;
	// end inline asm
	// begin inline asm
	fma.rn.f32 %f64759, %f65536, %f65541, %f64747;
	// end inline asm
	// begin inline asm
	fma.rn.f32 %f64763, %f65532, %f65537, %f64759;
	// end inline asm
	// begin inline asm
	fma.rn.f32 %f64767, %f65536, %f65537, %f64755;
	// end inline asm
	// begin inline asm
	fma.rn.f32 %f64771, %f65540, %f65541, %f64767;
	// end inline asm
	// begin inline asm
	fma.rn.f32 %f64775, %f65536, %f65541, %f64763;
	// end inline asm
	// begin inline asm
	fma.rn.f32 %f64779, %f65532, %f65537, %f64775;
	// end inline asm
	// begin inline asm
	fma.rn.f32 %f64783, %f65536, %f65537, %f64771;
	// end inline asm
	// begin inline asm
	fma.rn.f32 %f64787, %f65540, %f65541, %f64783;
	// end inline asm
	// begin inline asm
	fma.rn.f32 %f64791, %f65536, %f65541, %f64779;
	// end inline asm
	// begin inline asm
	fma.rn.f32 %f64795, %f65532, %f65537, %f64791;
	// end inline asm
	// begin inline asm
	fma.rn.f32 %f64799, %f65536, %f65537, %f64787;
	// end inline asm
	// begin inline asm
	fma.rn.f32 %f64803, %f65540, %f65541, %f64799;
	// end inline asm
	// begin inline asm
	fma.rn.f32 %f64807, %f65536, %f65541, %f64795;
	// end inline asm
	// begin inline asm
	fma.rn.f32 %f64811, %f65532, %f65537, %f64807;
	// end inline asm
	// begin inline asm
	fma.rn.f32 %f64815, %f65536, %f65537, %f64803;
	// end inline asm
	// begin inline asm
	fma.rn.f32 %f64819, %f65540, %f65541, %f64815;
	// end inline asm
	// begin inline asm
	fma.rn.f32 %f64823, %f65536, %f65541, %f64811;
	// end inline asm
	// begin inline asm
	fma.rn.f32 %f64827, %f65532, %f65537, %f64823;
	// end inline asm
	// begin inline asm
	fma.rn.f32 %f64831, %f65536, %f65537, %f64819;
	// end inline asm
	// begin inline asm
	fma.rn.f32 %f64835, %f65540, %f65541, %f64831;
	// end inline asm
	// begin inline asm
	fma.rn.f32 %f64839, %f65536, %f65541, %f64827;
	// end inline asm
	// begin inline asm
	fma.rn.f32 %f64843, %f65532, %f65537, %f64839;
	// end inline asm
	// begin inline asm
	fma.rn.f32 %f64847, %f65536, %f65537, %f64835;
	// end inline asm
	// begin inline asm
	fma.rn.f32 %f64851, %f65540, %f65541, %f64847;
	// end inline asm
	// begin inline asm
	fma.rn.f32 %f64855, %f65536, %f65541, %f64843;
	// end inline asm
	// begin inline asm
	fma.rn.f32 %f64859, %f65532, %f65537, %f64855;
	// end inline asm
	// begin inline asm
	fma.rn.f32 %f64863, %f65536, %f65537, %f64851;
	// end inline asm
	// begin inline asm
	fma.rn.f32 %f64867, %f65540, %f65541, %f64863;
	// end inline asm
	// begin inline asm
	fma.rn.f32 %f64871, %f65536, %f65541, %f64859;
	// end inline asm
	// begin inline asm
	fma.rn.f32 %f64875, %f65532, %f65537, %f64871;
	// end inline asm
	// begin inline asm
	fma.rn.f32 %f64879, %f65536, %f65537, %f64867;
	// end inline asm
	// begin inline asm
	fma.rn.f32 %f64883, %f65540, %f65541, %f64879;
	// end inline asm
	// begin inline asm
	fma.rn.f32 %f64887, %f65536, %f65541, %f64875;
	// end inline asm
	// begin inline asm
	fma.rn.f32 %f64891, %f65532, %f65537, %f64887;
	// end inline asm
	// begin inline asm
	fma.rn.f32 %f64895, %f65536, %f65537, %f64883;
	// end inline asm
	// begin inline asm
	fma.rn.f32 %f64899, %f65540, %f65541, %f64895;
	// end inline asm
	// begin inline asm
	fma.rn.f32 %f64903, %f65536, %f65541, %f64891;
	// end inline asm
	// begin inline asm
	fma.rn.f32 %f64907, %f65532, %f65537, %f64903;
	// end inline asm
	// begin inline asm
	fma.rn.f32 %f64911, %f65536, %f65537, %f64899;
	// end inline asm
	// begin inline asm
	fma.rn.f32 %f64915, %f65540, %f65541, %f64911;
	// end inline asm
	// begin inline asm
	fma.rn.f32 %f64919, %f65536, %f65541, %f64907;
	// end inline asm
	// begin inline asm
	fma.rn.f32 %f64923, %f65532, %f65537, %f64919;
	// end inline asm
	// begin inline asm
	fma.rn.f32 %f64927, %f65536, %f65537, %f64915;
	// end inline asm
	// begin inline asm
	fma.rn.f32 %f64931, %f65540, %f65541, %f64927;
	// end inline asm
	// begin inline asm
	fma.rn.f32 %f64935, %f65536, %f65541, %f64923;
	// end inline asm
	// begin inline asm
	fma.rn.f32 %f64939, %f65532, %f65537, %f64935;
	// end inline asm
	// begin inline asm
	fma.rn.f32 %f64943, %f65536, %f65537, %f64931;
	// end inline asm
	// begin inline asm
	fma.rn.f32 %f64947, %f65540, %f65541, %f64943;
	// end inline asm
	// begin inline asm
	fma.rn.f32 %f64951, %f65536, %f65541, %f64939;
	// end inline asm
	// begin inline asm
	fma.rn.f32 %f64955, %f65532, %f65537, %f64951;
	// end inline asm
	// begin inline asm
	fma.rn.f32 %f64959, %f65536, %f65537, %f64947;
	// end inline asm
	// begin inline asm
	fma.rn.f32 %f64963, %f65540, %f65541, %f64959;
	// end inline asm
	// begin inline asm
	fma.rn.f32 %f64967, %f65536, %f65541, %f64955;
	// end inline asm
	// begin inline asm
	fma.rn.f32 %f64971, %f65532, %f65537, %f64967;
	// end inline asm
	// begin inline asm
	fma.rn.f32 %f64975, %f65536, %f65537, %f64963;
	// end inline asm
	// begin inline asm
	fma.rn.f32 %f64979, %f65540, %f65541, %f64975;
	// end inline asm
	// begin inline asm
	fma.rn.f32 %f64983, %f65536, %f65541, %f64971;
	// end inline asm
	// begin inline asm
	fma.rn.f32 %f64987, %f65532, %f65537, %f64983;
	// end inline asm
	// begin inline asm
	fma.rn.f32 %f64991, %f65536, %f65537, %f64979;
	// end inline asm
	// begin inline asm
	fma.rn.f32 %f64995, %f65540, %f65541, %f64991;
	// end inline asm
	// begin inline asm
	fma.rn.f32 %f64999, %f65536, %f65541, %f64987;
	// end inline asm
	// begin inline asm
	fma.rn.f32 %f65003, %f65532, %f65537, %f64999;
	// end inline asm
	// begin inline asm
	fma.rn.f32 %f65007, %f65536, %f65537, %f64995;
	// end inline asm
	// begin inline asm
	fma.rn.f32 %f65011, %f65540, %f65541, %f65007;
	// end inline asm
	// begin inline asm
	fma.rn.f32 %f65015, %f65536, %f65541, %f65003;
	// end inline asm
	// begin inline asm
	fma.rn.f32 %f65019, %f65532, %f65537, %f65015;
	// end inline asm
	// begin inline asm
	fma.rn.f32 %f65023, %f65536, %f65537, %f65011;
	// end inline asm
	// begin inline asm
	fma.rn.f32 %f65027, %f65540, %f65541, %f65023;
	// end inline asm
	// begin inline asm
	fma.rn.f32 %f65031, %f65536, %f65541, %f65019;
	// end inline asm
	// begin inline asm
	fma.rn.f32 %f65035, %f65532, %f65537, %f65031;
	// end inline asm
	// begin inline asm
	fma.rn.f32 %f65039, %f65536, %f65537, %f65027;
	// end inline asm
	// begin inline asm
	fma.rn.f32 %f65043, %f65540, %f65541, %f65039;
	// end inline asm
	// begin inline asm
	fma.rn.f32 %f65047, %f65536, %f65541, %f65035;
	// end inline asm
	// begin inline asm
	fma.rn.f32 %f65051, %f65532, %f65537, %f65047;
	// end inline asm
	// begin inline asm
	fma.rn.f32 %f65055, %f65536, %f65537, %f65043;
	// end inline asm
	// begin inline asm
	fma.rn.f32 %f65059, %f65540, %f65541, %f65055;
	// end inline asm
	// begin inline asm
	fma.rn.f32 %f65063, %f65536, %f65541, %f65051;
	// end inline asm
	// begin inline asm
	fma.rn.f32 %f65067, %f65532, %f65537, %f65063;
	// end inline asm
	// begin inline asm
	fma.rn.f32 %f65071, %f65536, %f65537, %f65059;
	// end inline asm
	// begin inline asm
	fma.rn.f32 %f65075, %f65540, %f65541, %f65071;
	// end inline asm
	// begin inline asm
	fma.rn.f32 %f65079, %f65536, %f65541, %f65067;
	// end inline asm
	// begin inline asm
	fma.rn.f32 %f65083, %f65532, %f65537, %f65079;
	// end inline asm
	// begin inline asm
	fma.rn.f32 %f65087, %f65536, %f65537, %f65075;
	// end inline asm
	// begin inline asm
	fma.rn.f32 %f65091, %f65540, %f65541, %f65087;
	// end inline asm
	// begin inline asm
	fma.rn.f32 %f65095, %f65536, %f65541, %f65083;
	// end inline asm
	// begin inline asm
	fma.rn.f32 %f65099, %f65532, %f65537, %f65095;
	// end inline asm
	// begin inline asm
	fma.rn.f32 %f65103, %f65536, %f65537, %f65091;
	// end inline asm
	// begin inline asm
	fma.rn.f32 %f65107, %f65540, %f65541, %f65103;
	// end inline asm
	// begin inline asm
	fma.rn.f32 %f65111, %f65536, %f65541, %f65099;
	// end inline asm
	// begin inline asm
	fma.rn.f32 %f65115, %f65532, %f65537, %f65111;
	// end inline asm
	// begin inline asm
	fma.rn.f32 %f65119, %f65536, %f65537, %f65107;
	// end inline asm
	// begin inline asm
	fma.rn.f32 %f65123, %f65540, %f65541, %f65119;
	// end inline asm
	// begin inline asm
	fma.rn.f32 %f65127, %f65536, %f65541, %f65115;
	// end inline asm
	// begin inline asm
	fma.rn.f32 %f65131, %f65532, %f65537, %f65127;
	// end inline asm
	// begin inline asm
	fma.rn.f32 %f65135, %f65536, %f65537, %f65123;
	// end inline asm
	// begin inline asm
	fma.rn.f32 %f65139, %f65540, %f65541, %f65135;
	// end inline asm
	// begin inline asm
	fma.rn.f32 %f65143, %f65536, %f65541, %f65131;
	// end inline asm
	// begin inline asm
	fma.rn.f32 %f65147, %f65532, %f65537, %f65143;
	// end inline asm
	// begin inline asm
	fma.rn.f32 %f65151, %f65536, %f65537, %f65139;
	// end inline asm
	// begin inline asm
	fma.rn.f32 %f65155, %f65540, %f65541, %f65151;
	// end inline asm
	// begin inline asm
	fma.rn.f32 %f65159, %f65536, %f65541, %f65147;
	// end inline asm
	// begin inline asm
	fma.rn.f32 %f65163, %f65532, %f65537, %f65159;
	// end inline asm
	// begin inline asm
	fma.rn.f32 %f65167, %f65536, %f65537, %f65155;
	// end inline asm
	// begin inline asm
	fma.rn.f32 %f65171, %f65540, %f65541, %f65167;
	// end inline asm
	// begin inline asm
	fma.rn.f32 %f65175, %f65536, %f65541, %f65163;
	// end inline asm
	// begin inline asm
	fma.rn.f32 %f65179, %f65532, %f65537, %f65175;
	// end inline asm
	// begin inline asm
	fma.rn.f32 %f65183, %f65536, %f65537, %f65171;
	// end inline asm
	// begin inline asm
	fma.rn.f32 %f65187, %f65540, %f65541, %f65183;
	// end inline asm
	// begin inline asm
	fma.rn.f32 %f65191, %f65536, %f65541, %f65179;
	// end inline asm
	// begin inline asm
	fma.rn.f32 %f65195, %f65532, %f65537, %f65191;
	// end inline asm
	// begin inline asm
	fma.rn.f32 %f65199, %f65536, %f65537, %f65187;
	// end inline asm
	// begin inline asm
	fma.rn.f32 %f65203, %f65540, %f65541, %f65199;
	// end inline asm
	// begin inline asm
	fma.rn.f32 %f65207, %f65536, %f65541, %f65195;
	// end inline asm
	// begin inline asm
	fma.rn.f32 %f65211, %f65532, %f65537, %f65207;
	// end inline asm
	// begin inline asm
	fma.rn.f32 %f65215, %f65536, %f65537, %f65203;
	// end inline asm
	// begin inline asm
	fma.rn.f32 %f65219, %f65540, %f65541, %f65215;
	// end inline asm
	// begin inline asm
	fma.rn.f32 %f65223, %f65536, %f65541, %f65211;
	// end inline asm
	// begin inline asm
	fma.rn.f32 %f65227, %f65532, %f65537, %f65223;
	// end inline asm
	// begin inline asm
	fma.rn.f32 %f65231, %f65536, %f65537, %f65219;
	// end inline asm
	// begin inline asm
	fma.rn.f32 %f65235, %f65540, %f65541, %f65231;
	// end inline asm
	// begin inline asm
	fma.rn.f32 %f65239, %f65536, %f65541, %f65227;
	// end inline asm
	// begin inline asm
	fma.rn.f32 %f65243, %f65532, %f65537, %f65239;
	// end inline asm
	// begin inline asm
	fma.rn.f32 %f65247, %f65536, %f65537, %f65235;
	// end inline asm
	// begin inline asm
	fma.rn.f32 %f65251, %f65540, %f65541, %f65247;
	// end inline asm
	// begin inline asm
	fma.rn.f32 %f65255, %f65536, %f65541, %f65243;
	// end inline asm
	// begin inline asm
	fma.rn.f32 %f65259, %f65532, %f65537, %f65255;
	// end inline asm
	// begin inline asm
	fma.rn.f32 %f65263, %f65536, %f65537, %f65251;
	// end inline asm
	// begin inline asm
	fma.rn.f32 %f65267, %f65540, %f65541, %f65263;
	// end inline asm
	// begin inline asm
	fma.rn.f32 %f65271, %f65536, %f65541, %f65259;
	// end inline asm
	// begin inline asm
	fma.rn.f32 %f65275, %f65532, %f65537, %f65271;
	// end inline asm
	// begin inline asm
	fma.rn.f32 %f65279, %f65536, %f65537, %f65267;
	// end inline asm
	// begin inline asm
	fma.rn.f32 %f65283, %f65540, %f65541, %f65279;
	// end inline asm
	// begin inline asm
	fma.rn.f32 %f65287, %f65536, %f65541, %f65275;
	// end inline asm
	// begin inline asm
	fma.rn.f32 %f65291, %f65532, %f65537, %f65287;
	// end inline asm
	// begin inline asm
	fma.rn.f32 %f65295, %f65536, %f65537, %f65283;
	// end inline asm
	// begin inline asm
	fma.rn.f32 %f65299, %f65540, %f65541, %f65295;
	// end inline asm
	// begin inline asm
	fma.rn.f32 %f65303, %f65536, %f65541, %f65291;
	// end inline asm
	// begin inline asm
	fma.rn.f32 %f65307, %f65532, %f65537, %f65303;
	// end inline asm
	// begin inline asm
	fma.rn.f32 %f65311, %f65536, %f65537, %f65299;
	// end inline asm
	// begin inline asm
	fma.rn.f32 %f65315, %f65540, %f65541, %f65311;
	// end inline asm
	// begin inline asm
	fma.rn.f32 %f65319, %f65536, %f65541, %f65307;
	// end inline asm
	// begin inline asm
	fma.rn.f32 %f65323, %f65532, %f65537, %f65319;
	// end inline asm
	// begin inline asm
	fma.rn.f32 %f65327, %f65536, %f65537, %f65315;
	// end inline asm
	// begin inline asm
	fma.rn.f32 %f65331, %f65540, %f65541, %f65327;
	// end inline asm
	// begin inline asm
	fma.rn.f32 %f65335, %f65536, %f65541, %f65323;
	// end inline asm
	// begin inline asm
	fma.rn.f32 %f65339, %f65532, %f65537, %f65335;
	// end inline asm
	// begin inline asm
	fma.rn.f32 %f65343, %f65536, %f65537, %f65331;
	// end inline asm
	// begin inline asm
	fma.rn.f32 %f65347, %f65540, %f65541, %f65343;
	// end inline asm
	// begin inline asm
	fma.rn.f32 %f65351, %f65536, %f65541, %f65339;
	// end inline asm
	// begin inline asm
	fma.rn.f32 %f65355, %f65532, %f65537, %f65351;
	// end inline asm
	// begin inline asm
	fma.rn.f32 %f65359, %f65536, %f65537, %f65347;
	// end inline asm
	// begin inline asm
	fma.rn.f32 %f65363, %f65540, %f65541, %f65359;
	// end inline asm
	// begin inline asm
	fma.rn.f32 %f65367, %f65536, %f65541, %f65355;
	// end inline asm
	// begin inline asm
	fma.rn.f32 %f65371, %f65532, %f65537, %f65367;
	// end inline asm
	// begin inline asm
	fma.rn.f32 %f65375, %f65536, %f65537, %f65363;
	// end inline asm
	// begin inline asm
	fma.rn.f32 %f65379, %f65540, %f65541, %f65375;
	// end inline asm
	// begin inline asm
	fma.rn.f32 %f65383, %f65536, %f65541, %f65371;
	// end inline asm
	// begin inline asm
	fma.rn.f32 %f65387, %f65532, %f65537, %f65383;
	// end inline asm
	// begin inline asm
	fma.rn.f32 %f65391, %f65536, %f65537, %f65379;
	// end inline asm
	// begin inline asm
	fma.rn.f32 %f65395, %f65540, %f65541, %f65391;
	// end inline asm
	// begin inline asm
	fma.rn.f32 %f65399, %f65536, %f65541, %f65387;
	// end inline asm
	// begin inline asm
	fma.rn.f32 %f65403, %f65532, %f65537, %f65399;
	// end inline asm
	// begin inline asm
	fma.rn.f32 %f65407, %f65536, %f65537, %f65395;
	// end inline asm
	// begin inline asm
	fma.rn.f32 %f65411, %f65540, %f65541, %f65407;
	// end inline asm
	// begin inline asm
	fma.rn.f32 %f65415, %f65536, %f65541, %f65403;
	// end inline asm
	// begin inline asm
	fma.rn.f32 %f65419, %f65532, %f65537, %f65415;
	// end inline asm
	// begin inline asm
	fma.rn.f32 %f65423, %f65536, %f65537, %f65411;
	// end inline asm
	// begin inline asm
	fma.rn.f32 %f65427, %f65540, %f65541, %f65423;
	// end inline asm
	// begin inline asm
	fma.rn.f32 %f65431, %f65536, %f65541, %f65419;
	// end inline asm
	// begin inline asm
	fma.rn.f32 %f65435, %f65532, %f65537, %f65431;
	// end inline asm
	// begin inline asm
	fma.rn.f32 %f65439, %f65536, %f65537, %f65427;
	// end inline asm
	// begin inline asm
	fma.rn.f32 %f65443, %f65540, %f65541, %f65439;
	// end inline asm
	// begin inline asm
	fma.rn.f32 %f65447, %f65536, %f65541, %f65435;
	// end inline asm
	// begin inline asm
	fma.rn.f32 %f65451, %f65532, %f65537, %f65447;
	// end inline asm
	// begin inline asm
	fma.rn.f32 %f65455, %f65536, %f65537, %f65443;
	// end inline asm
	// begin inline asm
	fma.rn.f32 %f65459, %f65540, %f65541, %f65455;
	// end inline asm
	// begin inline asm
	fma.rn.f32 %f65463, %f65536, %f65541, %f65451;
	// end inline asm
	// begin inline asm
	fma.rn.f32 %f65467, %f65532, %f65537, %f65463;
	// end inline asm
	// begin inline asm
	fma.rn.f32 %f65471, %f65536, %f65537, %f65459;
	// end inline asm
	// begin inline asm
	fma.rn.f32 %f65475, %f65540, %f65541, %f65471;
	// end inline asm
	// begin inline asm
	fma.rn.f32 %f65479, %f65536, %f65541, %f65467;
	// end inline asm
	// begin inline asm
	fma.rn.f32 %f65483, %f65532, %f65537, %f65479;
	// end inline asm
	// begin inline asm
	fma.rn.f32 %f65487, %f65536, %f65537, %f65475;
	// end inline asm
	// begin inline asm
	fma.rn.f32 %f65491, %f65540, %f65541, %f65487;
	// end inline asm
	// begin inline asm
	fma.rn.f32 %f65495, %f65536, %f65541, %f65483;
	// end inline asm
	// begin inline asm
	fma.rn.f32 %f65499, %f65532, %f65537, %f65495;
	// end inline asm
	// begin inline asm
	fma.rn.f32 %f65503, %f65536, %f65537, %f65491;
	// end inline asm
	// begin inline asm
	fma.rn.f32 %f65507, %f65540, %f65541, %f65503;
	// end inline asm
	// begin inline asm
	fma.rn.f32 %f65511, %f65536, %f65541, %f65499;
	// end inline asm
	// begin inline asm
	fma.rn.f32 %f65515, %f65532, %f65537, %f65511;
	// end inline asm
	// begin inline asm
	fma.rn.f32 %f65519, %f65536, %f65537, %f65507;
	// end inline asm
	// begin inline asm
	fma.rn.f32 %f65523, %f65540, %f65541, %f65519;
	// end inline asm
	// begin inline asm
	fma.rn.f32 %f65527, %f65536, %f65541, %f65515;
	// end inline asm
	// begin inline asm
	fma.rn.f32 %f65545, %f65532, %f65537, %f65527;
	// end inline asm
	// begin inline asm
	fma.rn.f32 %f65535, %f65536, %f65537, %f65523;
	// end inline asm
	// begin inline asm
	fma.rn.f32 %f65544, %f65540, %f65541, %f65535;
	// end inline asm
	add.s32 	%r9, %r9, 1;
	setp.ne.s32 	%p1, %r9, 2048;
	@%p1 bra 	$L__BB0_1;
	cvta.to.global.u64 	%rd2, %rd1;
	add.f32 	%f65543, %f65545, %f65544;
	mov.u32 	%r6, %ctaid.x;
	mov.u32 	%r7, %ntid.x;
	mad.lo.s32 	%r8, %r6, %r7, %r1;
	mul.wide.u32 	%rd3, %r8, 4;
	add.s64 	%rd4, %rd2, %rd3;
	st.global.f32 	[%rd4], %f65543;
	ret;

}


// ===== COMPILED SASS (sm_100) =====

	.target	sm_100

	.elftype	@"ET_EXEC"


//--------------------- .note.nv.tkinfo           --------------------------
	.section	.note.nv.tkinfo,"",@"SHT_NOTE"
	.sectionflags	@"SHF_NOTE_NV_TKINFO"
	.tkinfo
        /*0018*/ 	.word	0x00000002
        /*0030*/ 	.string	""
        /*0030*/ 	.string	"ptxas"
        /*0030*/ 	.string	"Cuda compilation tools, release 13.0, V13.0.88"
        /*0030*/ 	.string	"Build cuda_13.0.r13.0/compiler.36424714_0"
        /*0030*/ 	.string	"-arch sm_100 -m 64 "



//--------------------- .note.nv.cuinfo           --------------------------
	.section	.note.nv.cuinfo,"",@"SHT_NOTE"
	.sectionflags	@"SHF_NOTE_NV_CUINFO"
        /*0018*/ 	.short	0x0002
        /*001a*/ 	.short	0x0064
        /*001c*/ 	.short	0x0082
	.zero		2


//--------------------- .nv.info                  --------------------------
	.section	.nv.info,"",@"SHT_CUDA_INFO"
	.align	4


	//----- nvinfo : EIATTR_REGCOUNT
	.align		4
        /*0000*/ 	.byte	0x04, 0x2f
        /*0002*/ 	.short	(.L_1 - .L_0)
	.align		4
.L_0:
        /*0004*/ 	.word	index@(_Z11fp32_kernelPf)
        /*0008*/ 	.word	0x0000000a


	//----- nvinfo : EIATTR_FRAME_SIZE
	.align		4
.L_1:
        /*000c*/ 	.byte	0x04, 0x11
        /*000e*/ 	.short	(.L_3 - .L_2)
	.align		4
.L_2:
        /*0010*/ 	.word	index@(_Z11fp32_kernelPf)
        /*0014*/ 	.word	0x00000000


	//----- nvinfo : EIATTR_MIN_STACK_SIZE
	.align		4
.L_3:
        /*0018*/ 	.byte	0x04, 0x12
        /*001a*/ 	.short	(.L_5 - .L_4)
	.align		4
.L_4:
        /*001c*/ 	.word	index@(_Z11fp32_kernelPf)
        /*0020*/ 	.word	0x00000000
.L_5:


//--------------------- .nv.compat                --------------------------
	.section	.nv.compat,"",@"SHT_CUDA_COMPAT_INFO"
	.align	4
        /*0000*/ 	.byte	0x02, 0x09, 0x00, 0x00, 0x02, 0x02, 0x01, 0x00, 0x02, 0x05, 0x05, 0x00, 0x03, 0x07, 0x01, 0x01
        /*0010*/ 	.byte	0x02, 0x03, 0x00, 0x00, 0x02, 0x06, 0x01, 0x00, 0x04, 0x0b, 0x08, 0x00, 0x09, 0x00, 0x00, 0x00
        /*0020*/ 	.byte	0x00, 0x00, 0x00, 0x00


//--------------------- .nv.info._Z11fp32_kernelPf --------------------------
	.section	.nv.info._Z11fp32_kernelPf,"",@"SHT_CUDA_INFO"
	.sectionflags	@""
	.align	4


	//----- nvinfo : EIATTR_CUDA_API_VERSION
	.align		4
        /*0000*/ 	.byte	0x04, 0x37
        /*0002*/ 	.short	(.L_7 - .L_6)
.L_6:
        /*0004*/ 	.word	0x00000082


	//----- nvinfo : EIATTR_KPARAM_INFO
	.align		4
.L_7:
        /*0008*/ 	.byte	0x04, 0x17
        /*000a*/ 	.short	(.L_9 - .L_8)
.L_8:
        /*000c*/ 	.word	0x00000000
        /*0010*/ 	.short	0x0000
        /*0012*/ 	.short	0x0000
        /*0014*/ 	.byte	0x00, 0xf5, 0x21, 0x00


	//----- nvinfo : EIATTR_SPARSE_MMA_MASK
	.align		4
.L_9:
        /*0018*/ 	.byte	0x03, 0x50
        /*001a*/ 	.short	0x0000


	//----- nvinfo : EIATTR_MAXREG_COUNT
	.align		4
        /*001c*/ 	.byte	0x03, 0x1b
        /*001e*/ 	.short	0x00ff


	//----- nvinfo : EIATTR_MERCURY_ISA_VERSION
	.align		4
        /*0020*/ 	.byte	0x03, 0x5f
        /*0022*/ 	.short	0x0101


	//----- nvinfo : EIATTR_VRC_CTA_INIT_COUNT
	.align		4
        /*0024*/ 	.byte	0x02, 0x4a
	.zero		1
	.zero		1


	//----- nvinfo : EIATTR_EXIT_INSTR_OFFSETS
	.align		4
        /*0028*/ 	.byte	0x04, 0x1c
        /*002a*/ 	.short	(.L_11 - .L_10)


	//   ....[0]....
.L_10:
        /*002c*/ 	.word	0x00040140


	//----- nvinfo : EIATTR_CBANK_PARAM_SIZE
	.align		4
.L_11:
        /*0030*/ 	.byte	0x03, 0x19
        /*0032*/ 	.short	0x0008


	//----- nvinfo : EIATTR_PARAM_CBANK
	.align		4
        /*0034*/ 	.byte	0x04, 0x0a
        /*0036*/ 	.short	(.L_13 - .L_12)
	.align		4
.L_12:
        /*0038*/ 	.word	index@(.nv.constant0._Z11fp32_kernelPf)
        /*003c*/ 	.short	0x0380
        /*003e*/ 	.short	0x0008


	//----- nvinfo : EIATTR_SW_WAR
	.align		4
.L_13:
        /*0040*/ 	.byte	0x04, 0x36
        /*0042*/ 	.short	(.L_15 - .L_14)
.L_14:
        /*0044*/ 	.word	0x00000008
.L_15:


//--------------------- .nv.callgraph             --------------------------
	.section	.nv.callgraph,"",@"SHT_CUDA_CALLGRAPH"
	.align	4
	.sectionentsize	8
	.align		4
        /*0000*/ 	.word	0x00000000
	.align		4
        /*0004*/ 	.word	0xffffffff
	.align		4
        /*0008*/ 	.word	0x00000000
	.align		4
        /*000c*/ 	.word	0xfffffffe
	.align		4
        /*0010*/ 	.word	0x00000000
	.align		4
        /*0014*/ 	.word	0xfffffffd
	.align		4
        /*0018*/ 	.word	0x00000000
	.align		4
        /*001c*/ 	.word	0xfffffffc


//--------------------- .text._Z11fp32_kernelPf   --------------------------
	.section	.text._Z11fp32_kernelPf,"ax",@progbits
	.align	128
        .global         _Z11fp32_kernelPf
        .type           _Z11fp32_kernelPf,@function
        .size           _Z11fp32_kernelPf,(.L_x_2 - _Z11fp32_kernelPf)
        .other          _Z11fp32_kernelPf,@"STO_CUDA_ENTRY STV_DEFAULT"
_Z11fp32_kernelPf:
.text._Z11fp32_kernelPf:
[----:B------:R-:W-:Y:S01]  /*0000*/  LDC R1, c[0x0][0x37c] ;  /* 0x0000df00ff017b82 */ /* 0x000fe20000000800 */
[----:B------:R-:W0:Y:S01]  /*0010*/  S2R R0, SR_TID.X ;  /* 0x0000000000007919 */ /* 0x000e220000002100 */
[----:B------:R-:W1:Y:S01]  /*0020*/  LDCU.64 UR6, c[0x0][0x358] ;  /* 0x00006b00ff0677ac */ /* 0x000e620008000a00 */
[----:B------:R-:W-:Y:S01]  /*0030*/  UMOV UR4, URZ ;  /* 0x000000ff00047c82 */ /* 0x000fe20008000000 */
[----:B0-----:R-:W-:Y:S02]  /*0040*/  IADD3 R2, PT, PT, R0, 0x1, RZ ;  /* 0x0000000100027810 */ /* 0x001fe40007ffe0ff */
[----:B------:R-:W-:Y:S02]  /*0050*/  I2FP.F32.U32 R4, R0 ;  /* 0x0000000000047245 */ /* 0x000fe40000201000 */
[----:B-1----:R-:W-:-:S07]  /*0060*/  I2FP.F32.U32 R5, R2 ;  /* 0x0000000200057245 */ /* 0x002fce0000201000 */
.L_x_0:
[----:B------:R-:W-:Y:S01]  /*0070*/  HFMA2 R7, -RZ, RZ, 1.875, 0 ;  /* 0x3f800000ff077431 */ /* 0x000fe200000001ff */
[----:B------:R-:W-:Y:S01]  /*0080*/  MOV R2, 0x40800000 ;  /* 0x4080000000027802 */ /* 0x000fe20000000f00 */
[----:B------:R-:W-:-:S04]  /*0090*/  HFMA2 R3, -RZ, RZ, 2.125, 0 ;  /* 0x40400000ff037431 */ /* 0x000fc800000001ff */
[----:B------:R-:W-:Y:S01]  /*00a0*/  FFMA R6, R2, 1, R5 ;  /* 0x3f80000002067823 */ /* 0x000fe20000000005 */
[----:B------:R-:W-:-:S03]  /*00b0*/  FFMA R7, R7, 3, R4 ;  /* 0x4040000007077823 */ /* 0x000fc60000000004 */
[----:B------:R-:W-:Y:S01]  /*00c0*/  FFMA R5, R3, 2, R6 ;  /* 0x4000000003057823 */ /* 0x000fe20000000006 */
[----:B------:R-:W-:-:S03]  /*00d0*/  FFMA R4, R2, -2, R7 ;  /* 0xc000000002047823 */ /* 0x000fc60000000007 */
        /* <DEDUP_REMOVED lines=16367> */
[----:B------:R-:W-:-:S04]  /*3ffd0*/  FFMA R4, R2, -2, R7 ;  /* 0xc000000002047823 */ /* 0x000fc80000000007 */
[----:B------:R-:W-:Y:S01]  /*3ffe0*/  FFMA R7, R3, 1, R4 ;  /* 0x3f80000003077823 */ /* 0x000fe20000000004 */
[----:B------:R-:W-:-:S03]  /*3fff0*/  FFMA R6, R2, 1, R5 ;  /* 0x3f80000002067823 */ /* 0x000fc60000000005 */
[----:B------:R-:W-:Y:S01]  /*40000*/  FFMA R4, R2, -2, R7 ;  /* 0xc000000002047823 */ /* 0x000fe20000000007 */
[----:B------:R-:W-:-:S03]  /*40010*/  FFMA R5, R3, 2, R6 ;  /* 0x4000000003057823 */ /* 0x000fc60000000006 */
[C---:B------:R-:W-:Y:S01]  /*40020*/  FFMA R7, R3.reuse, 1, R4 ;  /* 0x3f80000003077823 */ /* 0x040fe20000000004 */
[----:B------:R-:W-:Y:S01]  /*40030*/  UIADD3 UR4, UPT, UPT, UR4, 0x1, URZ ;  /* 0x0000000104047890 */ /* 0x000fe2000fffe0ff */
[C---:B------:R-:W-:Y:S02]  /*40040*/  FFMA R6, R2.reuse, 1, R5 ;  /* 0x3f80000002067823 */ /* 0x040fe40000000005 */
[C---:B------:R-:W-:Y:S01]  /*40050*/  FFMA R4, R2.reuse, -2, R7 ;  /* 0xc000000002047823 */ /* 0x040fe20000000007 */
[----:B------:R-:W-:Y:S01]  /*40060*/  UISETP.NE.AND UP0, UPT, UR4, 0x800, UPT ;  /* 0x000008000400788c */ /* 0x000fe2000bf05270 */
[C---:B------:R-:W-:Y:S02]  /*40070*/  FFMA R5, R3.reuse, 2, R6 ;  /* 0x4000000003057823 */ /* 0x040fe40000000006 */
[----:B------:R-:W-:Y:S02]  /*40080*/  FFMA R7, R3, 1, R4 ;  /* 0x3f80000003077823 */ /* 0x000fe40000000004 */
[----:B------:R-:W-:-:S02]  /*40090*/  FFMA R6, R2, 1, R5 ;  /* 0x3f80000002067823 */ /* 0x000fc40000000005 */
[----:B------:R-:W-:Y:S02]  /*400a0*/  FFMA R4, R2, -2, R7 ;  /* 0xc000000002047823 */ /* 0x000fe40000000007 */
[----:B------:R-:W-:Y:S01]  /*400b0*/  FFMA R5, R3, 2, R6 ;  /* 0x4000000003057823 */ /* 0x000fe20000000006 */
[----:B------:R-:W-:Y:S06]  /*400c0*/  BRA.U UP0, `(.L_x_0) ;  /* 0xfffffbfd00e87547 */ /* 0x000fec000b83ffff */
[----:B------:R-:W0:Y:S01]  /*400d0*/  S2UR UR4, SR_CTAID.X ;  /* 0x00000000000479c3 */ /* 0x000e220000002500 */
[----:B------:R-:W-:-:S07]  /*400e0*/  FADD R5, R4, R5 ;  /* 0x0000000504057221 */ /* 0x000fce0000000000 */
[----:B------:R-:W0:Y:S08]  /*400f0*/  LDC R7, c[0x0][0x360] ;  /* 0x0000d800ff077b82 */ /* 0x000e300000000800 */
[----:B------:R-:W1:Y:S01]  /*40100*/  LDC.64 R2, c[0x0][0x380] ;  /* 0x0000e000ff027b82 */ /* 0x000e620000000a00 */
[----:B0-----:R-:W-:-:S04]  /*40110*/  IMAD R7, R7, UR4, R0 ;  /* 0x0000000407077c24 */ /* 0x001fc8000f8e0200 */
[----:B-1----:R-:W-:-:S05]  /*40120*/  IMAD.WIDE.U32 R2, R7, 0x4, R2 ;  /* 0x0000000407027825 */ /* 0x002fca00078e0002 */
[----:B------:R-:W-:Y:S01]  /*40130*/  STG.E desc[UR6][R2.64], R5 ;  /* 0x0000000502007986 */ /* 0x000fe2000c101906 */
[----:B------:R-:W-:Y:S05]  /*40140*/  EXIT ;  /* 0x000000000000794d */ /* 0x000fea0003800000 */
.L_x_1:
[----:B------:R-:W-:-:S00]  /*40150*/  BRA `(.L_x_1) ;  /* 0xfffffffc00fc7947 */ /* 0x000fc0000383ffff */
[----:B------:R-:W-:-:S00]  /*40160*/  NOP ;  /* 0x0000000000007918 */ /* 0x000fc00000000000 */
        /* <DEDUP_REMOVED lines=9> */
.L_x_2:


//--------------------- .nv.shared.reserved.0     --------------------------
	.section	.nv.shared.reserved.0,"aw",@nobits
	.weak		__nv_reservedSMEM_offset_0_alias
	.size		__nv_reservedSMEM_offset_0_alias, 0, 64
	.other		__nv_reservedSMEM_offset_0_alias,@"STO_CUDA_RESERVED_SHARED STV_DEFAULT"
__nv_reservedSMEM_offset_0_alias:
	.zero		0
	.zero		64


//--------------------- .nv.constant0._Z11fp32_kernelPf --------------------------
	.section	.nv.constant0._Z11fp32_kernelPf,"a",@progbits
	.sectionflags	@""
	.align	4
.nv.constant0._Z11fp32_kernelPf:
	.zero		904


//--------------------- SYMBOLS --------------------------

	.type		.nv.reservedSmem.offset0,@object
	.size		.nv.reservedSmem.offset0,0x4
